	.target	sm_100a

	.elftype	@"ET_EXEC"


//--------------------- .note.nv.tkinfo           --------------------------
	.section	.note.nv.tkinfo,"",@"SHT_NOTE"
	.sectionflags	@"SHF_NOTE_NV_TKINFO"
	.tkinfo
        /*0018*/ 	.word	0x00000002
        /*0030*/ 	.string	""
        /*0030*/ 	.string	"ptxas"
        /*0030*/ 	.string	"Cuda compilation tools, release 13.0, V13.0.88"
        /*0030*/ 	.string	"Build cuda_13.0.r13.0/compiler.36424714_0"
        /*0030*/ 	.string	"-arch sm_100a -m 64 "



//--------------------- .note.nv.cuinfo           --------------------------
	.section	.note.nv.cuinfo,"",@"SHT_NOTE"
	.sectionflags	@"SHF_NOTE_NV_CUINFO"
        /*0018*/ 	.short	0x0002
        /*001a*/ 	.short	0x0064
        /*001c*/ 	.short	0x0082
	.zero		2


//--------------------- .nv.info                  --------------------------
	.section	.nv.info,"",@"SHT_CUDA_INFO"
	.align	4


	//----- nvinfo : EIATTR_REGCOUNT
	.align		4
        /*0000*/ 	.byte	0x04, 0x2f
        /*0002*/ 	.short	(.L_1 - .L_0)
	.align		4
.L_0:
        /*0004*/ 	.word	index@(_ZN18transformer_engine71_GLOBAL__N__76556b6a_38_quantize_transpose_square_blockwise_cu_108e784934block_scaled_cast_transpose_kernelILb1Eff13__nv_fp8_e5m2EEvPKT1_PT2_S7_PT0_S9_mmmmmmf14CUtensorMap_stbPKf)
        /*0008*/ 	.word	0x00000050


	//----- nvinfo : EIATTR_FRAME_SIZE
	.align		4
.L_1:
        /*000c*/ 	.byte	0x04, 0x11
        /*000e*/ 	.short	(.L_3 - .L_2)
	.align		4
.L_2:
        /*0010*/ 	.word	index@($__internal_47_$__cuda_sm3x_div_rn_noftz_f32_slowpath)
        /*0014*/ 	.word	0x00000000


	//----- nvinfo : EIATTR_FRAME_SIZE
	.align		4
.L_3:
        /*0018*/ 	.byte	0x04, 0x11
        /*001a*/ 	.short	(.L_5 - .L_4)
	.align		4
.L_4:
        /*001c*/ 	.word	index@($__internal_46_$__cuda_sm20_rcp_rn_f32_slowpath)
        /*0020*/ 	.word	0x00000000


	//----- nvinfo : EIATTR_FRAME_SIZE
	.align		4
.L_5:
        /*0024*/ 	.byte	0x04, 0x11
        /*0026*/ 	.short	(.L_7 - .L_6)
	.align		4
.L_6:
        /*0028*/ 	.word	index@(_ZN18transformer_engine71_GLOBAL__N__76556b6a_38_quantize_transpose_square_blockwise_cu_108e784934block_scaled_cast_transpose_kernelILb1Eff13__nv_fp8_e5m2EEvPKT1_PT2_S7_PT0_S9_mmmmmmf14CUtensorMap_stbPKf)
        /*002c*/ 	.word	0x00000000


	//----- nvinfo : EIATTR_REGCOUNT
	.align		4
.L_7:
        /*0030*/ 	.byte	0x04, 0x2f
        /*0032*/ 	.short	(.L_9 - .L_8)
	.align		4
.L_8:
        /*0034*/ 	.word	index@(_ZN18transformer_engine71_GLOBAL__N__76556b6a_38_quantize_transpose_square_blockwise_cu_108e784945block_scaled_cast_transpose_kernel_notalignedILb1Eff13__nv_fp8_e5m2EEvPKT1_PT2_S7_PT0_S9_mmmmmmfbPKf)
        /*0038*/ 	.word	0x00000062


	//----- nvinfo : EIATTR_FRAME_SIZE
	.align		4
.L_9:
        /*003c*/ 	.byte	0x04, 0x11
        /*003e*/ 	.short	(.L_11 - .L_10)
	.align		4
.L_10:
        /*0040*/ 	.word	index@($__internal_45_$__cuda_sm3x_div_rn_noftz_f32_slowpath)
        /*0044*/ 	.word	0x00000040


	//----- nvinfo : EIATTR_FRAME_SIZE
	.align		4
.L_11:
        /*0048*/ 	.byte	0x04, 0x11
        /*004a*/ 	.short	(.L_13 - .L_12)
	.align		4
.L_12:
        /*004c*/ 	.word	index@($__internal_44_$__cuda_sm20_rcp_rn_f32_slowpath)
        /*0050*/ 	.word	0x00000040


	//----- nvinfo : EIATTR_FRAME_SIZE
	.align		4
.L_13:
        /*0054*/ 	.byte	0x04, 0x11
        /*0056*/ 	.short	(.L_15 - .L_14)
	.align		4
.L_14:
        /*0058*/ 	.word	index@(_ZN18transformer_engine71_GLOBAL__N__76556b6a_38_quantize_transpose_square_blockwise_cu_108e784945block_scaled_cast_transpose_kernel_notalignedILb1Eff13__nv_fp8_e5m2EEvPKT1_PT2_S7_PT0_S9_mmmmmmfbPKf)
        /*005c*/ 	.word	0x00000040


	//----- nvinfo : EIATTR_REGCOUNT
	.align		4
.L_15:
        /*0060*/ 	.byte	0x04, 0x2f
        /*0062*/ 	.short	(.L_17 - .L_16)
	.align		4
.L_16:
        /*0064*/ 	.word	index@(_ZN18transformer_engine71_GLOBAL__N__76556b6a_38_quantize_transpose_square_blockwise_cu_108e784934block_scaled_cast_transpose_kernelILb0Eff13__nv_fp8_e5m2EEvPKT1_PT2_S7_PT0_S9_mmmmmmf14CUtensorMap_stbPKf)
        /*0068*/ 	.word	0x00000050


	//----- nvinfo : EIATTR_FRAME_SIZE
	.align		4
.L_17:
        /*006c*/ 	.byte	0x04, 0x11
        /*006e*/ 	.short	(.L_19 - .L_18)
	.align		4
.L_18:
        /*0070*/ 	.word	index@($__internal_43_$__cuda_sm3x_div_rn_noftz_f32_slowpath)
        /*0074*/ 	.word	0x00000000


	//----- nvinfo : EIATTR_FRAME_SIZE
	.align		4
.L_19:
        /*0078*/ 	.byte	0x04, 0x11
        /*007a*/ 	.short	(.L_21 - .L_20)
	.align		4
.L_20:
        /*007c*/ 	.word	index@($__internal_42_$__cuda_sm20_rcp_rn_f32_slowpath)
        /*0080*/ 	.word	0x00000000


	//----- nvinfo : EIATTR_FRAME_SIZE
	.align		4
.L_21:
        /*0084*/ 	.byte	0x04, 0x11
        /*0086*/ 	.short	(.L_23 - .L_22)
	.align		4
.L_22:
        /*0088*/ 	.word	index@(_ZN18transformer_engine71_GLOBAL__N__76556b6a_38_quantize_transpose_square_blockwise_cu_108e784934block_scaled_cast_transpose_kernelILb0Eff13__nv_fp8_e5m2EEvPKT1_PT2_S7_PT0_S9_mmmmmmf14CUtensorMap_stbPKf)
        /*008c*/ 	.word	0x00000000


	//----- nvinfo : EIATTR_REGCOUNT
	.align		4
.L_23:
        /*0090*/ 	.byte	0x04, 0x2f
        /*0092*/ 	.short	(.L_25 - .L_24)
	.align		4
.L_24:
        /*0094*/ 	.word	index@(_ZN18transformer_engine71_GLOBAL__N__76556b6a_38_quantize_transpose_square_blockwise_cu_108e784945block_scaled_cast_transpose_kernel_notalignedILb0Eff13__nv_fp8_e5m2EEvPKT1_PT2_S7_PT0_S9_mmmmmmfbPKf)
        /*0098*/ 	.word	0x00000060


	//----- nvinfo : EIATTR_FRAME_SIZE
	.align		4
.L_25:
        /*009c*/ 	.byte	0x04, 0x11
        /*009e*/ 	.short	(.L_27 - .L_26)
	.align		4
.L_26:
        /*00a0*/ 	.word	index@($__internal_41_$__cuda_sm3x_div_rn_noftz_f32_slowpath)
        /*00a4*/ 	.word	0x00000000


	//----- nvinfo : EIATTR_FRAME_SIZE
	.align		4
.L_27:
        /*00a8*/ 	.byte	0x04, 0x11
        /*00aa*/ 	.short	(.L_29 - .L_28)
	.align		4
.L_28:
        /*00ac*/ 	.word	index@($__internal_40_$__cuda_sm20_rcp_rn_f32_slowpath)
        /*00b0*/ 	.word	0x00000000


	//----- nvinfo : EIATTR_FRAME_SIZE
	.align		4
.L_29:
        /*00b4*/ 	.byte	0x04, 0x11
        /*00b6*/ 	.short	(.L_31 - .L_30)
	.align		4
.L_30:
        /*00b8*/ 	.word	index@(_ZN18transformer_engine71_GLOBAL__N__76556b6a_38_quantize_transpose_square_blockwise_cu_108e784945block_scaled_cast_transpose_kernel_notalignedILb0Eff13__nv_fp8_e5m2EEvPKT1_PT2_S7_PT0_S9_mmmmmmfbPKf)
        /*00bc*/ 	.word	0x00000000


	//----- nvinfo : EIATTR_REGCOUNT
	.align		4
.L_31:
        /*00c0*/ 	.byte	0x04, 0x2f
        /*00c2*/ 	.short	(.L_33 - .L_32)
	.align		4
.L_32:
        /*00c4*/ 	.word	index@(_ZN18transformer_engine71_GLOBAL__N__76556b6a_38_quantize_transpose_square_blockwise_cu_108e784934block_scaled_cast_transpose_kernelILb1Eff13__nv_fp8_e4m3EEvPKT1_PT2_S7_PT0_S9_mmmmmmf14CUtensorMap_stbPKf)
        /*00c8*/ 	.word	0x00000050


	//----- nvinfo : EIATTR_FRAME_SIZE
	.align		4
.L_33:
        /*00cc*/ 	.byte	0x04, 0x11
        /*00ce*/ 	.short	(.L_35 - .L_34)
	.align		4
.L_34:
        /*00d0*/ 	.word	index@($__internal_39_$__cuda_sm3x_div_rn_noftz_f32_slowpath)
        /*00d4*/ 	.word	0x00000000


	//----- nvinfo : EIATTR_FRAME_SIZE
	.align		4
.L_35:
        /*00d8*/ 	.byte	0x04, 0x11
        /*00da*/ 	.short	(.L_37 - .L_36)
	.align		4
.L_36:
        /*00dc*/ 	.word	index@($__internal_38_$__cuda_sm20_rcp_rn_f32_slowpath)
        /*00e0*/ 	.word	0x00000000


	//----- nvinfo : EIATTR_FRAME_SIZE
	.align		4
.L_37:
        /*00e4*/ 	.byte	0x04, 0x11
        /*00e6*/ 	.short	(.L_39 - .L_38)
	.align		4
.L_38:
        /*00e8*/ 	.word	index@(_ZN18transformer_engine71_GLOBAL__N__76556b6a_38_quantize_transpose_square_blockwise_cu_108e784934block_scaled_cast_transpose_kernelILb1Eff13__nv_fp8_e4m3EEvPKT1_PT2_S7_PT0_S9_mmmmmmf14CUtensorMap_stbPKf)
        /*00ec*/ 	.word	0x00000000


	//----- nvinfo : EIATTR_REGCOUNT
	.align		4
.L_39:
        /*00f0*/ 	.byte	0x04, 0x2f
        /*00f2*/ 	.short	(.L_41 - .L_40)
	.align		4
.L_40:
        /*00f4*/ 	.word	index@(_ZN18transformer_engine71_GLOBAL__N__76556b6a_38_quantize_transpose_square_blockwise_cu_108e784945block_scaled_cast_transpose_kernel_notalignedILb1Eff13__nv_fp8_e4m3EEvPKT1_PT2_S7_PT0_S9_mmmmmmfbPKf)
        /*00f8*/ 	.word	0x00000062


	//----- nvinfo : EIATTR_FRAME_SIZE
	.align		4
.L_41:
        /*00fc*/ 	.byte	0x04, 0x11
        /*00fe*/ 	.short	(.L_43 - .L_42)
	.align		4
.L_42:
        /*0100*/ 	.word	index@($__internal_37_$__cuda_sm3x_div_rn_noftz_f32_slowpath)
        /*0104*/ 	.word	0x00000040


	//----- nvinfo : EIATTR_FRAME_SIZE
	.align		4
.L_43:
        /*0108*/ 	.byte	0x04, 0x11
        /*010a*/ 	.short	(.L_45 - .L_44)
	.align		4
.L_44:
        /*010c*/ 	.word	index@($__internal_36_$__cuda_sm20_rcp_rn_f32_slowpath)
        /*0110*/ 	.word	0x00000040


	//----- nvinfo : EIATTR_FRAME_SIZE
	.align		4
.L_45:
        /*0114*/ 	.byte	0x04, 0x11
        /*0116*/ 	.short	(.L_47 - .L_46)
	.align		4
.L_46:
        /*0118*/ 	.word	index@(_ZN18transformer_engine71_GLOBAL__N__76556b6a_38_quantize_transpose_square_blockwise_cu_108e784945block_scaled_cast_transpose_kernel_notalignedILb1Eff13__nv_fp8_e4m3EEvPKT1_PT2_S7_PT0_S9_mmmmmmfbPKf)
        /*011c*/ 	.word	0x00000040


	//----- nvinfo : EIATTR_REGCOUNT
	.align		4
.L_47:
        /*0120*/ 	.byte	0x04, 0x2f
        /*0122*/ 	.short	(.L_49 - .L_48)
	.align		4
.L_48:
        /*0124*/ 	.word	index@(_ZN18transformer_engine71_GLOBAL__N__76556b6a_38_quantize_transpose_square_blockwise_cu_108e784934block_scaled_cast_transpose_kernelILb0Eff13__nv_fp8_e4m3EEvPKT1_PT2_S7_PT0_S9_mmmmmmf14CUtensorMap_stbPKf)
        /*0128*/ 	.word	0x00000050


	//----- nvinfo : EIATTR_FRAME_SIZE
	.align		4
.L_49:
        /*012c*/ 	.byte	0x04, 0x11
        /*012e*/ 	.short	(.L_51 - .L_50)
	.align		4
.L_50:
        /*0130*/ 	.word	index@($__internal_35_$__cuda_sm3x_div_rn_noftz_f32_slowpath)
        /*0134*/ 	.word	0x00000000


	//----- nvinfo : EIATTR_FRAME_SIZE
	.align		4
.L_51:
        /*0138*/ 	.byte	0x04, 0x11
        /*013a*/ 	.short	(.L_53 - .L_52)
	.align		4
.L_52:
        /*013c*/ 	.word	index@($__internal_34_$__cuda_sm20_rcp_rn_f32_slowpath)
        /*0140*/ 	.word	0x00000000


	//----- nvinfo : EIATTR_FRAME_SIZE
	.align		4
.L_53:
        /*0144*/ 	.byte	0x04, 0x11
        /*0146*/ 	.short	(.L_55 - .L_54)
	.align		4
.L_54:
        /*0148*/ 	.word	index@(_ZN18transformer_engine71_GLOBAL__N__76556b6a_38_quantize_transpose_square_blockwise_cu_108e784934block_scaled_cast_transpose_kernelILb0Eff13__nv_fp8_e4m3EEvPKT1_PT2_S7_PT0_S9_mmmmmmf14CUtensorMap_stbPKf)
        /*014c*/ 	.word	0x00000000


	//----- nvinfo : EIATTR_REGCOUNT
	.align		4
.L_55:
        /*0150*/ 	.byte	0x04, 0x2f
        /*0152*/ 	.short	(.L_57 - .L_56)
	.align		4
.L_56:
        /*0154*/ 	.word	index@(_ZN18transformer_engine71_GLOBAL__N__76556b6a_38_quantize_transpose_square_blockwise_cu_108e784945block_scaled_cast_transpose_kernel_notalignedILb0Eff13__nv_fp8_e4m3EEvPKT1_PT2_S7_PT0_S9_mmmmmmfbPKf)
        /*0158*/ 	.word	0x00000060


	//----- nvinfo : EIATTR_FRAME_SIZE
	.align		4
.L_57:
        /*015c*/ 	.byte	0x04, 0x11
        /*015e*/ 	.short	(.L_59 - .L_58)
	.align		4
.L_58:
        /*0160*/ 	.word	index@($__internal_33_$__cuda_sm3x_div_rn_noftz_f32_slowpath)
        /*0164*/ 	.word	0x00000000


	//----- nvinfo : EIATTR_FRAME_SIZE
	.align		4
.L_59:
        /*0168*/ 	.byte	0x04, 0x11
        /*016a*/ 	.short	(.L_61 - .L_60)
	.align		4
.L_60:
        /*016c*/ 	.word	index@($__internal_32_$__cuda_sm20_rcp_rn_f32_slowpath)
        /*0170*/ 	.word	0x00000000


	//----- nvinfo : EIATTR_FRAME_SIZE
	.align		4
.L_61:
        /*0174*/ 	.byte	0x04, 0x11
        /*0176*/ 	.short	(.L_63 - .L_62)
	.align		4
.L_62:
        /*0178*/ 	.word	index@(_ZN18transformer_engine71_GLOBAL__N__76556b6a_38_quantize_transpose_square_blockwise_cu_108e784945block_scaled_cast_transpose_kernel_notalignedILb0Eff13__nv_fp8_e4m3EEvPKT1_PT2_S7_PT0_S9_mmmmmmfbPKf)
        /*017c*/ 	.word	0x00000000


	//----- nvinfo : EIATTR_REGCOUNT
	.align		4
.L_63:
        /*0180*/ 	.byte	0x04, 0x2f
        /*0182*/ 	.short	(.L_65 - .L_64)
	.align		4
.L_64:
        /*0184*/ 	.word	index@(_ZN18transformer_engine71_GLOBAL__N__76556b6a_38_quantize_transpose_square_blockwise_cu_108e784934block_scaled_cast_transpose_kernelILb1Ef6__half13__nv_fp8_e5m2EEvPKT1_PT2_S8_PT0_SA_mmmmmmf14CUtensorMap_stbPKf)
        /*0188*/ 	.word	0x00000050


	//----- nvinfo : EIATTR_FRAME_SIZE
	.align		4
.L_65:
        /*018c*/ 	.byte	0x04, 0x11
        /*018e*/ 	.short	(.L_67 - .L_66)
	.align		4
.L_66:
        /*0190*/ 	.word	index@($__internal_31_$__cuda_sm3x_div_rn_noftz_f32_slowpath)
        /*0194*/ 	.word	0x00000000


	//----- nvinfo : EIATTR_FRAME_SIZE
	.align		4
.L_67:
        /*0198*/ 	.byte	0x04, 0x11
        /*019a*/ 	.short	(.L_69 - .L_68)
	.align		4
.L_68:
        /*019c*/ 	.word	index@($__internal_30_$__cuda_sm20_rcp_rn_f32_slowpath)
        /*01a0*/ 	.word	0x00000000


	//----- nvinfo : EIATTR_FRAME_SIZE
	.align		4
.L_69:
        /*01a4*/ 	.byte	0x04, 0x11
        /*01a6*/ 	.short	(.L_71 - .L_70)
	.align		4
.L_70:
        /*01a8*/ 	.word	index@(_ZN18transformer_engine71_GLOBAL__N__76556b6a_38_quantize_transpose_square_blockwise_cu_108e784934block_scaled_cast_transpose_kernelILb1Ef6__half13__nv_fp8_e5m2EEvPKT1_PT2_S8_PT0_SA_mmmmmmf14CUtensorMap_stbPKf)
        /*01ac*/ 	.word	0x00000000


	//----- nvinfo : EIATTR_REGCOUNT
	.align		4
.L_71:
        /*01b0*/ 	.byte	0x04, 0x2f
        /*01b2*/ 	.short	(.L_73 - .L_72)
	.align		4
.L_72:
        /*01b4*/ 	.word	index@(_ZN18transformer_engine71_GLOBAL__N__76556b6a_38_quantize_transpose_square_blockwise_cu_108e784945block_scaled_cast_transpose_kernel_notalignedILb1Ef6__half13__nv_fp8_e5m2EEvPKT1_PT2_S8_PT0_SA_mmmmmmfbPKf)
        /*01b8*/ 	.word	0x0000003f


	//----- nvinfo : EIATTR_FRAME_SIZE
	.align		4
.L_73:
        /*01bc*/ 	.byte	0x04, 0x11
        /*01be*/ 	.short	(.L_75 - .L_74)
	.align		4
.L_74:
        /*01c0*/ 	.word	index@($__internal_29_$__cuda_sm3x_div_rn_noftz_f32_slowpath)
        /*01c4*/ 	.word	0x00000040


	//----- nvinfo : EIATTR_FRAME_SIZE
	.align		4
.L_75:
        /*01c8*/ 	.byte	0x04, 0x11
        /*01ca*/ 	.short	(.L_77 - .L_76)
	.align		4
.L_76:
        /*01cc*/ 	.word	index@($__internal_28_$__cuda_sm20_rcp_rn_f32_slowpath)
        /*01d0*/ 	.word	0x00000040


	//----- nvinfo : EIATTR_FRAME_SIZE
	.align		4
.L_77:
        /*01d4*/ 	.byte	0x04, 0x11
        /*01d6*/ 	.short	(.L_79 - .L_78)
	.align		4
.L_78:
        /*01d8*/ 	.word	index@(_ZN18transformer_engine71_GLOBAL__N__76556b6a_38_quantize_transpose_square_blockwise_cu_108e784945block_scaled_cast_transpose_kernel_notalignedILb1Ef6__half13__nv_fp8_e5m2EEvPKT1_PT2_S8_PT0_SA_mmmmmmfbPKf)
        /*01dc*/ 	.word	0x00000040


	//----- nvinfo : EIATTR_REGCOUNT
	.align		4
.L_79:
        /*01e0*/ 	.byte	0x04, 0x2f
        /*01e2*/ 	.short	(.L_81 - .L_80)
	.align		4
.L_80:
        /*01e4*/ 	.word	index@(_ZN18transformer_engine71_GLOBAL__N__76556b6a_38_quantize_transpose_square_blockwise_cu_108e784934block_scaled_cast_transpose_kernelILb0Ef6__half13__nv_fp8_e5m2EEvPKT1_PT2_S8_PT0_SA_mmmmmmf14CUtensorMap_stbPKf)
        /*01e8*/ 	.word	0x00000050


	//----- nvinfo : EIATTR_FRAME_SIZE
	.align		4
.L_81:
        /*01ec*/ 	.byte	0x04, 0x11
        /*01ee*/ 	.short	(.L_83 - .L_82)
	.align		4
.L_82:
        /*01f0*/ 	.word	index@($__internal_27_$__cuda_sm3x_div_rn_noftz_f32_slowpath)
        /*01f4*/ 	.word	0x00000000


	//----- nvinfo : EIATTR_FRAME_SIZE
	.align		4
.L_83:
        /*01f8*/ 	.byte	0x04, 0x11
        /*01fa*/ 	.short	(.L_85 - .L_84)
	.align		4
.L_84:
        /*01fc*/ 	.word	index@($__internal_26_$__cuda_sm20_rcp_rn_f32_slowpath)
        /*0200*/ 	.word	0x00000000


	//----- nvinfo : EIATTR_FRAME_SIZE
	.align		4
.L_85:
        /*0204*/ 	.byte	0x04, 0x11
        /*0206*/ 	.short	(.L_87 - .L_86)
	.align		4
.L_86:
        /*0208*/ 	.word	index@(_ZN18transformer_engine71_GLOBAL__N__76556b6a_38_quantize_transpose_square_blockwise_cu_108e784934block_scaled_cast_transpose_kernelILb0Ef6__half13__nv_fp8_e5m2EEvPKT1_PT2_S8_PT0_SA_mmmmmmf14CUtensorMap_stbPKf)
        /*020c*/ 	.word	0x00000000


	//----- nvinfo : EIATTR_REGCOUNT
	.align		4
.L_87:
        /*0210*/ 	.byte	0x04, 0x2f
        /*0212*/ 	.short	(.L_89 - .L_88)
	.align		4
.L_88:
        /*0214*/ 	.word	index@(_ZN18transformer_engine71_GLOBAL__N__76556b6a_38_quantize_transpose_square_blockwise_cu_108e784945block_scaled_cast_transpose_kernel_notalignedILb0Ef6__half13__nv_fp8_e5m2EEvPKT1_PT2_S8_PT0_SA_mmmmmmfbPKf)
        /*0218*/ 	.word	0x00000040


	//----- nvinfo : EIATTR_FRAME_SIZE
	.align		4
.L_89:
        /*021c*/ 	.byte	0x04, 0x11
        /*021e*/ 	.short	(.L_91 - .L_90)
	.align		4
.L_90:
        /*0220*/ 	.word	index@($__internal_25_$__cuda_sm3x_div_rn_noftz_f32_slowpath)
        /*0224*/ 	.word	0x00000000


	//----- nvinfo : EIATTR_FRAME_SIZE
	.align		4
.L_91:
        /*0228*/ 	.byte	0x04, 0x11
        /*022a*/ 	.short	(.L_93 - .L_92)
	.align		4
.L_92:
        /*022c*/ 	.word	index@($__internal_24_$__cuda_sm20_rcp_rn_f32_slowpath)
        /*0230*/ 	.word	0x00000000


	//----- nvinfo : EIATTR_FRAME_SIZE
	.align		4
.L_93:
        /*0234*/ 	.byte	0x04, 0x11
        /*0236*/ 	.short	(.L_95 - .L_94)
	.align		4
.L_94:
        /*0238*/ 	.word	index@(_ZN18transformer_engine71_GLOBAL__N__76556b6a_38_quantize_transpose_square_blockwise_cu_108e784945block_scaled_cast_transpose_kernel_notalignedILb0Ef6__half13__nv_fp8_e5m2EEvPKT1_PT2_S8_PT0_SA_mmmmmmfbPKf)
        /*023c*/ 	.word	0x00000000


	//----- nvinfo : EIATTR_REGCOUNT
	.align		4
.L_95:
        /*0240*/ 	.byte	0x04, 0x2f
        /*0242*/ 	.short	(.L_97 - .L_96)
	.align		4
.L_96:
        /*0244*/ 	.word	index@(_ZN18transformer_engine71_GLOBAL__N__76556b6a_38_quantize_transpose_square_blockwise_cu_108e784934block_scaled_cast_transpose_kernelILb1Ef6__half13__nv_fp8_e4m3EEvPKT1_PT2_S8_PT0_SA_mmmmmmf14CUtensorMap_stbPKf)
        /*0248*/ 	.word	0x00000050


	//----- nvinfo : EIATTR_FRAME_SIZE
	.align		4
.L_97:
        /*024c*/ 	.byte	0x04, 0x11
        /*024e*/ 	.short	(.L_99 - .L_98)
	.align		4
.L_98:
        /*0250*/ 	.word	index@($__internal_23_$__cuda_sm3x_div_rn_noftz_f32_slowpath)
        /*0254*/ 	.word	0x00000000


	//----- nvinfo : EIATTR_FRAME_SIZE
	.align		4
.L_99:
        /*0258*/ 	.byte	0x04, 0x11
        /*025a*/ 	.short	(.L_101 - .L_100)
	.align		4
.L_100:
        /*025c*/ 	.word	index@($__internal_22_$__cuda_sm20_rcp_rn_f32_slowpath)
        /*0260*/ 	.word	0x00000000


	//----- nvinfo : EIATTR_FRAME_SIZE
	.align		4
.L_101:
        /*0264*/ 	.byte	0x04, 0x11
        /*0266*/ 	.short	(.L_103 - .L_102)
	.align		4
.L_102:
        /*0268*/ 	.word	index@(_ZN18transformer_engine71_GLOBAL__N__76556b6a_38_quantize_transpose_square_blockwise_cu_108e784934block_scaled_cast_transpose_kernelILb1Ef6__half13__nv_fp8_e4m3EEvPKT1_PT2_S8_PT0_SA_mmmmmmf14CUtensorMap_stbPKf)
        /*026c*/ 	.word	0x00000000


	//----- nvinfo : EIATTR_REGCOUNT
	.align		4
.L_103:
        /*0270*/ 	.byte	0x04, 0x2f
        /*0272*/ 	.short	(.L_105 - .L_104)
	.align		4
.L_104:
        /*0274*/ 	.word	index@(_ZN18transformer_engine71_GLOBAL__N__76556b6a_38_quantize_transpose_square_blockwise_cu_108e784945block_scaled_cast_transpose_kernel_notalignedILb1Ef6__half13__nv_fp8_e4m3EEvPKT1_PT2_S8_PT0_SA_mmmmmmfbPKf)
        /*0278*/ 	.word	0x0000003f


	//----- nvinfo : EIATTR_FRAME_SIZE
	.align		4
.L_105:
        /*027c*/ 	.byte	0x04, 0x11
        /*027e*/ 	.short	(.L_107 - .L_106)
	.align		4
.L_106:
        /*0280*/ 	.word	index@($__internal_21_$__cuda_sm3x_div_rn_noftz_f32_slowpath)
        /*0284*/ 	.word	0x00000040


	//----- nvinfo : EIATTR_FRAME_SIZE
	.align		4
.L_107:
        /*0288*/ 	.byte	0x04, 0x11
        /*028a*/ 	.short	(.L_109 - .L_108)
	.align		4
.L_108:
        /*028c*/ 	.word	index@($__internal_20_$__cuda_sm20_rcp_rn_f32_slowpath)
        /*0290*/ 	.word	0x00000040


	//----- nvinfo : EIATTR_FRAME_SIZE
	.align		4
.L_109:
        /*0294*/ 	.byte	0x04, 0x11
        /*0296*/ 	.short	(.L_111 - .L_110)
	.align		4
.L_110:
        /*0298*/ 	.word	index@(_ZN18transformer_engine71_GLOBAL__N__76556b6a_38_quantize_transpose_square_blockwise_cu_108e784945block_scaled_cast_transpose_kernel_notalignedILb1Ef6__half13__nv_fp8_e4m3EEvPKT1_PT2_S8_PT0_SA_mmmmmmfbPKf)
        /*029c*/ 	.word	0x00000040


	//----- nvinfo : EIATTR_REGCOUNT
	.align		4
.L_111:
        /*02a0*/ 	.byte	0x04, 0x2f
        /*02a2*/ 	.short	(.L_113 - .L_112)
	.align		4
.L_112:
        /*02a4*/ 	.word	index@(_ZN18transformer_engine71_GLOBAL__N__76556b6a_38_quantize_transpose_square_blockwise_cu_108e784934block_scaled_cast_transpose_kernelILb0Ef6__half13__nv_fp8_e4m3EEvPKT1_PT2_S8_PT0_SA_mmmmmmf14CUtensorMap_stbPKf)
        /*02a8*/ 	.word	0x00000050


	//----- nvinfo : EIATTR_FRAME_SIZE
	.align		4
.L_113:
        /*02ac*/ 	.byte	0x04, 0x11
        /*02ae*/ 	.short	(.L_115 - .L_114)
	.align		4
.L_114:
        /*02b0*/ 	.word	index@($__internal_19_$__cuda_sm3x_div_rn_noftz_f32_slowpath)
        /*02b4*/ 	.word	0x00000000


	//----- nvinfo : EIATTR_FRAME_SIZE
	.align		4
.L_115:
        /*02b8*/ 	.byte	0x04, 0x11
        /*02ba*/ 	.short	(.L_117 - .L_116)
	.align		4
.L_116:
        /*02bc*/ 	.word	index@($__internal_18_$__cuda_sm20_rcp_rn_f32_slowpath)
        /*02c0*/ 	.word	0x00000000


	//----- nvinfo : EIATTR_FRAME_SIZE
	.align		4
.L_117:
        /*02c4*/ 	.byte	0x04, 0x11
        /*02c6*/ 	.short	(.L_119 - .L_118)
	.align		4
.L_118:
        /*02c8*/ 	.word	index@(_ZN18transformer_engine71_GLOBAL__N__76556b6a_38_quantize_transpose_square_blockwise_cu_108e784934block_scaled_cast_transpose_kernelILb0Ef6__half13__nv_fp8_e4m3EEvPKT1_PT2_S8_PT0_SA_mmmmmmf14CUtensorMap_stbPKf)
        /*02cc*/ 	.word	0x00000000


	//----- nvinfo : EIATTR_REGCOUNT
	.align		4
.L_119:
        /*02d0*/ 	.byte	0x04, 0x2f
        /*02d2*/ 	.short	(.L_121 - .L_120)
	.align		4
.L_120:
        /*02d4*/ 	.word	index@(_ZN18transformer_engine71_GLOBAL__N__76556b6a_38_quantize_transpose_square_blockwise_cu_108e784945block_scaled_cast_transpose_kernel_notalignedILb0Ef6__half13__nv_fp8_e4m3EEvPKT1_PT2_S8_PT0_SA_mmmmmmfbPKf)
        /*02d8*/ 	.word	0x00000040


	//----- nvinfo : EIATTR_FRAME_SIZE
	.align		4
.L_121:
        /*02dc*/ 	.byte	0x04, 0x11
        /*02de*/ 	.short	(.L_123 - .L_122)
	.align		4
.L_122:
        /*02e0*/ 	.word	index@($__internal_17_$__cuda_sm3x_div_rn_noftz_f32_slowpath)
        /*02e4*/ 	.word	0x00000000


	//----- nvinfo : EIATTR_FRAME_SIZE
	.align		4
.L_123:
        /*02e8*/ 	.byte	0x04, 0x11
        /*02ea*/ 	.short	(.L_125 - .L_124)
	.align		4
.L_124:
        /*02ec*/ 	.word	index@($__internal_16_$__cuda_sm20_rcp_rn_f32_slowpath)
        /*02f0*/ 	.word	0x00000000


	//----- nvinfo : EIATTR_FRAME_SIZE
	.align		4
.L_125:
        /*02f4*/ 	.byte	0x04, 0x11
        /*02f6*/ 	.short	(.L_127 - .L_126)
	.align		4
.L_126:
        /*02f8*/ 	.word	index@(_ZN18transformer_engine71_GLOBAL__N__76556b6a_38_quantize_transpose_square_blockwise_cu_108e784945block_scaled_cast_transpose_kernel_notalignedILb0Ef6__half13__nv_fp8_e4m3EEvPKT1_PT2_S8_PT0_SA_mmmmmmfbPKf)
        /*02fc*/ 	.word	0x00000000


	//----- nvinfo : EIATTR_REGCOUNT
	.align		4
.L_127:
        /*0300*/ 	.byte	0x04, 0x2f
        /*0302*/ 	.short	(.L_129 - .L_128)
	.align		4
.L_128:
        /*0304*/ 	.word	index@(_ZN18transformer_engine71_GLOBAL__N__76556b6a_38_quantize_transpose_square_blockwise_cu_108e784934block_scaled_cast_transpose_kernelILb1Ef13__nv_bfloat1613__nv_fp8_e5m2EEvPKT1_PT2_S8_PT0_SA_mmmmmmf14CUtensorMap_stbPKf)
        /*0308*/ 	.word	0x0000004f


	//----- nvinfo : EIATTR_FRAME_SIZE
	.align		4
.L_129:
        /*030c*/ 	.byte	0x04, 0x11
        /*030e*/ 	.short	(.L_131 - .L_130)
	.align		4
.L_130:
        /*0310*/ 	.word	index@($__internal_15_$__cuda_sm3x_div_rn_noftz_f32_slowpath)
        /*0314*/ 	.word	0x00000000


	//----- nvinfo : EIATTR_FRAME_SIZE
	.align		4
.L_131:
        /*0318*/ 	.byte	0x04, 0x11
        /*031a*/ 	.short	(.L_133 - .L_132)
	.align		4
.L_132:
        /*031c*/ 	.word	index@($__internal_14_$__cuda_sm20_rcp_rn_f32_slowpath)
        /*0320*/ 	.word	0x00000000


	//----- nvinfo : EIATTR_FRAME_SIZE
	.align		4
.L_133:
        /*0324*/ 	.byte	0x04, 0x11
        /*0326*/ 	.short	(.L_135 - .L_134)
	.align		4
.L_134:
        /*0328*/ 	.word	index@(_ZN18transformer_engine71_GLOBAL__N__76556b6a_38_quantize_transpose_square_blockwise_cu_108e784934block_scaled_cast_transpose_kernelILb1Ef13__nv_bfloat1613__nv_fp8_e5m2EEvPKT1_PT2_S8_PT0_SA_mmmmmmf14CUtensorMap_stbPKf)
        /*032c*/ 	.word	0x00000000


	//----- nvinfo : EIATTR_REGCOUNT
	.align		4
.L_135:
        /*0330*/ 	.byte	0x04, 0x2f
        /*0332*/ 	.short	(.L_137 - .L_136)
	.align		4
.L_136:
        /*0334*/ 	.word	index@(_ZN18transformer_engine71_GLOBAL__N__76556b6a_38_quantize_transpose_square_blockwise_cu_108e784945block_scaled_cast_transpose_kernel_notalignedILb1Ef13__nv_bfloat1613__nv_fp8_e5m2EEvPKT1_PT2_S8_PT0_SA_mmmmmmfbPKf)
        /*0338*/ 	.word	0x00000040


	//----- nvinfo : EIATTR_FRAME_SIZE
	.align		4
.L_137:
        /*033c*/ 	.byte	0x04, 0x11
        /*033e*/ 	.short	(.L_139 - .L_138)
	.align		4
.L_138:
        /*0340*/ 	.word	index@($__internal_13_$__cuda_sm3x_div_rn_noftz_f32_slowpath)
        /*0344*/ 	.word	0x00000050


	//----- nvinfo : EIATTR_FRAME_SIZE
	.align		4
.L_139:
        /*0348*/ 	.byte	0x04, 0x11
        /*034a*/ 	.short	(.L_141 - .L_140)
	.align		4
.L_140:
        /*034c*/ 	.word	index@($__internal_12_$__cuda_sm20_rcp_rn_f32_slowpath)
        /*0350*/ 	.word	0x00000050


	//----- nvinfo : EIATTR_FRAME_SIZE
	.align		4
.L_141:
        /*0354*/ 	.byte	0x04, 0x11
        /*0356*/ 	.short	(.L_143 - .L_142)
	.align		4
.L_142:
        /*0358*/ 	.word	index@(_ZN18transformer_engine71_GLOBAL__N__76556b6a_38_quantize_transpose_square_blockwise_cu_108e784945block_scaled_cast_transpose_kernel_notalignedILb1Ef13__nv_bfloat1613__nv_fp8_e5m2EEvPKT1_PT2_S8_PT0_SA_mmmmmmfbPKf)
        /*035c*/ 	.word	0x00000050


	//----- nvinfo : EIATTR_REGCOUNT
	.align		4
.L_143:
        /*0360*/ 	.byte	0x04, 0x2f
        /*0362*/ 	.short	(.L_145 - .L_144)
	.align		4
.L_144:
        /*0364*/ 	.word	index@(_ZN18transformer_engine71_GLOBAL__N__76556b6a_38_quantize_transpose_square_blockwise_cu_108e784934block_scaled_cast_transpose_kernelILb0Ef13__nv_bfloat1613__nv_fp8_e5m2EEvPKT1_PT2_S8_PT0_SA_mmmmmmf14CUtensorMap_stbPKf)
        /*0368*/ 	.word	0x00000050


	//----- nvinfo : EIATTR_FRAME_SIZE
	.align		4
.L_145:
        /*036c*/ 	.byte	0x04, 0x11
        /*036e*/ 	.short	(.L_147 - .L_146)
	.align		4
.L_146:
        /*0370*/ 	.word	index@($__internal_11_$__cuda_sm3x_div_rn_noftz_f32_slowpath)
        /*0374*/ 	.word	0x00000000


	//----- nvinfo : EIATTR_FRAME_SIZE
	.align		4
.L_147:
        /*0378*/ 	.byte	0x04, 0x11
        /*037a*/ 	.short	(.L_149 - .L_148)
	.align		4
.L_148:
        /*037c*/ 	.word	index@($__internal_10_$__cuda_sm20_rcp_rn_f32_slowpath)
        /*0380*/ 	.word	0x00000000


	//----- nvinfo : EIATTR_FRAME_SIZE
	.align		4
.L_149:
        /*0384*/ 	.byte	0x04, 0x11
        /*0386*/ 	.short	(.L_151 - .L_150)
	.align		4
.L_150:
        /*0388*/ 	.word	index@(_ZN18transformer_engine71_GLOBAL__N__76556b6a_38_quantize_transpose_square_blockwise_cu_108e784934block_scaled_cast_transpose_kernelILb0Ef13__nv_bfloat1613__nv_fp8_e5m2EEvPKT1_PT2_S8_PT0_SA_mmmmmmf14CUtensorMap_stbPKf)
        /*038c*/ 	.word	0x00000000


	//----- nvinfo : EIATTR_REGCOUNT
	.align		4
.L_151:
        /*0390*/ 	.byte	0x04, 0x2f
        /*0392*/ 	.short	(.L_153 - .L_152)
	.align		4
.L_152:
        /*0394*/ 	.word	index@(_ZN18transformer_engine71_GLOBAL__N__76556b6a_38_quantize_transpose_square_blockwise_cu_108e784945block_scaled_cast_transpose_kernel_notalignedILb0Ef13__nv_bfloat1613__nv_fp8_e5m2EEvPKT1_PT2_S8_PT0_SA_mmmmmmfbPKf)
        /*0398*/ 	.word	0x00000040


	//----- nvinfo : EIATTR_FRAME_SIZE
	.align		4
.L_153:
        /*039c*/ 	.byte	0x04, 0x11
        /*039e*/ 	.short	(.L_155 - .L_154)
	.align		4
.L_154:
        /*03a0*/ 	.word	index@($__internal_9_$__cuda_sm3x_div_rn_noftz_f32_slowpath)
        /*03a4*/ 	.word	0x00000000


	//----- nvinfo : EIATTR_FRAME_SIZE
	.align		4
.L_155:
        /*03a8*/ 	.byte	0x04, 0x11
        /*03aa*/ 	.short	(.L_157 - .L_156)
	.align		4
.L_156:
        /*03ac*/ 	.word	index@($__internal_8_$__cuda_sm20_rcp_rn_f32_slowpath)
        /*03b0*/ 	.word	0x00000000


	//----- nvinfo : EIATTR_FRAME_SIZE
	.align		4
.L_157:
        /*03b4*/ 	.byte	0x04, 0x11
        /*03b6*/ 	.short	(.L_159 - .L_158)
	.align		4
.L_158:
        /*03b8*/ 	.word	index@(_ZN18transformer_engine71_GLOBAL__N__76556b6a_38_quantize_transpose_square_blockwise_cu_108e784945block_scaled_cast_transpose_kernel_notalignedILb0Ef13__nv_bfloat1613__nv_fp8_e5m2EEvPKT1_PT2_S8_PT0_SA_mmmmmmfbPKf)
        /*03bc*/ 	.word	0x00000000


	//----- nvinfo : EIATTR_REGCOUNT
	.align		4
.L_159:
        /*03c0*/ 	.byte	0x04, 0x2f
        /*03c2*/ 	.short	(.L_161 - .L_160)
	.align		4
.L_160:
        /*03c4*/ 	.word	index@(_ZN18transformer_engine71_GLOBAL__N__76556b6a_38_quantize_transpose_square_blockwise_cu_108e784934block_scaled_cast_transpose_kernelILb1Ef13__nv_bfloat1613__nv_fp8_e4m3EEvPKT1_PT2_S8_PT0_SA_mmmmmmf14CUtensorMap_stbPKf)
        /*03c8*/ 	.word	0x0000004f


	//----- nvinfo : EIATTR_FRAME_SIZE
	.align		4
.L_161:
        /*03cc*/ 	.byte	0x04, 0x11
        /*03ce*/ 	.short	(.L_163 - .L_162)
	.align		4
.L_162:
        /*03d0*/ 	.word	index@($__internal_7_$__cuda_sm3x_div_rn_noftz_f32_slowpath)
        /*03d4*/ 	.word	0x00000000


	//----- nvinfo : EIATTR_FRAME_SIZE
	.align		4
.L_163:
        /*03d8*/ 	.byte	0x04, 0x11
        /*03da*/ 	.short	(.L_165 - .L_164)
	.align		4
.L_164:
        /*03dc*/ 	.word	index@($__internal_6_$__cuda_sm20_rcp_rn_f32_slowpath)
        /*03e0*/ 	.word	0x00000000


	//----- nvinfo : EIATTR_FRAME_SIZE
	.align		4
.L_165:
        /*03e4*/ 	.byte	0x04, 0x11
        /*03e6*/ 	.short	(.L_167 - .L_166)
	.align		4
.L_166:
        /*03e8*/ 	.word	index@(_ZN18transformer_engine71_GLOBAL__N__76556b6a_38_quantize_transpose_square_blockwise_cu_108e784934block_scaled_cast_transpose_kernelILb1Ef13__nv_bfloat1613__nv_fp8_e4m3EEvPKT1_PT2_S8_PT0_SA_mmmmmmf14CUtensorMap_stbPKf)
        /*03ec*/ 	.word	0x00000000


	//----- nvinfo : EIATTR_REGCOUNT
	.align		4
.L_167:
        /*03f0*/ 	.byte	0x04, 0x2f
        /*03f2*/ 	.short	(.L_169 - .L_168)
	.align		4
.L_168:
        /*03f4*/ 	.word	index@(_ZN18transformer_engine71_GLOBAL__N__76556b6a_38_quantize_transpose_square_blockwise_cu_108e784945block_scaled_cast_transpose_kernel_notalignedILb1Ef13__nv_bfloat1613__nv_fp8_e4m3EEvPKT1_PT2_S8_PT0_SA_mmmmmmfbPKf)
        /*03f8*/ 	.word	0x00000040


	//----- nvinfo : EIATTR_FRAME_SIZE
	.align		4
.L_169:
        /*03fc*/ 	.byte	0x04, 0x11
        /*03fe*/ 	.short	(.L_171 - .L_170)
	.align		4
.L_170:
        /*0400*/ 	.word	index@($__internal_5_$__cuda_sm3x_div_rn_noftz_f32_slowpath)
        /*0404*/ 	.word	0x00000050


	//----- nvinfo : EIATTR_FRAME_SIZE
	.align		4
.L_171:
        /*0408*/ 	.byte	0x04, 0x11
        /*040a*/ 	.short	(.L_173 - .L_172)
	.align		4
.L_172:
        /*040c*/ 	.word	index@($__internal_4_$__cuda_sm20_rcp_rn_f32_slowpath)
        /*0410*/ 	.word	0x00000050


	//----- nvinfo : EIATTR_FRAME_SIZE
	.align		4
.L_173:
        /*0414*/ 	.byte	0x04, 0x11
        /*0416*/ 	.short	(.L_175 - .L_174)
	.align		4
.L_174:
        /*0418*/ 	.word	index@(_ZN18transformer_engine71_GLOBAL__N__76556b6a_38_quantize_transpose_square_blockwise_cu_108e784945block_scaled_cast_transpose_kernel_notalignedILb1Ef13__nv_bfloat1613__nv_fp8_e4m3EEvPKT1_PT2_S8_PT0_SA_mmmmmmfbPKf)
        /*041c*/ 	.word	0x00000050


	//----- nvinfo : EIATTR_REGCOUNT
	.align		4
.L_175:
        /*0420*/ 	.byte	0x04, 0x2f
        /*0422*/ 	.short	(.L_177 - .L_176)
	.align		4
.L_176:
        /*0424*/ 	.word	index@(_ZN18transformer_engine71_GLOBAL__N__76556b6a_38_quantize_transpose_square_blockwise_cu_108e784934block_scaled_cast_transpose_kernelILb0Ef13__nv_bfloat1613__nv_fp8_e4m3EEvPKT1_PT2_S8_PT0_SA_mmmmmmf14CUtensorMap_stbPKf)
        /*0428*/ 	.word	0x00000050


	//----- nvinfo : EIATTR_FRAME_SIZE
	.align		4
.L_177:
        /*042c*/ 	.byte	0x04, 0x11
        /*042e*/ 	.short	(.L_179 - .L_178)
	.align		4
.L_178:
        /*0430*/ 	.word	index@($__internal_3_$__cuda_sm3x_div_rn_noftz_f32_slowpath)
        /*0434*/ 	.word	0x00000000


	//----- nvinfo : EIATTR_FRAME_SIZE
	.align		4
.L_179:
        /*0438*/ 	.byte	0x04, 0x11
        /*043a*/ 	.short	(.L_181 - .L_180)
	.align		4
.L_180:
        /*043c*/ 	.word	index@($__internal_2_$__cuda_sm20_rcp_rn_f32_slowpath)
        /*0440*/ 	.word	0x00000000


	//----- nvinfo : EIATTR_FRAME_SIZE
	.align		4
.L_181:
        /*0444*/ 	.byte	0x04, 0x11
        /*0446*/ 	.short	(.L_183 - .L_182)
	.align		4
.L_182:
        /*0448*/ 	.word	index@(_ZN18transformer_engine71_GLOBAL__N__76556b6a_38_quantize_transpose_square_blockwise_cu_108e784934block_scaled_cast_transpose_kernelILb0Ef13__nv_bfloat1613__nv_fp8_e4m3EEvPKT1_PT2_S8_PT0_SA_mmmmmmf14CUtensorMap_stbPKf)
        /*044c*/ 	.word	0x00000000


	//----- nvinfo : EIATTR_REGCOUNT
	.align		4
.L_183:
        /*0450*/ 	.byte	0x04, 0x2f
        /*0452*/ 	.short	(.L_185 - .L_184)
	.align		4
.L_184:
        /*0454*/ 	.word	index@(_ZN18transformer_engine71_GLOBAL__N__76556b6a_38_quantize_transpose_square_blockwise_cu_108e784945block_scaled_cast_transpose_kernel_notalignedILb0Ef13__nv_bfloat1613__nv_fp8_e4m3EEvPKT1_PT2_S8_PT0_SA_mmmmmmfbPKf)
        /*0458*/ 	.word	0x00000040


	//----- nvinfo : EIATTR_FRAME_SIZE
	.align		4
.L_185:
        /*045c*/ 	.byte	0x04, 0x11
        /*045e*/ 	.short	(.L_187 - .L_186)
	.align		4
.L_186:
        /*0460*/ 	.word	index@($__internal_1_$__cuda_sm3x_div_rn_noftz_f32_slowpath)
        /*0464*/ 	.word	0x00000000


	//----- nvinfo : EIATTR_FRAME_SIZE
	.align		4
.L_187:
        /*0468*/ 	.byte	0x04, 0x11
        /*046a*/ 	.short	(.L_189 - .L_188)
	.align		4
.L_188:
        /*046c*/ 	.word	index@($__internal_0_$__cuda_sm20_rcp_rn_f32_slowpath)
        /*0470*/ 	.word	0x00000000


	//----- nvinfo : EIATTR_FRAME_SIZE
	.align		4
.L_189:
        /*0474*/ 	.byte	0x04, 0x11
        /*0476*/ 	.short	(.L_191 - .L_190)
	.align		4
.L_190:
        /*0478*/ 	.word	index@(_ZN18transformer_engine71_GLOBAL__N__76556b6a_38_quantize_transpose_square_blockwise_cu_108e784945block_scaled_cast_transpose_kernel_notalignedILb0Ef13__nv_bfloat1613__nv_fp8_e4m3EEvPKT1_PT2_S8_PT0_SA_mmmmmmfbPKf)
        /*047c*/ 	.word	0x00000000


	//----- nvinfo : EIATTR_MIN_STACK_SIZE
	.align		4
.L_191:
        /*0480*/ 	.byte	0x04, 0x12
        /*0482*/ 	.short	(.L_193 - .L_192)
	.align		4
.L_192:
        /*0484*/ 	.word	index@(_ZN18transformer_engine71_GLOBAL__N__76556b6a_38_quantize_transpose_square_blockwise_cu_108e784945block_scaled_cast_transpose_kernel_notalignedILb0Ef13__nv_bfloat1613__nv_fp8_e4m3EEvPKT1_PT2_S8_PT0_SA_mmmmmmfbPKf)
        /*0488*/ 	.word	0x00000000


	//----- nvinfo : EIATTR_MIN_STACK_SIZE
	.align		4
.L_193:
        /*048c*/ 	.byte	0x04, 0x12
        /*048e*/ 	.short	(.L_195 - .L_194)
	.align		4
.L_194:
        /*0490*/ 	.word	index@(_ZN18transformer_engine71_GLOBAL__N__76556b6a_38_quantize_transpose_square_blockwise_cu_108e784934block_scaled_cast_transpose_kernelILb0Ef13__nv_bfloat1613__nv_fp8_e4m3EEvPKT1_PT2_S8_PT0_SA_mmmmmmf14CUtensorMap_stbPKf)
        /*0494*/ 	.word	0x00000000


	//----- nvinfo : EIATTR_MIN_STACK_SIZE
	.align		4
.L_195:
        /*0498*/ 	.byte	0x04, 0x12
        /*049a*/ 	.short	(.L_197 - .L_196)
	.align		4
.L_196:
        /*049c*/ 	.word	index@(_ZN18transformer_engine71_GLOBAL__N__76556b6a_38_quantize_transpose_square_blockwise_cu_108e784945block_scaled_cast_transpose_kernel_notalignedILb1Ef13__nv_bfloat1613__nv_fp8_e4m3EEvPKT1_PT2_S8_PT0_SA_mmmmmmfbPKf)
        /*04a0*/ 	.word	0x00000050


	//----- nvinfo : EIATTR_MIN_STACK_SIZE
	.align		4
.L_197:
        /*04a4*/ 	.byte	0x04, 0x12
        /*04a6*/ 	.short	(.L_199 - .L_198)
	.align		4
.L_198:
        /*04a8*/ 	.word	index@(_ZN18transformer_engine71_GLOBAL__N__76556b6a_38_quantize_transpose_square_blockwise_cu_108e784934block_scaled_cast_transpose_kernelILb1Ef13__nv_bfloat1613__nv_fp8_e4m3EEvPKT1_PT2_S8_PT0_SA_mmmmmmf14CUtensorMap_stbPKf)
        /*04ac*/ 	.word	0x00000000


	//----- nvinfo : EIATTR_MIN_STACK_SIZE
	.align		4
.L_199:
        /*04b0*/ 	.byte	0x04, 0x12
        /*04b2*/ 	.short	(.L_201 - .L_200)
	.align		4
.L_200:
        /*04b4*/ 	.word	index@(_ZN18transformer_engine71_GLOBAL__N__76556b6a_38_quantize_transpose_square_blockwise_cu_108e784945block_scaled_cast_transpose_kernel_notalignedILb0Ef13__nv_bfloat1613__nv_fp8_e5m2EEvPKT1_PT2_S8_PT0_SA_mmmmmmfbPKf)
        /*04b8*/ 	.word	0x00000000


	//----- nvinfo : EIATTR_MIN_STACK_SIZE
	.align		4
.L_201:
        /*04bc*/ 	.byte	0x04, 0x12
        /*04be*/ 	.short	(.L_203 - .L_202)
	.align		4
.L_202:
        /*04c0*/ 	.word	index@(_ZN18transformer_engine71_GLOBAL__N__76556b6a_38_quantize_transpose_square_blockwise_cu_108e784934block_scaled_cast_transpose_kernelILb0Ef13__nv_bfloat1613__nv_fp8_e5m2EEvPKT1_PT2_S8_PT0_SA_mmmmmmf14CUtensorMap_stbPKf)
        /*04c4*/ 	.word	0x00000000


	//----- nvinfo : EIATTR_MIN_STACK_SIZE
	.align		4
.L_203:
        /*04c8*/ 	.byte	0x04, 0x12
        /*04ca*/ 	.short	(.L_205 - .L_204)
	.align		4
.L_204:
        /*04cc*/ 	.word	index@(_ZN18transformer_engine71_GLOBAL__N__76556b6a_38_quantize_transpose_square_blockwise_cu_108e784945block_scaled_cast_transpose_kernel_notalignedILb1Ef13__nv_bfloat1613__nv_fp8_e5m2EEvPKT1_PT2_S8_PT0_SA_mmmmmmfbPKf)
        /*04d0*/ 	.word	0x00000050


	//----- nvinfo : EIATTR_MIN_STACK_SIZE
	.align		4
.L_205:
        /*04d4*/ 	.byte	0x04, 0x12
        /*04d6*/ 	.short	(.L_207 - .L_206)
	.align		4
.L_206:
        /*04d8*/ 	.word	index@(_ZN18transformer_engine71_GLOBAL__N__76556b6a_38_quantize_transpose_square_blockwise_cu_108e784934block_scaled_cast_transpose_kernelILb1Ef13__nv_bfloat1613__nv_fp8_e5m2EEvPKT1_PT2_S8_PT0_SA_mmmmmmf14CUtensorMap_stbPKf)
        /*04dc*/ 	.word	0x00000000


	//----- nvinfo : EIATTR_MIN_STACK_SIZE
	.align		4
.L_207:
        /*04e0*/ 	.byte	0x04, 0x12
        /*04e2*/ 	.short	(.L_209 - .L_208)
	.align		4
.L_208:
        /*04e4*/ 	.word	index@(_ZN18transformer_engine71_GLOBAL__N__76556b6a_38_quantize_transpose_square_blockwise_cu_108e784945block_scaled_cast_transpose_kernel_notalignedILb0Ef6__half13__nv_fp8_e4m3EEvPKT1_PT2_S8_PT0_SA_mmmmmmfbPKf)
        /*04e8*/ 	.word	0x00000000


	//----- nvinfo : EIATTR_MIN_STACK_SIZE
	.align		4
.L_209:
        /*04ec*/ 	.byte	0x04, 0x12
        /*04ee*/ 	.short	(.L_211 - .L_210)
	.align		4
.L_210:
        /*04f0*/ 	.word	index@(_ZN18transformer_engine71_GLOBAL__N__76556b6a_38_quantize_transpose_square_blockwise_cu_108e784934block_scaled_cast_transpose_kernelILb0Ef6__half13__nv_fp8_e4m3EEvPKT1_PT2_S8_PT0_SA_mmmmmmf14CUtensorMap_stbPKf)
        /*04f4*/ 	.word	0x00000000


	//----- nvinfo : EIATTR_MIN_STACK_SIZE
	.align		4
.L_211:
        /*04f8*/ 	.byte	0x04, 0x12
        /*04fa*/ 	.short	(.L_213 - .L_212)
	.align		4
.L_212:
        /*04fc*/ 	.word	index@(_ZN18transformer_engine71_GLOBAL__N__76556b6a_38_quantize_transpose_square_blockwise_cu_108e784945block_scaled_cast_transpose_kernel_notalignedILb1Ef6__half13__nv_fp8_e4m3EEvPKT1_PT2_S8_PT0_SA_mmmmmmfbPKf)
        /*0500*/ 	.word	0x00000040


	//----- nvinfo : EIATTR_MIN_STACK_SIZE
	.align		4
.L_213:
        /*0504*/ 	.byte	0x04, 0x12
        /*0506*/ 	.short	(.L_215 - .L_214)
	.align		4
.L_214:
        /*0508*/ 	.word	index@(_ZN18transformer_engine71_GLOBAL__N__76556b6a_38_quantize_transpose_square_blockwise_cu_108e784934block_scaled_cast_transpose_kernelILb1Ef6__half13__nv_fp8_e4m3EEvPKT1_PT2_S8_PT0_SA_mmmmmmf14CUtensorMap_stbPKf)
        /*050c*/ 	.word	0x00000000


	//----- nvinfo : EIATTR_MIN_STACK_SIZE
	.align		4
.L_215:
        /*0510*/ 	.byte	0x04, 0x12
        /*0512*/ 	.short	(.L_217 - .L_216)
	.align		4
.L_216:
        /*0514*/ 	.word	index@(_ZN18transformer_engine71_GLOBAL__N__76556b6a_38_quantize_transpose_square_blockwise_cu_108e784945block_scaled_cast_transpose_kernel_notalignedILb0Ef6__half13__nv_fp8_e5m2EEvPKT1_PT2_S8_PT0_SA_mmmmmmfbPKf)
        /*0518*/ 	.word	0x00000000


	//----- nvinfo : EIATTR_MIN_STACK_SIZE
	.align		4
.L_217:
        /*051c*/ 	.byte	0x04, 0x12
        /*051e*/ 	.short	(.L_219 - .L_218)
	.align		4
.L_218:
        /*0520*/ 	.word	index@(_ZN18transformer_engine71_GLOBAL__N__76556b6a_38_quantize_transpose_square_blockwise_cu_108e784934block_scaled_cast_transpose_kernelILb0Ef6__half13__nv_fp8_e5m2EEvPKT1_PT2_S8_PT0_SA_mmmmmmf14CUtensorMap_stbPKf)
        /*0524*/ 	.word	0x00000000


	//----- nvinfo : EIATTR_MIN_STACK_SIZE
	.align		4
.L_219:
        /*0528*/ 	.byte	0x04, 0x12
        /*052a*/ 	.short	(.L_221 - .L_220)
	.align		4
.L_220:
        /*052c*/ 	.word	index@(_ZN18transformer_engine71_GLOBAL__N__76556b6a_38_quantize_transpose_square_blockwise_cu_108e784945block_scaled_cast_transpose_kernel_notalignedILb1Ef6__half13__nv_fp8_e5m2EEvPKT1_PT2_S8_PT0_SA_mmmmmmfbPKf)
        /*0530*/ 	.word	0x00000040


	//----- nvinfo : EIATTR_MIN_STACK_SIZE
	.align		4
.L_221:
        /*0534*/ 	.byte	0x04, 0x12
        /*0536*/ 	.short	(.L_223 - .L_222)
	.align		4
.L_222:
        /*0538*/ 	.word	index@(_ZN18transformer_engine71_GLOBAL__N__76556b6a_38_quantize_transpose_square_blockwise_cu_108e784934block_scaled_cast_transpose_kernelILb1Ef6__half13__nv_fp8_e5m2EEvPKT1_PT2_S8_PT0_SA_mmmmmmf14CUtensorMap_stbPKf)
        /*053c*/ 	.word	0x00000000


	//----- nvinfo : EIATTR_MIN_STACK_SIZE
	.align		4
.L_223:
        /*0540*/ 	.byte	0x04, 0x12
        /*0542*/ 	.short	(.L_225 - .L_224)
	.align		4
.L_224:
        /*0544*/ 	.word	index@(_ZN18transformer_engine71_GLOBAL__N__76556b6a_38_quantize_transpose_square_blockwise_cu_108e784945block_scaled_cast_transpose_kernel_notalignedILb0Eff13__nv_fp8_e4m3EEvPKT1_PT2_S7_PT0_S9_mmmmmmfbPKf)
        /*0548*/ 	.word	0x00000000


	//----- nvinfo : EIATTR_MIN_STACK_SIZE
	.align		4
.L_225:
        /*054c*/ 	.byte	0x04, 0x12
        /*054e*/ 	.short	(.L_227 - .L_226)
	.align		4
.L_226:
        /*0550*/ 	.word	index@(_ZN18transformer_engine71_GLOBAL__N__76556b6a_38_quantize_transpose_square_blockwise_cu_108e784934block_scaled_cast_transpose_kernelILb0Eff13__nv_fp8_e4m3EEvPKT1_PT2_S7_PT0_S9_mmmmmmf14CUtensorMap_stbPKf)
        /*0554*/ 	.word	0x00000000


	//----- nvinfo : EIATTR_MIN_STACK_SIZE
	.align		4
.L_227:
        /*0558*/ 	.byte	0x04, 0x12
        /*055a*/ 	.short	(.L_229 - .L_228)
	.align		4
.L_228:
        /*055c*/ 	.word	index@(_ZN18transformer_engine71_GLOBAL__N__76556b6a_38_quantize_transpose_square_blockwise_cu_108e784945block_scaled_cast_transpose_kernel_notalignedILb1Eff13__nv_fp8_e4m3EEvPKT1_PT2_S7_PT0_S9_mmmmmmfbPKf)
        /*0560*/ 	.word	0x00000040


	//----- nvinfo : EIATTR_MIN_STACK_SIZE
	.align		4
.L_229:
        /*0564*/ 	.byte	0x04, 0x12
        /*0566*/ 	.short	(.L_231 - .L_230)
	.align		4
.L_230:
        /*0568*/ 	.word	index@(_ZN18transformer_engine71_GLOBAL__N__76556b6a_38_quantize_transpose_square_blockwise_cu_108e784934block_scaled_cast_transpose_kernelILb1Eff13__nv_fp8_e4m3EEvPKT1_PT2_S7_PT0_S9_mmmmmmf14CUtensorMap_stbPKf)
        /*056c*/ 	.word	0x00000000


	//----- nvinfo : EIATTR_MIN_STACK_SIZE
	.align		4
.L_231:
        /*0570*/ 	.byte	0x04, 0x12
        /*0572*/ 	.short	(.L_233 - .L_232)
	.align		4
.L_232:
        /*0574*/ 	.word	index@(_ZN18transformer_engine71_GLOBAL__N__76556b6a_38_quantize_transpose_square_blockwise_cu_108e784945block_scaled_cast_transpose_kernel_notalignedILb0Eff13__nv_fp8_e5m2EEvPKT1_PT2_S7_PT0_S9_mmmmmmfbPKf)
        /*0578*/ 	.word	0x00000000


	//----- nvinfo : EIATTR_MIN_STACK_SIZE
	.align		4
.L_233:
        /*057c*/ 	.byte	0x04, 0x12
        /*057e*/ 	.short	(.L_235 - .L_234)
	.align		4
.L_234:
        /*0580*/ 	.word	index@(_ZN18transformer_engine71_GLOBAL__N__76556b6a_38_quantize_transpose_square_blockwise_cu_108e784934block_scaled_cast_transpose_kernelILb0Eff13__nv_fp8_e5m2EEvPKT1_PT2_S7_PT0_S9_mmmmmmf14CUtensorMap_stbPKf)
        /*0584*/ 	.word	0x00000000


	//----- nvinfo : EIATTR_MIN_STACK_SIZE
	.align		4
.L_235:
        /*0588*/ 	.byte	0x04, 0x12
        /*058a*/ 	.short	(.L_237 - .L_236)
	.align		4
.L_236:
        /*058c*/ 	.word	index@(_ZN18transformer_engine71_GLOBAL__N__76556b6a_38_quantize_transpose_square_blockwise_cu_108e784945block_scaled_cast_transpose_kernel_notalignedILb1Eff13__nv_fp8_e5m2EEvPKT1_PT2_S7_PT0_S9_mmmmmmfbPKf)
        /*0590*/ 	.word	0x00000040


	//----- nvinfo : EIATTR_MIN_STACK_SIZE
	.align		4
.L_237:
        /*0594*/ 	.byte	0x04, 0x12
        /*0596*/ 	.short	(.L_239 - .L_238)
	.align		4
.L_238:
        /*0598*/ 	.word	index@(_ZN18transformer_engine71_GLOBAL__N__76556b6a_38_quantize_transpose_square_blockwise_cu_108e784934block_scaled_cast_transpose_kernelILb1Eff13__nv_fp8_e5m2EEvPKT1_PT2_S7_PT0_S9_mmmmmmf14CUtensorMap_stbPKf)
        /*059c*/ 	.word	0x00000000
.L_239:


//--------------------- .nv.compat                --------------------------
	.section	.nv.compat,"",@"SHT_CUDA_COMPAT_INFO"
	.align	4
        /*0000*/ 	.byte	0x02, 0x09, 0x01, 0x00, 0x02, 0x02, 0x02, 0x00, 0x02, 0x05, 0x05, 0x00, 0x03, 0x07, 0x01, 0x01
        /*0010*/ 	.byte	0x02, 0x03, 0x01, 0x00, 0x02, 0x06, 0x01, 0x00, 0x04, 0x0b, 0x08, 0x00, 0x01, 0x00, 0x00, 0x00
        /*0020*/ 	.byte	0x00, 0x00, 0x00, 0x00


//--------------------- .nv.info._ZN18transformer_engine71_GLOBAL__N__76556b6a_38_quantize_transpose_square_blockwise_cu_108e784945block_scaled_cast_transpose_kernel_notalignedILb0Ef13__nv_bfloat1613__nv_fp8_e4m3EEvPKT1_PT2_S8_PT0_SA_mmmmmmfbPKf --------------------------
	.section	.nv.info._ZN18transformer_engine71_GLOBAL__N__76556b6a_38_quantize_transpose_square_blockwise_cu_108e784945block_scaled_cast_transpose_kernel_notalignedILb0Ef13__nv_bfloat1613__nv_fp8_e4m3EEvPKT1_PT2_S8_PT0_SA_mmmmmmfbPKf,"",@"SHT_CUDA_INFO"
	.sectionflags	@""
	.align	4


	//----- nvinfo : EIATTR_CUDA_API_VERSION
	.align		4
        /*0000*/ 	.byte	0x04, 0x37
        /*0002*/ 	.short	(.L_241 - .L_240)
.L_240:
        /*0004*/ 	.word	0x00000082


	//----- nvinfo : EIATTR_KPARAM_INFO
	.align		4
.L_241:
        /*0008*/ 	.byte	0x04, 0x17
        /*000a*/ 	.short	(.L_243 - .L_242)
.L_242:
        /*000c*/ 	.word	0x00000000
        /*0010*/ 	.short	0x000d
        /*0012*/ 	.short	0x0060
        /*0014*/ 	.byte	0x00, 0xf5, 0x21, 0x00


	//----- nvinfo : EIATTR_KPARAM_INFO
	.align		4
.L_243:
        /*0018*/ 	.byte	0x04, 0x17
        /*001a*/ 	.short	(.L_245 - .L_244)
.L_244:
        /*001c*/ 	.word	0x00000000
        /*0020*/ 	.short	0x000c
        /*0022*/ 	.short	0x005c
        /*0024*/ 	.byte	0x00, 0xf0, 0x05, 0x00


	//----- nvinfo : EIATTR_KPARAM_INFO
	.align		4
.L_245:
        /*0028*/ 	.byte	0x04, 0x17
        /*002a*/ 	.short	(.L_247 - .L_246)
.L_246:
        /*002c*/ 	.word	0x00000000
        /*0030*/ 	.short	0x000b
        /*0032*/ 	.short	0x0058
        /*0034*/ 	.byte	0x00, 0xf0, 0x11, 0x00


	//----- nvinfo : EIATTR_KPARAM_INFO
	.align		4
.L_247:
        /*0038*/ 	.byte	0x04, 0x17
        /*003a*/ 	.short	(.L_249 - .L_248)
.L_248:
        /*003c*/ 	.word	0x00000000
        /*0040*/ 	.short	0x000a
        /*0042*/ 	.short	0x0050
        /*0044*/ 	.byte	0x00, 0xf0, 0x21, 0x00


	//----- nvinfo : EIATTR_KPARAM_INFO
	.align		4
.L_249:
        /*0048*/ 	.byte	0x04, 0x17
        /*004a*/ 	.short	(.L_251 - .L_250)
.L_250:
        /*004c*/ 	.word	0x00000000
        /*0050*/ 	.short	0x0009
        /*0052*/ 	.short	0x0048
        /*0054*/ 	.byte	0x00, 0xf0, 0x21, 0x00


	//----- nvinfo : EIATTR_KPARAM_INFO
	.align		4
.L_251:
        /*0058*/ 	.byte	0x04, 0x17
        /*005a*/ 	.short	(.L_253 - .L_252)
.L_252:
        /*005c*/ 	.word	0x00000000
        /*0060*/ 	.short	0x0008
        /*0062*/ 	.short	0x0040
        /*0064*/ 	.byte	0x00, 0xf0, 0x21, 0x00


	//----- nvinfo : EIATTR_KPARAM_INFO
	.align		4
.L_253:
        /*0068*/ 	.byte	0x04, 0x17
        /*006a*/ 	.short	(.L_255 - .L_254)
.L_254:
        /*006c*/ 	.word	0x00000000
        /*0070*/ 	.short	0x0007
        /*0072*/ 	.short	0x0038
        /*0074*/ 	.byte	0x00, 0xf0, 0x21, 0x00


	//----- nvinfo : EIATTR_KPARAM_INFO
	.align		4
.L_255:
        /*0078*/ 	.byte	0x04, 0x17
        /*007a*/ 	.short	(.L_257 - .L_256)
.L_256:
        /*007c*/ 	.word	0x00000000
        /*0080*/ 	.short	0x0006
        /*0082*/ 	.short	0x0030
        /*0084*/ 	.byte	0x00, 0xf0, 0x21, 0x00


	//----- nvinfo : EIATTR_KPARAM_INFO
	.align		4
.L_257:
        /*0088*/ 	.byte	0x04, 0x17
        /*008a*/ 	.short	(.L_259 - .L_258)
.L_258:
        /*008c*/ 	.word	0x00000000
        /*0090*/ 	.short	0x0005
        /*0092*/ 	.short	0x0028
        /*0094*/ 	.byte	0x00, 0xf0, 0x21, 0x00


	//----- nvinfo : EIATTR_KPARAM_INFO
	.align		4
.L_259:
        /*0098*/ 	.byte	0x04, 0x17
        /*009a*/ 	.short	(.L_261 - .L_260)
.L_260:
        /*009c*/ 	.word	0x00000000
        /*00a0*/ 	.short	0x0004
        /*00a2*/ 	.short	0x0020
        /*00a4*/ 	.byte	0x00, 0xf5, 0x21, 0x00


	//----- nvinfo : EIATTR_KPARAM_INFO
	.align		4
.L_261:
        /*00a8*/ 	.byte	0x04, 0x17
        /*00aa*/ 	.short	(.L_263 - .L_262)
.L_262:
        /*00ac*/ 	.word	0x00000000
        /*00b0*/ 	.short	0x0003
        /*00b2*/ 	.short	0x0018
        /*00b4*/ 	.byte	0x00, 0xf5, 0x21, 0x00


	//----- nvinfo : EIATTR_KPARAM_INFO
	.align		4
.L_263:
        /*00b8*/ 	.byte	0x04, 0x17
        /*00ba*/ 	.short	(.L_265 - .L_264)
.L_264:
        /*00bc*/ 	.word	0x00000000
        /*00c0*/ 	.short	0x0002
        /*00c2*/ 	.short	0x0010
        /*00c4*/ 	.byte	0x00, 0xf5, 0x21, 0x00


	//----- nvinfo : EIATTR_KPARAM_INFO
	.align		4
.L_265:
        /*00c8*/ 	.byte	0x04, 0x17
        /*00ca*/ 	.short	(.L_267 - .L_266)
.L_266:
        /*00cc*/ 	.word	0x00000000
        /*00d0*/ 	.short	0x0001
        /*00d2*/ 	.short	0x0008
        /*00d4*/ 	.byte	0x00, 0xf5, 0x21, 0x00


	//----- nvinfo : EIATTR_KPARAM_INFO
	.align		4
.L_267:
        /*00d8*/ 	.byte	0x04, 0x17
        /*00da*/ 	.short	(.L_269 - .L_268)
.L_268:
        /*00dc*/ 	.word	0x00000000
        /*00e0*/ 	.short	0x0000
        /*00e2*/ 	.short	0x0000
        /*00e4*/ 	.byte	0x00, 0xf5, 0x21, 0x00


	//----- nvinfo : EIATTR_SPARSE_MMA_MASK
	.align		4
.L_269:
        /*00e8*/ 	.byte	0x03, 0x50
        /*00ea*/ 	.short	0x0000


	//----- nvinfo : EIATTR_MAXREG_COUNT
	.align		4
        /*00ec*/ 	.byte	0x03, 0x1b
        /*00ee*/ 	.short	0x00ff


	//----- nvinfo : EIATTR_NUM_BARRIERS
	.align		4
        /*00f0*/ 	.byte	0x02, 0x4c
        /*00f2*/ 	.byte	0x01
	.zero		1


	//----- nvinfo : EIATTR_MERCURY_ISA_VERSION
	.align		4
        /*00f4*/ 	.byte	0x03, 0x5f
        /*00f6*/ 	.short	0x0101


	//----- nvinfo : EIATTR_COOP_GROUP_MASK_REGIDS
	.align		4
        /*00f8*/ 	.byte	0x04, 0x29
        /*00fa*/ 	.short	(.L_271 - .L_270)


	//   ....[0]....
.L_270:
        /*00fc*/ 	.word	0xffffffff


	//   ....[1]....
        /*0100*/ 	.word	0xffffffff


	//   ....[2]....
        /*0104*/ 	.word	0xffffffff


	//   ....[3]....
        /*0108*/ 	.word	0xffffffff


	//   ....[4]....
        /*010c*/ 	.word	0xffffffff


	//   ....[5]....
        /*0110*/ 	.word	0xffffffff


	//----- nvinfo : EIATTR_COOP_GROUP_INSTR_OFFSETS
	.align		4
.L_271:
        /*0114*/ 	.byte	0x04, 0x28
        /*0116*/ 	.short	(.L_273 - .L_272)


	//   ....[0]....
.L_272:
        /*0118*/ 	.word	0x00002cc0


	//   ....[1]....
        /*011c*/ 	.word	0x00002d30


	//   ....[2]....
        /*0120*/ 	.word	0x00002d70


	//   ....[3]....
        /*0124*/ 	.word	0x00002db0


	//   ....[4]....
        /*0128*/ 	.word	0x00002dd0


	//   ....[5]....
        /*012c*/ 	.word	0x00002df0


	//----- nvinfo : EIATTR_VRC_CTA_INIT_COUNT
	.align		4
.L_273:
        /*0130*/ 	.byte	0x02, 0x4a
	.zero		1
	.zero		1


	//----- nvinfo : EIATTR_EXIT_INSTR_OFFSETS
	.align		4
        /*0134*/ 	.byte	0x04, 0x1c
        /*0136*/ 	.short	(.L_275 - .L_274)


	//   ....[0]....
.L_274:
        /*0138*/ 	.word	0x00000090


	//   ....[1]....
        /*013c*/ 	.word	0x00003320


	//   ....[2]....
        /*0140*/ 	.word	0x00004f10


	//   ....[3]....
        /*0144*/ 	.word	0x00005570


	//   ....[4]....
        /*0148*/ 	.word	0x00005870


	//   ....[5]....
        /*014c*/ 	.word	0x00005890


	//----- nvinfo : EIATTR_MAX_THREADS
	.align		4
.L_275:
        /*0150*/ 	.byte	0x04, 0x05
        /*0152*/ 	.short	(.L_277 - .L_276)
.L_276:
        /*0154*/ 	.word	0x00000100
        /*0158*/ 	.word	0x00000001
        /*015c*/ 	.word	0x00000001


	//----- nvinfo : EIATTR_CRS_STACK_SIZE
	.align		4
.L_277:
        /*0160*/ 	.byte	0x04, 0x1e
        /*0162*/ 	.short	(.L_279 - .L_278)
.L_278:
        /*0164*/ 	.word	0x00000000


	//----- nvinfo : EIATTR_CBANK_PARAM_SIZE
	.align		4
.L_279:
        /*0168*/ 	.byte	0x03, 0x19
        /*016a*/ 	.short	0x0068


	//----- nvinfo : EIATTR_PARAM_CBANK
	.align		4
        /*016c*/ 	.byte	0x04, 0x0a
        /*016e*/ 	.short	(.L_281 - .L_280)
	.align		4
.L_280:
        /*0170*/ 	.word	index@(.nv.constant0._ZN18transformer_engine71_GLOBAL__N__76556b6a_38_quantize_transpose_square_blockwise_cu_108e784945block_scaled_cast_transpose_kernel_notalignedILb0Ef13__nv_bfloat1613__nv_fp8_e4m3EEvPKT1_PT2_S8_PT0_SA_mmmmmmfbPKf)
        /*0174*/ 	.short	0x0380
        /*0176*/ 	.short	0x0068


	//----- nvinfo : EIATTR_SW_WAR
	.align		4
.L_281:
        /*0178*/ 	.byte	0x04, 0x36
        /*017a*/ 	.short	(.L_283 - .L_282)
.L_282:
        /*017c*/ 	.word	0x00000008
.L_283:


//--------------------- .nv.info._ZN18transformer_engine71_GLOBAL__N__76556b6a_38_quantize_transpose_square_blockwise_cu_108e784934block_scaled_cast_transpose_kernelILb0Ef13__nv_bfloat1613__nv_fp8_e4m3EEvPKT1_PT2_S8_PT0_SA_mmmmmmf14CUtensorMap_stbPKf --------------------------
	.section	.nv.info._ZN18transformer_engine71_GLOBAL__N__76556b6a_38_quantize_transpose_square_blockwise_cu_108e784934block_scaled_cast_transpose_kernelILb0Ef13__nv_bfloat1613__nv_fp8_e4m3EEvPKT1_PT2_S8_PT0_SA_mmmmmmf14CUtensorMap_stbPKf,"",@"SHT_CUDA_INFO"
	.sectionflags	@""
	.align	4


	//----- nvinfo : EIATTR_CUDA_API_VERSION
	.align		4
        /*0000*/ 	.byte	0x04, 0x37
        /*0002*/ 	.short	(.L_285 - .L_284)
.L_284:
        /*0004*/ 	.word	0x00000082


	//----- nvinfo : EIATTR_KPARAM_INFO
	.align		4
.L_285:
        /*0008*/ 	.byte	0x04, 0x17
        /*000a*/ 	.short	(.L_287 - .L_286)
.L_286:
        /*000c*/ 	.word	0x00000000
        /*0010*/ 	.short	0x000e
        /*0012*/ 	.short	0x0108
        /*0014*/ 	.byte	0x00, 0xf5, 0x21, 0x00


	//----- nvinfo : EIATTR_KPARAM_INFO
	.align		4
.L_287:
        /*0018*/ 	.byte	0x04, 0x17
        /*001a*/ 	.short	(.L_289 - .L_288)
.L_288:
        /*001c*/ 	.word	0x00000000
        /*0020*/ 	.short	0x000d
        /*0022*/ 	.short	0x0100
        /*0024*/ 	.byte	0x00, 0xf0, 0x05, 0x00


	//----- nvinfo : EIATTR_KPARAM_INFO
	.align		4
.L_289:
        /*0028*/ 	.byte	0x04, 0x17
        /*002a*/ 	.short	(.L_291 - .L_290)
.L_290:
        /*002c*/ 	.word	0x00000000
        /*0030*/ 	.short	0x000c
        /*0032*/ 	.short	0x0080
        /*0034*/ 	.byte	0x00, 0xf0, 0x01, 0x02


	//----- nvinfo : EIATTR_KPARAM_INFO
	.align		4
.L_291:
        /*0038*/ 	.byte	0x04, 0x17
        /*003a*/ 	.short	(.L_293 - .L_292)
.L_292:
        /*003c*/ 	.word	0x00000000
        /*0040*/ 	.short	0x000b
        /*0042*/ 	.short	0x0058
        /*0044*/ 	.byte	0x00, 0xf0, 0x11, 0x00


	//----- nvinfo : EIATTR_KPARAM_INFO
	.align		4
.L_293:
        /*0048*/ 	.byte	0x04, 0x17
        /*004a*/ 	.short	(.L_295 - .L_294)
.L_294:
        /*004c*/ 	.word	0x00000000
        /*0050*/ 	.short	0x000a
        /*0052*/ 	.short	0x0050
        /*0054*/ 	.byte	0x00, 0xf0, 0x21, 0x00


	//----- nvinfo : EIATTR_KPARAM_INFO
	.align		4
.L_295:
        /*0058*/ 	.byte	0x04, 0x17
        /*005a*/ 	.short	(.L_297 - .L_296)
.L_296:
        /*005c*/ 	.word	0x00000000
        /*0060*/ 	.short	0x0009
        /*0062*/ 	.short	0x0048
        /*0064*/ 	.byte	0x00, 0xf0, 0x21, 0x00


	//----- nvinfo : EIATTR_KPARAM_INFO
	.align		4
.L_297:
        /*0068*/ 	.byte	0x04, 0x17
        /*006a*/ 	.short	(.L_299 - .L_298)
.L_298:
        /*006c*/ 	.word	0x00000000
        /*0070*/ 	.short	0x0008
        /*0072*/ 	.short	0x0040
        /*0074*/ 	.byte	0x00, 0xf0, 0x21, 0x00


	//----- nvinfo : EIATTR_KPARAM_INFO
	.align		4
.L_299:
        /*0078*/ 	.byte	0x04, 0x17
        /*007a*/ 	.short	(.L_301 - .L_300)
.L_300:
        /*007c*/ 	.word	0x00000000
        /*0080*/ 	.short	0x0007
        /*0082*/ 	.short	0x0038
        /*0084*/ 	.byte	0x00, 0xf0, 0x21, 0x00


	//----- nvinfo : EIATTR_KPARAM_INFO
	.align		4
.L_301:
        /*0088*/ 	.byte	0x04, 0x17
        /*008a*/ 	.short	(.L_303 - .L_302)
.L_302:
        /*008c*/ 	.word	0x00000000
        /*0090*/ 	.short	0x0006
        /*0092*/ 	.short	0x0030
        /*0094*/ 	.byte	0x00, 0xf0, 0x21, 0x00


	//----- nvinfo : EIATTR_KPARAM_INFO
	.align		4
.L_303:
        /*0098*/ 	.byte	0x04, 0x17
        /*009a*/ 	.short	(.L_305 - .L_304)
.L_304:
        /*009c*/ 	.word	0x00000000
        /*00a0*/ 	.short	0x0005
        /*00a2*/ 	.short	0x0028
        /*00a4*/ 	.byte	0x00, 0xf0, 0x21, 0x00


	//----- nvinfo : EIATTR_KPARAM_INFO
	.align		4
.L_305:
        /*00a8*/ 	.byte	0x04, 0x17
        /*00aa*/ 	.short	(.L_307 - .L_306)
.L_306:
        /*00ac*/ 	.word	0x00000000
        /*00b0*/ 	.short	0x0004
        /*00b2*/ 	.short	0x0020
        /*00b4*/ 	.byte	0x00, 0xf5, 0x21, 0x00


	//----- nvinfo : EIATTR_KPARAM_INFO
	.align		4
.L_307:
        /*00b8*/ 	.byte	0x04, 0x17
        /*00ba*/ 	.short	(.L_309 - .L_308)
.L_308:
        /*00bc*/ 	.word	0x00000000
        /*00c0*/ 	.short	0x0003
        /*00c2*/ 	.short	0x0018
        /*00c4*/ 	.byte	0x00, 0xf5, 0x21, 0x00


	//----- nvinfo : EIATTR_KPARAM_INFO
	.align		4
.L_309:
        /*00c8*/ 	.byte	0x04, 0x17
        /*00ca*/ 	.short	(.L_311 - .L_310)
.L_310:
        /*00cc*/ 	.word	0x00000000
        /*00d0*/ 	.short	0x0002
        /*00d2*/ 	.short	0x0010
        /*00d4*/ 	.byte	0x00, 0xf5, 0x21, 0x00


	//----- nvinfo : EIATTR_KPARAM_INFO
	.align		4
.L_311:
        /*00d8*/ 	.byte	0x04, 0x17
        /*00da*/ 	.short	(.L_313 - .L_312)
.L_312:
        /*00dc*/ 	.word	0x00000000
        /*00e0*/ 	.short	0x0001
        /*00e2*/ 	.short	0x0008
        /*00e4*/ 	.byte	0x00, 0xf5, 0x21, 0x00


	//----- nvinfo : EIATTR_KPARAM_INFO
	.align		4
.L_313:
        /*00e8*/ 	.byte	0x04, 0x17
        /*00ea*/ 	.short	(.L_315 - .L_314)
.L_314:
        /*00ec*/ 	.word	0x00000000
        /*00f0*/ 	.short	0x0000
        /*00f2*/ 	.short	0x0000
        /*00f4*/ 	.byte	0x00, 0xf5, 0x21, 0x00


	//----- nvinfo : EIATTR_SPARSE_MMA_MASK
	.align		4
.L_315:
        /*00f8*/ 	.byte	0x03, 0x50
        /*00fa*/ 	.short	0x0000


	//----- nvinfo : EIATTR_MAXREG_COUNT
	.align		4
        /*00fc*/ 	.byte	0x03, 0x1b
        /*00fe*/ 	.short	0x00ff


	//----- nvinfo : EIATTR_NUM_BARRIERS
	.align		4
        /*0100*/ 	.byte	0x02, 0x4c
        /*0102*/ 	.byte	0x01
	.zero		1


	//----- nvinfo : EIATTR_MERCURY_ISA_VERSION
	.align		4
        /*0104*/ 	.byte	0x03, 0x5f
        /*0106*/ 	.short	0x0101


	//----- nvinfo : EIATTR_COOP_GROUP_MASK_REGIDS
	.align		4
        /*0108*/ 	.byte	0x04, 0x29
        /*010a*/ 	.short	(.L_317 - .L_316)


	//   ....[0]....
.L_316:
        /*010c*/ 	.word	0xffffffff


	//   ....[1]....
        /*0110*/ 	.word	0xffffffff


	//   ....[2]....
        /*0114*/ 	.word	0xffffffff


	//   ....[3]....
        /*0118*/ 	.word	0xffffffff


	//   ....[4]....
        /*011c*/ 	.word	0xffffffff


	//   ....[5]....
        /*0120*/ 	.word	0xffffffff


	//----- nvinfo : EIATTR_COOP_GROUP_INSTR_OFFSETS
	.align		4
.L_317:
        /*0124*/ 	.byte	0x04, 0x28
        /*0126*/ 	.short	(.L_319 - .L_318)


	//   ....[0]....
.L_318:
        /*0128*/ 	.word	0x00000b60


	//   ....[1]....
        /*012c*/ 	.word	0x00000ba0


	//   ....[2]....
        /*0130*/ 	.word	0x00000bc0


	//   ....[3]....
        /*0134*/ 	.word	0x00000be0


	//   ....[4]....
        /*0138*/ 	.word	0x00000c00


	//   ....[5]....
        /*013c*/ 	.word	0x00000c20


	//----- nvinfo : EIATTR_VRC_CTA_INIT_COUNT
	.align		4
.L_319:
        /*0140*/ 	.byte	0x02, 0x4a
	.zero		1
	.zero		1


	//----- nvinfo : EIATTR_EXIT_INSTR_OFFSETS
	.align		4
        /*0144*/ 	.byte	0x04, 0x1c
        /*0146*/ 	.short	(.L_321 - .L_320)


	//   ....[0]....
.L_320:
        /*0148*/ 	.word	0x00000090


	//   ....[1]....
        /*014c*/ 	.word	0x00002170


	//----- nvinfo : EIATTR_MAX_THREADS
	.align		4
.L_321:
        /*0150*/ 	.byte	0x04, 0x05
        /*0152*/ 	.short	(.L_323 - .L_322)
.L_322:
        /*0154*/ 	.word	0x00000100
        /*0158*/ 	.word	0x00000001
        /*015c*/ 	.word	0x00000001


	//----- nvinfo : EIATTR_CRS_STACK_SIZE
	.align		4
.L_323:
        /*0160*/ 	.byte	0x04, 0x1e
        /*0162*/ 	.short	(.L_325 - .L_324)
.L_324:
        /*0164*/ 	.word	0x00000000


	//----- nvinfo : EIATTR_CBANK_PARAM_SIZE
	.align		4
.L_325:
        /*0168*/ 	.byte	0x03, 0x19
        /*016a*/ 	.short	0x0110


	//----- nvinfo : EIATTR_PARAM_CBANK
	.align		4
        /*016c*/ 	.byte	0x04, 0x0a
        /*016e*/ 	.short	(.L_327 - .L_326)
	.align		4
.L_326:
        /*0170*/ 	.word	index@(.nv.constant0._ZN18transformer_engine71_GLOBAL__N__76556b6a_38_quantize_transpose_square_blockwise_cu_108e784934block_scaled_cast_transpose_kernelILb0Ef13__nv_bfloat1613__nv_fp8_e4m3EEvPKT1_PT2_S8_PT0_SA_mmmmmmf14CUtensorMap_stbPKf)
        /*0174*/ 	.short	0x0380
        /*0176*/ 	.short	0x0110


	//----- nvinfo : EIATTR_SW_WAR
	.align		4
.L_327:
        /*0178*/ 	.byte	0x04, 0x36
        /*017a*/ 	.short	(.L_329 - .L_328)
.L_328:
        /*017c*/ 	.word	0x00000008
.L_329:


//--------------------- .nv.info._ZN18transformer_engine71_GLOBAL__N__76556b6a_38_quantize_transpose_square_blockwise_cu_108e784945block_scaled_cast_transpose_kernel_notalignedILb1Ef13__nv_bfloat1613__nv_fp8_e4m3EEvPKT1_PT2_S8_PT0_SA_mmmmmmfbPKf --------------------------
	.section	.nv.info._ZN18transformer_engine71_GLOBAL__N__76556b6a_38_quantize_transpose_square_blockwise_cu_108e784945block_scaled_cast_transpose_kernel_notalignedILb1Ef13__nv_bfloat1613__nv_fp8_e4m3EEvPKT1_PT2_S8_PT0_SA_mmmmmmfbPKf,"",@"SHT_CUDA_INFO"
	.sectionflags	@""
	.align	4


	//----- nvinfo : EIATTR_CUDA_API_VERSION
	.align		4
        /*0000*/ 	.byte	0x04, 0x37
        /*0002*/ 	.short	(.L_331 - .L_330)
.L_330:
        /*0004*/ 	.word	0x00000082


	//----- nvinfo : EIATTR_KPARAM_INFO
	.align		4
.L_331:
        /*0008*/ 	.byte	0x04, 0x17
        /*000a*/ 	.short	(.L_333 - .L_332)
.L_332:
        /*000c*/ 	.word	0x00000000
        /*0010*/ 	.short	0x000d
        /*0012*/ 	.short	0x0060
        /*0014*/ 	.byte	0x00, 0xf5, 0x21, 0x00


	//----- nvinfo : EIATTR_KPARAM_INFO
	.align		4
.L_333:
        /*0018*/ 	.byte	0x04, 0x17
        /*001a*/ 	.short	(.L_335 - .L_334)
.L_334:
        /*001c*/ 	.word	0x00000000
        /*0020*/ 	.short	0x000c
        /*0022*/ 	.short	0x005c
        /*0024*/ 	.byte	0x00, 0xf0, 0x05, 0x00


	//----- nvinfo : EIATTR_KPARAM_INFO
	.align		4
.L_335:
        /*0028*/ 	.byte	0x04, 0x17
        /*002a*/ 	.short	(.L_337 - .L_336)
.L_336:
        /*002c*/ 	.word	0x00000000
        /*0030*/ 	.short	0x000b
        /*0032*/ 	.short	0x0058
        /*0034*/ 	.byte	0x00, 0xf0, 0x11, 0x00


	//----- nvinfo : EIATTR_KPARAM_INFO
	.align		4
.L_337:
        /*0038*/ 	.byte	0x04, 0x17
        /*003a*/ 	.short	(.L_339 - .L_338)
.L_338:
        /*003c*/ 	.word	0x00000000
        /*0040*/ 	.short	0x000a
        /*0042*/ 	.short	0x0050
        /*0044*/ 	.byte	0x00, 0xf0, 0x21, 0x00


	//----- nvinfo : EIATTR_KPARAM_INFO
	.align		4
.L_339:
        /*0048*/ 	.byte	0x04, 0x17
        /*004a*/ 	.short	(.L_341 - .L_340)
.L_340:
        /*004c*/ 	.word	0x00000000
        /*0050*/ 	.short	0x0009
        /*0052*/ 	.short	0x0048
        /*0054*/ 	.byte	0x00, 0xf0, 0x21, 0x00


	//----- nvinfo : EIATTR_KPARAM_INFO
	.align		4
.L_341:
        /*0058*/ 	.byte	0x04, 0x17
        /*005a*/ 	.short	(.L_343 - .L_342)
.L_342:
        /*005c*/ 	.word	0x00000000
        /*0060*/ 	.short	0x0008
        /*0062*/ 	.short	0x0040
        /*0064*/ 	.byte	0x00, 0xf0, 0x21, 0x00


	//----- nvinfo : EIATTR_KPARAM_INFO
	.align		4
.L_343:
        /*0068*/ 	.byte	0x04, 0x17
        /*006a*/ 	.short	(.L_345 - .L_344)
.L_344:
        /*006c*/ 	.word	0x00000000
        /*0070*/ 	.short	0x0007
        /*0072*/ 	.short	0x0038
        /*0074*/ 	.byte	0x00, 0xf0, 0x21, 0x00


	//----- nvinfo : EIATTR_KPARAM_INFO
	.align		4
.L_345:
        /*0078*/ 	.byte	0x04, 0x17
        /*007a*/ 	.short	(.L_347 - .L_346)
.L_346:
        /*007c*/ 	.word	0x00000000
        /*0080*/ 	.short	0x0006
        /*0082*/ 	.short	0x0030
        /*0084*/ 	.byte	0x00, 0xf0, 0x21, 0x00


	//----- nvinfo : EIATTR_KPARAM_INFO
	.align		4
.L_347:
        /*0088*/ 	.byte	0x04, 0x17
        /*008a*/ 	.short	(.L_349 - .L_348)
.L_348:
        /*008c*/ 	.word	0x00000000
        /*0090*/ 	.short	0x0005
        /*0092*/ 	.short	0x0028
        /*0094*/ 	.byte	0x00, 0xf0, 0x21, 0x00


	//----- nvinfo : EIATTR_KPARAM_INFO
	.align		4
.L_349:
        /*0098*/ 	.byte	0x04, 0x17
        /*009a*/ 	.short	(.L_351 - .L_350)
.L_350:
        /*009c*/ 	.word	0x00000000
        /*00a0*/ 	.short	0x0004
        /*00a2*/ 	.short	0x0020
        /*00a4*/ 	.byte	0x00, 0xf5, 0x21, 0x00


	//----- nvinfo : EIATTR_KPARAM_INFO
	.align		4
.L_351:
        /*00a8*/ 	.byte	0x04, 0x17
        /*00aa*/ 	.short	(.L_353 - .L_352)
.L_352:
        /*00ac*/ 	.word	0x00000000
        /*00b0*/ 	.short	0x0003
        /*00b2*/ 	.short	0x0018
        /*00b4*/ 	.byte	0x00, 0xf5, 0x21, 0x00


	//----- nvinfo : EIATTR_KPARAM_INFO
	.align		4
.L_353:
        /*00b8*/ 	.byte	0x04, 0x17
        /*00ba*/ 	.short	(.L_355 - .L_354)
.L_354:
        /*00bc*/ 	.word	0x00000000
        /*00c0*/ 	.short	0x0002
        /*00c2*/ 	.short	0x0010
        /*00c4*/ 	.byte	0x00, 0xf5, 0x21, 0x00


	//----- nvinfo : EIATTR_KPARAM_INFO
	.align		4
.L_355:
        /*00c8*/ 	.byte	0x04, 0x17
        /*00ca*/ 	.short	(.L_357 - .L_356)
.L_356:
        /*00cc*/ 	.word	0x00000000
        /*00d0*/ 	.short	0x0001
        /*00d2*/ 	.short	0x0008
        /*00d4*/ 	.byte	0x00, 0xf5, 0x21, 0x00


	//----- nvinfo : EIATTR_KPARAM_INFO
	.align		4
.L_357:
        /*00d8*/ 	.byte	0x04, 0x17
        /*00da*/ 	.short	(.L_359 - .L_358)
.L_358:
        /*00dc*/ 	.word	0x00000000
        /*00e0*/ 	.short	0x0000
        /*00e2*/ 	.short	0x0000
        /*00e4*/ 	.byte	0x00, 0xf5, 0x21, 0x00


	//----- nvinfo : EIATTR_SPARSE_MMA_MASK
	.align		4
.L_359:
        /*00e8*/ 	.byte	0x03, 0x50
        /*00ea*/ 	.short	0x0000


	//----- nvinfo : EIATTR_MAXREG_COUNT
	.align		4
        /*00ec*/ 	.byte	0x03, 0x1b
        /*00ee*/ 	.short	0x00ff


	//----- nvinfo : EIATTR_NUM_BARRIERS
	.align		4
        /*00f0*/ 	.byte	0x02, 0x4c
        /*00f2*/ 	.byte	0x01
	.zero		1


	//----- nvinfo : EIATTR_ANNOTATIONS
	.align		4
        /*00f4*/ 	.byte	0x04, 0x55
        /*00f6*/ 	.short	(.L_361 - .L_360)


	//   ....[0]....
.L_360:
        /*00f8*/ 	.word	0x00000001
        /*00fc*/ 	.byte	0x70, 0x2f, 0x00, 0x00, 0x01, 0x00, 0x00, 0x00, 0x60, 0x3f, 0x00, 0x00


	//----- nvinfo : EIATTR_MERCURY_ISA_VERSION
	.align		4
.L_361:
        /*0108*/ 	.byte	0x03, 0x5f
        /*010a*/ 	.short	0x0101


	//----- nvinfo : EIATTR_COOP_GROUP_MASK_REGIDS
	.align		4
        /*010c*/ 	.byte	0x04, 0x29
        /*010e*/ 	.short	(.L_363 - .L_362)


	//   ....[0]....
.L_362:
        /*0110*/ 	.word	0xffffffff


	//   ....[1]....
        /*0114*/ 	.word	0xffffffff


	//   ....[2]....
        /*0118*/ 	.word	0xffffffff


	//   ....[3]....
        /*011c*/ 	.word	0xffffffff


	//   ....[4]....
        /*0120*/ 	.word	0xffffffff


	//   ....[5]....
        /*0124*/ 	.word	0xffffffff


	//----- nvinfo : EIATTR_COOP_GROUP_INSTR_OFFSETS
	.align		4
.L_363:
        /*0128*/ 	.byte	0x04, 0x28
        /*012a*/ 	.short	(.L_365 - .L_364)


	//   ....[0]....
.L_364:
        /*012c*/ 	.word	0x00002cd0


	//   ....[1]....
        /*0130*/ 	.word	0x00002d40


	//   ....[2]....
        /*0134*/ 	.word	0x00002d80


	//   ....[3]....
        /*0138*/ 	.word	0x00002dc0


	//   ....[4]....
        /*013c*/ 	.word	0x00002de0


	//   ....[5]....
        /*0140*/ 	.word	0x00002e00


	//----- nvinfo : EIATTR_VRC_CTA_INIT_COUNT
	.align		4
.L_365:
        /*0144*/ 	.byte	0x02, 0x4a
	.zero		1
	.zero		1


	//----- nvinfo : EIATTR_EXIT_INSTR_OFFSETS
	.align		4
        /*0148*/ 	.byte	0x04, 0x1c
        /*014a*/ 	.short	(.L_367 - .L_366)


	//   ....[0]....
.L_366:
        /*014c*/ 	.word	0x000000a0


	//   ....[1]....
        /*0150*/ 	.word	0x00003520


	//   ....[2]....
        /*0154*/ 	.word	0x00005f00


	//   ....[3]....
        /*0158*/ 	.word	0x000069d0


	//   ....[4]....
        /*015c*/ 	.word	0x00006d00


	//----- nvinfo : EIATTR_MAX_THREADS
	.align		4
.L_367:
        /*0160*/ 	.byte	0x04, 0x05
        /*0162*/ 	.short	(.L_369 - .L_368)
.L_368:
        /*0164*/ 	.word	0x00000100
        /*0168*/ 	.word	0x00000001
        /*016c*/ 	.word	0x00000001


	//----- nvinfo : EIATTR_CRS_STACK_SIZE
	.align		4
.L_369:
        /*0170*/ 	.byte	0x04, 0x1e
        /*0172*/ 	.short	(.L_371 - .L_370)
.L_370:
        /*0174*/ 	.word	0x00000000


	//----- nvinfo : EIATTR_CBANK_PARAM_SIZE
	.align		4
.L_371:
        /*0178*/ 	.byte	0x03, 0x19
        /*017a*/ 	.short	0x0068


	//----- nvinfo : EIATTR_PARAM_CBANK
	.align		4
        /*017c*/ 	.byte	0x04, 0x0a
        /*017e*/ 	.short	(.L_373 - .L_372)
	.align		4
.L_372:
        /*0180*/ 	.word	index@(.nv.constant0._ZN18transformer_engine71_GLOBAL__N__76556b6a_38_quantize_transpose_square_blockwise_cu_108e784945block_scaled_cast_transpose_kernel_notalignedILb1Ef13__nv_bfloat1613__nv_fp8_e4m3EEvPKT1_PT2_S8_PT0_SA_mmmmmmfbPKf)
        /*0184*/ 	.short	0x0380
        /*0186*/ 	.short	0x0068


	//----- nvinfo : EIATTR_SW_WAR
	.align		4
.L_373:
        /*0188*/ 	.byte	0x04, 0x36
        /*018a*/ 	.short	(.L_375 - .L_374)
.L_374:
        /*018c*/ 	.word	0x00000008
.L_375:


//--------------------- .nv.info._ZN18transformer_engine71_GLOBAL__N__76556b6a_38_quantize_transpose_square_blockwise_cu_108e784934block_scaled_cast_transpose_kernelILb1Ef13__nv_bfloat1613__nv_fp8_e4m3EEvPKT1_PT2_S8_PT0_SA_mmmmmmf14CUtensorMap_stbPKf --------------------------
	.section	.nv.info._ZN18transformer_engine71_GLOBAL__N__76556b6a_38_quantize_transpose_square_blockwise_cu_108e784934block_scaled_cast_transpose_kernelILb1Ef13__nv_bfloat1613__nv_fp8_e4m3EEvPKT1_PT2_S8_PT0_SA_mmmmmmf14CUtensorMap_stbPKf,"",@"SHT_CUDA_INFO"
	.sectionflags	@""
	.align	4


	//----- nvinfo : EIATTR_CUDA_API_VERSION
	.align		4
        /*0000*/ 	.byte	0x04, 0x37
        /*0002*/ 	.short	(.L_377 - .L_376)
.L_376:
        /*0004*/ 	.word	0x00000082


	//----- nvinfo : EIATTR_KPARAM_INFO
	.align		4
.L_377:
        /*0008*/ 	.byte	0x04, 0x17
        /*000a*/ 	.short	(.L_379 - .L_378)
.L_378:
        /*000c*/ 	.word	0x00000000
        /*0010*/ 	.short	0x000e
        /*0012*/ 	.short	0x0108
        /*0014*/ 	.byte	0x00, 0xf5, 0x21, 0x00


	//----- nvinfo : EIATTR_KPARAM_INFO
	.align		4
.L_379:
        /*0018*/ 	.byte	0x04, 0x17
        /*001a*/ 	.short	(.L_381 - .L_380)
.L_380:
        /*001c*/ 	.word	0x00000000
        /*0020*/ 	.short	0x000d
        /*0022*/ 	.short	0x0100
        /*0024*/ 	.byte	0x00, 0xf0, 0x05, 0x00


	//----- nvinfo : EIATTR_KPARAM_INFO
	.align		4
.L_381:
        /*0028*/ 	.byte	0x04, 0x17
        /*002a*/ 	.short	(.L_383 - .L_382)
.L_382:
        /*002c*/ 	.word	0x00000000
        /*0030*/ 	.short	0x000c
        /*0032*/ 	.short	0x0080
        /*0034*/ 	.byte	0x00, 0xf0, 0x01, 0x02


	//----- nvinfo : EIATTR_KPARAM_INFO
	.align		4
.L_383:
        /*0038*/ 	.byte	0x04, 0x17
        /*003a*/ 	.short	(.L_385 - .L_384)
.L_384:
        /*003c*/ 	.word	0x00000000
        /*0040*/ 	.short	0x000b
        /*0042*/ 	.short	0x0058
        /*0044*/ 	.byte	0x00, 0xf0, 0x11, 0x00


	//----- nvinfo : EIATTR_KPARAM_INFO
	.align		4
.L_385:
        /*0048*/ 	.byte	0x04, 0x17
        /*004a*/ 	.short	(.L_387 - .L_386)
.L_386:
        /*004c*/ 	.word	0x00000000
        /*0050*/ 	.short	0x000a
        /*0052*/ 	.short	0x0050
        /*0054*/ 	.byte	0x00, 0xf0, 0x21, 0x00


	//----- nvinfo : EIATTR_KPARAM_INFO
	.align		4
.L_387:
        /*0058*/ 	.byte	0x04, 0x17
        /*005a*/ 	.short	(.L_389 - .L_388)
.L_388:
        /*005c*/ 	.word	0x00000000
        /*0060*/ 	.short	0x0009
        /*0062*/ 	.short	0x0048
        /*0064*/ 	.byte	0x00, 0xf0, 0x21, 0x00


	//----- nvinfo : EIATTR_KPARAM_INFO
	.align		4
.L_389:
        /*0068*/ 	.byte	0x04, 0x17
        /*006a*/ 	.short	(.L_391 - .L_390)
.L_390:
        /*006c*/ 	.word	0x00000000
        /*0070*/ 	.short	0x0008
        /*0072*/ 	.short	0x0040
        /*0074*/ 	.byte	0x00, 0xf0, 0x21, 0x00


	//----- nvinfo : EIATTR_KPARAM_INFO
	.align		4
.L_391:
        /*0078*/ 	.byte	0x04, 0x17
        /*007a*/ 	.short	(.L_393 - .L_392)
.L_392:
        /*007c*/ 	.word	0x00000000
        /*0080*/ 	.short	0x0007
        /*0082*/ 	.short	0x0038
        /*0084*/ 	.byte	0x00, 0xf0, 0x21, 0x00


	//----- nvinfo : EIATTR_KPARAM_INFO
	.align		4
.L_393:
        /*0088*/ 	.byte	0x04, 0x17
        /*008a*/ 	.short	(.L_395 - .L_394)
.L_394:
        /*008c*/ 	.word	0x00000000
        /*0090*/ 	.short	0x0006
        /*0092*/ 	.short	0x0030
        /*0094*/ 	.byte	0x00, 0xf0, 0x21, 0x00


	//----- nvinfo : EIATTR_KPARAM_INFO
	.align		4
.L_395:
        /*0098*/ 	.byte	0x04, 0x17
        /*009a*/ 	.short	(.L_397 - .L_396)
.L_396:
        /*009c*/ 	.word	0x00000000
        /*00a0*/ 	.short	0x0005
        /*00a2*/ 	.short	0x0028
        /*00a4*/ 	.byte	0x00, 0xf0, 0x21, 0x00


	//----- nvinfo : EIATTR_KPARAM_INFO
	.align		4
.L_397:
        /*00a8*/ 	.byte	0x04, 0x17
        /*00aa*/ 	.short	(.L_399 - .L_398)
.L_398:
        /*00ac*/ 	.word	0x00000000
        /*00b0*/ 	.short	0x0004
        /*00b2*/ 	.short	0x0020
        /*00b4*/ 	.byte	0x00, 0xf5, 0x21, 0x00


	//----- nvinfo : EIATTR_KPARAM_INFO
	.align		4
.L_399:
        /*00b8*/ 	.byte	0x04, 0x17
        /*00ba*/ 	.short	(.L_401 - .L_400)
.L_400:
        /*00bc*/ 	.word	0x00000000
        /*00c0*/ 	.short	0x0003
        /*00c2*/ 	.short	0x0018
        /*00c4*/ 	.byte	0x00, 0xf5, 0x21, 0x00


	//----- nvinfo : EIATTR_KPARAM_INFO
	.align		4
.L_401:
        /*00c8*/ 	.byte	0x04, 0x17
        /*00ca*/ 	.short	(.L_403 - .L_402)
.L_402:
        /*00cc*/ 	.word	0x00000000
        /*00d0*/ 	.short	0x0002
        /*00d2*/ 	.short	0x0010
        /*00d4*/ 	.byte	0x00, 0xf5, 0x21, 0x00


	//----- nvinfo : EIATTR_KPARAM_INFO
	.align		4
.L_403:
        /*00d8*/ 	.byte	0x04, 0x17
        /*00da*/ 	.short	(.L_405 - .L_404)
.L_404:
        /*00dc*/ 	.word	0x00000000
        /*00e0*/ 	.short	0x0001
        /*00e2*/ 	.short	0x0008
        /*00e4*/ 	.byte	0x00, 0xf5, 0x21, 0x00


	//----- nvinfo : EIATTR_KPARAM_INFO
	.align		4
.L_405:
        /*00e8*/ 	.byte	0x04, 0x17
        /*00ea*/ 	.short	(.L_407 - .L_406)
.L_406:
        /*00ec*/ 	.word	0x00000000
        /*00f0*/ 	.short	0x0000
        /*00f2*/ 	.short	0x0000
        /*00f4*/ 	.byte	0x00, 0xf5, 0x21, 0x00


	//----- nvinfo : EIATTR_SPARSE_MMA_MASK
	.align		4
.L_407:
        /*00f8*/ 	.byte	0x03, 0x50
        /*00fa*/ 	.short	0x0000


	//----- nvinfo : EIATTR_MAXREG_COUNT
	.align		4
        /*00fc*/ 	.byte	0x03, 0x1b
        /*00fe*/ 	.short	0x00ff


	//----- nvinfo : EIATTR_NUM_BARRIERS
	.align		4
        /*0100*/ 	.byte	0x02, 0x4c
        /*0102*/ 	.byte	0x01
	.zero		1


	//----- nvinfo : EIATTR_MERCURY_ISA_VERSION
	.align		4
        /*0104*/ 	.byte	0x03, 0x5f
        /*0106*/ 	.short	0x0101


	//----- nvinfo : EIATTR_COOP_GROUP_MASK_REGIDS
	.align		4
        /*0108*/ 	.byte	0x04, 0x29
        /*010a*/ 	.short	(.L_409 - .L_408)


	//   ....[0]....
.L_408:
        /*010c*/ 	.word	0xffffffff


	//   ....[1]....
        /*0110*/ 	.word	0xffffffff


	//   ....[2]....
        /*0114*/ 	.word	0xffffffff


	//   ....[3]....
        /*0118*/ 	.word	0xffffffff


	//   ....[4]....
        /*011c*/ 	.word	0xffffffff


	//   ....[5]....
        /*0120*/ 	.word	0xffffffff


	//----- nvinfo : EIATTR_COOP_GROUP_INSTR_OFFSETS
	.align		4
.L_409:
        /*0124*/ 	.byte	0x04, 0x28
        /*0126*/ 	.short	(.L_411 - .L_410)


	//   ....[0]....
.L_410:
        /*0128*/ 	.word	0x00000b40


	//   ....[1]....
        /*012c*/ 	.word	0x00000b60


	//   ....[2]....
        /*0130*/ 	.word	0x00000b90


	//   ....[3]....
        /*0134*/ 	.word	0x00000bd0


	//   ....[4]....
        /*0138*/ 	.word	0x00000bf0


	//   ....[5]....
        /*013c*/ 	.word	0x00000c20


	//----- nvinfo : EIATTR_VRC_CTA_INIT_COUNT
	.align		4
.L_411:
        /*0140*/ 	.byte	0x02, 0x4a
	.zero		1
	.zero		1


	//----- nvinfo : EIATTR_EXIT_INSTR_OFFSETS
	.align		4
        /*0144*/ 	.byte	0x04, 0x1c
        /*0146*/ 	.short	(.L_413 - .L_412)


	//   ....[0]....
.L_412:
        /*0148*/ 	.word	0x00000090


	//   ....[1]....
        /*014c*/ 	.word	0x00002b00


	//   ....[2]....
        /*0150*/ 	.word	0x00002b80


	//----- nvinfo : EIATTR_MAX_THREADS
	.align		4
.L_413:
        /*0154*/ 	.byte	0x04, 0x05
        /*0156*/ 	.short	(.L_415 - .L_414)
.L_414:
        /*0158*/ 	.word	0x00000100
        /*015c*/ 	.word	0x00000001
        /*0160*/ 	.word	0x00000001


	//----- nvinfo : EIATTR_CRS_STACK_SIZE
	.align		4
.L_415:
        /*0164*/ 	.byte	0x04, 0x1e
        /*0166*/ 	.short	(.L_417 - .L_416)
.L_416:
        /*0168*/ 	.word	0x00000000


	//----- nvinfo : EIATTR_CBANK_PARAM_SIZE
	.align		4
.L_417:
        /*016c*/ 	.byte	0x03, 0x19
        /*016e*/ 	.short	0x0110


	//----- nvinfo : EIATTR_PARAM_CBANK
	.align		4
        /*0170*/ 	.byte	0x04, 0x0a
        /*0172*/ 	.short	(.L_419 - .L_418)
	.align		4
.L_418:
        /*0174*/ 	.word	index@(.nv.constant0._ZN18transformer_engine71_GLOBAL__N__76556b6a_38_quantize_transpose_square_blockwise_cu_108e784934block_scaled_cast_transpose_kernelILb1Ef13__nv_bfloat1613__nv_fp8_e4m3EEvPKT1_PT2_S8_PT0_SA_mmmmmmf14CUtensorMap_stbPKf)
        /*0178*/ 	.short	0x0380
        /*017a*/ 	.short	0x0110


	//----- nvinfo : EIATTR_SW_WAR
	.align		4
.L_419:
        /*017c*/ 	.byte	0x04, 0x36
        /*017e*/ 	.short	(.L_421 - .L_420)
.L_420:
        /*0180*/ 	.word	0x00000008
.L_421:


//--------------------- .nv.info._ZN18transformer_engine71_GLOBAL__N__76556b6a_38_quantize_transpose_square_blockwise_cu_108e784945block_scaled_cast_transpose_kernel_notalignedILb0Ef13__nv_bfloat1613__nv_fp8_e5m2EEvPKT1_PT2_S8_PT0_SA_mmmmmmfbPKf --------------------------
	.section	.nv.info._ZN18transformer_engine71_GLOBAL__N__76556b6a_38_quantize_transpose_square_blockwise_cu_108e784945block_scaled_cast_transpose_kernel_notalignedILb0Ef13__nv_bfloat1613__nv_fp8_e5m2EEvPKT1_PT2_S8_PT0_SA_mmmmmmfbPKf,"",@"SHT_CUDA_INFO"
	.sectionflags	@""
	.align	4


	//----- nvinfo : EIATTR_CUDA_API_VERSION
	.align		4
        /*0000*/ 	.byte	0x04, 0x37
        /*0002*/ 	.short	(.L_423 - .L_422)
.L_422:
        /*0004*/ 	.word	0x00000082


	//----- nvinfo : EIATTR_KPARAM_INFO
	.align		4
.L_423:
        /*0008*/ 	.byte	0x04, 0x17
        /*000a*/ 	.short	(.L_425 - .L_424)
.L_424:
        /*000c*/ 	.word	0x00000000
        /*0010*/ 	.short	0x000d
        /*0012*/ 	.short	0x0060
        /*0014*/ 	.byte	0x00, 0xf5, 0x21, 0x00


	//----- nvinfo : EIATTR_KPARAM_INFO
	.align		4
.L_425:
        /*0018*/ 	.byte	0x04, 0x17
        /*001a*/ 	.short	(.L_427 - .L_426)
.L_426:
        /*001c*/ 	.word	0x00000000
        /*0020*/ 	.short	0x000c
        /*0022*/ 	.short	0x005c
        /*0024*/ 	.byte	0x00, 0xf0, 0x05, 0x00


	//----- nvinfo : EIATTR_KPARAM_INFO
	.align		4
.L_427:
        /*0028*/ 	.byte	0x04, 0x17
        /*002a*/ 	.short	(.L_429 - .L_428)
.L_428:
        /*002c*/ 	.word	0x00000000
        /*0030*/ 	.short	0x000b
        /*0032*/ 	.short	0x0058
        /*0034*/ 	.byte	0x00, 0xf0, 0x11, 0x00


	//----- nvinfo : EIATTR_KPARAM_INFO
	.align		4
.L_429:
        /*0038*/ 	.byte	0x04, 0x17
        /*003a*/ 	.short	(.L_431 - .L_430)
.L_430:
        /*003c*/ 	.word	0x00000000
        /*0040*/ 	.short	0x000a
        /*0042*/ 	.short	0x0050
        /*0044*/ 	.byte	0x00, 0xf0, 0x21, 0x00


	//----- nvinfo : EIATTR_KPARAM_INFO
	.align		4
.L_431:
        /*0048*/ 	.byte	0x04, 0x17
        /*004a*/ 	.short	(.L_433 - .L_432)
.L_432:
        /*004c*/ 	.word	0x00000000
        /*0050*/ 	.short	0x0009
        /*0052*/ 	.short	0x0048
        /*0054*/ 	.byte	0x00, 0xf0, 0x21, 0x00


	//----- nvinfo : EIATTR_KPARAM_INFO
	.align		4
.L_433:
        /*0058*/ 	.byte	0x04, 0x17
        /*005a*/ 	.short	(.L_435 - .L_434)
.L_434:
        /*005c*/ 	.word	0x00000000
        /*0060*/ 	.short	0x0008
        /*0062*/ 	.short	0x0040
        /*0064*/ 	.byte	0x00, 0xf0, 0x21, 0x00


	//----- nvinfo : EIATTR_KPARAM_INFO
	.align		4
.L_435:
        /*0068*/ 	.byte	0x04, 0x17
        /*006a*/ 	.short	(.L_437 - .L_436)
.L_436:
        /*006c*/ 	.word	0x00000000
        /*0070*/ 	.short	0x0007
        /*0072*/ 	.short	0x0038
        /*0074*/ 	.byte	0x00, 0xf0, 0x21, 0x00


	//----- nvinfo : EIATTR_KPARAM_INFO
	.align		4
.L_437:
        /*0078*/ 	.byte	0x04, 0x17
        /*007a*/ 	.short	(.L_439 - .L_438)
.L_438:
        /*007c*/ 	.word	0x00000000
        /*0080*/ 	.short	0x0006
        /*0082*/ 	.short	0x0030
        /*0084*/ 	.byte	0x00, 0xf0, 0x21, 0x00


	//----- nvinfo : EIATTR_KPARAM_INFO
	.align		4
.L_439:
        /*0088*/ 	.byte	0x04, 0x17
        /*008a*/ 	.short	(.L_441 - .L_440)
.L_440:
        /*008c*/ 	.word	0x00000000
        /*0090*/ 	.short	0x0005
        /*0092*/ 	.short	0x0028
        /*0094*/ 	.byte	0x00, 0xf0, 0x21, 0x00


	//----- nvinfo : EIATTR_KPARAM_INFO
	.align		4
.L_441:
        /*0098*/ 	.byte	0x04, 0x17
        /*009a*/ 	.short	(.L_443 - .L_442)
.L_442:
        /*009c*/ 	.word	0x00000000
        /*00a0*/ 	.short	0x0004
        /*00a2*/ 	.short	0x0020
        /*00a4*/ 	.byte	0x00, 0xf5, 0x21, 0x00


	//----- nvinfo : EIATTR_KPARAM_INFO
	.align		4
.L_443:
        /*00a8*/ 	.byte	0x04, 0x17
        /*00aa*/ 	.short	(.L_445 - .L_444)
.L_444:
        /*00ac*/ 	.word	0x00000000
        /*00b0*/ 	.short	0x0003
        /*00b2*/ 	.short	0x0018
        /*00b4*/ 	.byte	0x00, 0xf5, 0x21, 0x00


	//----- nvinfo : EIATTR_KPARAM_INFO
	.align		4
.L_445:
        /*00b8*/ 	.byte	0x04, 0x17
        /*00ba*/ 	.short	(.L_447 - .L_446)
.L_446:
        /*00bc*/ 	.word	0x00000000
        /*00c0*/ 	.short	0x0002
        /*00c2*/ 	.short	0x0010
        /*00c4*/ 	.byte	0x00, 0xf5, 0x21, 0x00


	//----- nvinfo : EIATTR_KPARAM_INFO
	.align		4
.L_447:
        /*00c8*/ 	.byte	0x04, 0x17
        /*00ca*/ 	.short	(.L_449 - .L_448)
.L_448:
        /*00cc*/ 	.word	0x00000000
        /*00d0*/ 	.short	0x0001
        /*00d2*/ 	.short	0x0008
        /*00d4*/ 	.byte	0x00, 0xf5, 0x21, 0x00


	//----- nvinfo : EIATTR_KPARAM_INFO
	.align		4
.L_449:
        /*00d8*/ 	.byte	0x04, 0x17
        /*00da*/ 	.short	(.L_451 - .L_450)
.L_450:
        /*00dc*/ 	.word	0x00000000
        /*00e0*/ 	.short	0x0000
        /*00e2*/ 	.short	0x0000
        /*00e4*/ 	.byte	0x00, 0xf5, 0x21, 0x00


	//----- nvinfo : EIATTR_SPARSE_MMA_MASK
	.align		4
.L_451:
        /*00e8*/ 	.byte	0x03, 0x50
        /*00ea*/ 	.short	0x0000


	//----- nvinfo : EIATTR_MAXREG_COUNT
	.align		4
        /*00ec*/ 	.byte	0x03, 0x1b
        /*00ee*/ 	.short	0x00ff


	//----- nvinfo : EIATTR_NUM_BARRIERS
	.align		4
        /*00f0*/ 	.byte	0x02, 0x4c
        /*00f2*/ 	.byte	0x01
	.zero		1


	//----- nvinfo : EIATTR_MERCURY_ISA_VERSION
	.align		4
        /*00f4*/ 	.byte	0x03, 0x5f
        /*00f6*/ 	.short	0x0101


	//----- nvinfo : EIATTR_COOP_GROUP_MASK_REGIDS
	.align		4
        /*00f8*/ 	.byte	0x04, 0x29
        /*00fa*/ 	.short	(.L_453 - .L_452)


	//   ....[0]....
.L_452:
        /*00fc*/ 	.word	0xffffffff


	//   ....[1]....
        /*0100*/ 	.word	0xffffffff


	//   ....[2]....
        /*0104*/ 	.word	0xffffffff


	//   ....[3]....
        /*0108*/ 	.word	0xffffffff


	//   ....[4]....
        /*010c*/ 	.word	0xffffffff


	//   ....[5]....
        /*0110*/ 	.word	0xffffffff


	//----- nvinfo : EIATTR_COOP_GROUP_INSTR_OFFSETS
	.align		4
.L_453:
        /*0114*/ 	.byte	0x04, 0x28
        /*0116*/ 	.short	(.L_455 - .L_454)


	//   ....[0]....
.L_454:
        /*0118*/ 	.word	0x00002cc0


	//   ....[1]....
        /*011c*/ 	.word	0x00002d30


	//   ....[2]....
        /*0120*/ 	.word	0x00002d70


	//   ....[3]....
        /*0124*/ 	.word	0x00002db0


	//   ....[4]....
        /*0128*/ 	.word	0x00002dd0


	//   ....[5]....
        /*012c*/ 	.word	0x00002df0


	//----- nvinfo : EIATTR_VRC_CTA_INIT_COUNT
	.align		4
.L_455:
        /*0130*/ 	.byte	0x02, 0x4a
	.zero		1
	.zero		1


	//----- nvinfo : EIATTR_EXIT_INSTR_OFFSETS
	.align		4
        /*0134*/ 	.byte	0x04, 0x1c
        /*0136*/ 	.short	(.L_457 - .L_456)


	//   ....[0]....
.L_456:
        /*0138*/ 	.word	0x00000090


	//   ....[1]....
        /*013c*/ 	.word	0x00003320


	//   ....[2]....
        /*0140*/ 	.word	0x00004f10


	//   ....[3]....
        /*0144*/ 	.word	0x00005570


	//   ....[4]....
        /*0148*/ 	.word	0x00005870


	//   ....[5]....
        /*014c*/ 	.word	0x00005890


	//----- nvinfo : EIATTR_MAX_THREADS
	.align		4
.L_457:
        /*0150*/ 	.byte	0x04, 0x05
        /*0152*/ 	.short	(.L_459 - .L_458)
.L_458:
        /*0154*/ 	.word	0x00000100
        /*0158*/ 	.word	0x00000001
        /*015c*/ 	.word	0x00000001


	//----- nvinfo : EIATTR_CRS_STACK_SIZE
	.align		4
.L_459:
        /*0160*/ 	.byte	0x04, 0x1e
        /*0162*/ 	.short	(.L_461 - .L_460)
.L_460:
        /*0164*/ 	.word	0x00000000


	//----- nvinfo : EIATTR_CBANK_PARAM_SIZE
	.align		4
.L_461:
        /*0168*/ 	.byte	0x03, 0x19
        /*016a*/ 	.short	0x0068


	//----- nvinfo : EIATTR_PARAM_CBANK
	.align		4
        /*016c*/ 	.byte	0x04, 0x0a
        /*016e*/ 	.short	(.L_463 - .L_462)
	.align		4
.L_462:
        /*0170*/ 	.word	index@(.nv.constant0._ZN18transformer_engine71_GLOBAL__N__76556b6a_38_quantize_transpose_square_blockwise_cu_108e784945block_scaled_cast_transpose_kernel_notalignedILb0Ef13__nv_bfloat1613__nv_fp8_e5m2EEvPKT1_PT2_S8_PT0_SA_mmmmmmfbPKf)
        /*0174*/ 	.short	0x0380
        /*0176*/ 	.short	0x0068


	//----- nvinfo : EIATTR_SW_WAR
	.align		4
.L_463:
        /*0178*/ 	.byte	0x04, 0x36
        /*017a*/ 	.short	(.L_465 - .L_464)
.L_464:
        /*017c*/ 	.word	0x00000008
.L_465:


//--------------------- .nv.info._ZN18transformer_engine71_GLOBAL__N__76556b6a_38_quantize_transpose_square_blockwise_cu_108e784934block_scaled_cast_transpose_kernelILb0Ef13__nv_bfloat1613__nv_fp8_e5m2EEvPKT1_PT2_S8_PT0_SA_mmmmmmf14CUtensorMap_stbPKf --------------------------
	.section	.nv.info._ZN18transformer_engine71_GLOBAL__N__76556b6a_38_quantize_transpose_square_blockwise_cu_108e784934block_scaled_cast_transpose_kernelILb0Ef13__nv_bfloat1613__nv_fp8_e5m2EEvPKT1_PT2_S8_PT0_SA_mmmmmmf14CUtensorMap_stbPKf,"",@"SHT_CUDA_INFO"
	.sectionflags	@""
	.align	4


	//----- nvinfo : EIATTR_CUDA_API_VERSION
	.align		4
        /*0000*/ 	.byte	0x04, 0x37
        /*0002*/ 	.short	(.L_467 - .L_466)
.L_466:
        /*0004*/ 	.word	0x00000082


	//----- nvinfo : EIATTR_KPARAM_INFO
	.align		4
.L_467:
        /*0008*/ 	.byte	0x04, 0x17
        /*000a*/ 	.short	(.L_469 - .L_468)
.L_468:
        /*000c*/ 	.word	0x00000000
        /*0010*/ 	.short	0x000e
        /*0012*/ 	.short	0x0108
        /*0014*/ 	.byte	0x00, 0xf5, 0x21, 0x00


	//----- nvinfo : EIATTR_KPARAM_INFO
	.align		4
.L_469:
        /*0018*/ 	.byte	0x04, 0x17
        /*001a*/ 	.short	(.L_471 - .L_470)
.L_470:
        /*001c*/ 	.word	0x00000000
        /*0020*/ 	.short	0x000d
        /*0022*/ 	.short	0x0100
        /*0024*/ 	.byte	0x00, 0xf0, 0x05, 0x00


	//----- nvinfo : EIATTR_KPARAM_INFO
	.align		4
.L_471:
        /*0028*/ 	.byte	0x04, 0x17
        /*002a*/ 	.short	(.L_473 - .L_472)
.L_472:
        /*002c*/ 	.word	0x00000000
        /*0030*/ 	.short	0x000c
        /*0032*/ 	.short	0x0080
        /*0034*/ 	.byte	0x00, 0xf0, 0x01, 0x02


	//----- nvinfo : EIATTR_KPARAM_INFO
	.align		4
.L_473:
        /*0038*/ 	.byte	0x04, 0x17
        /*003a*/ 	.short	(.L_475 - .L_474)
.L_474:
        /*003c*/ 	.word	0x00000000
        /*0040*/ 	.short	0x000b
        /*0042*/ 	.short	0x0058
        /*0044*/ 	.byte	0x00, 0xf0, 0x11, 0x00


	//----- nvinfo : EIATTR_KPARAM_INFO
	.align		4
.L_475:
        /*0048*/ 	.byte	0x04, 0x17
        /*004a*/ 	.short	(.L_477 - .L_476)
.L_476:
        /*004c*/ 	.word	0x00000000
        /*0050*/ 	.short	0x000a
        /*0052*/ 	.short	0x0050
        /*0054*/ 	.byte	0x00, 0xf0, 0x21, 0x00


	//----- nvinfo : EIATTR_KPARAM_INFO
	.align		4
.L_477:
        /*0058*/ 	.byte	0x04, 0x17
        /*005a*/ 	.short	(.L_479 - .L_478)
.L_478:
        /*005c*/ 	.word	0x00000000
        /*0060*/ 	.short	0x0009
        /*0062*/ 	.short	0x0048
        /*0064*/ 	.byte	0x00, 0xf0, 0x21, 0x00


	//----- nvinfo : EIATTR_KPARAM_INFO
	.align		4
.L_479:
        /*0068*/ 	.byte	0x04, 0x17
        /*006a*/ 	.short	(.L_481 - .L_480)
.L_480:
        /*006c*/ 	.word	0x00000000
        /*0070*/ 	.short	0x0008
        /*0072*/ 	.short	0x0040
        /*0074*/ 	.byte	0x00, 0xf0, 0x21, 0x00


	//----- nvinfo : EIATTR_KPARAM_INFO
	.align		4
.L_481:
        /*0078*/ 	.byte	0x04, 0x17
        /*007a*/ 	.short	(.L_483 - .L_482)
.L_482:
        /*007c*/ 	.word	0x00000000
        /*0080*/ 	.short	0x0007
        /*0082*/ 	.short	0x0038
        /*0084*/ 	.byte	0x00, 0xf0, 0x21, 0x00


	//----- nvinfo : EIATTR_KPARAM_INFO
	.align		4
.L_483:
        /*0088*/ 	.byte	0x04, 0x17
        /*008a*/ 	.short	(.L_485 - .L_484)
.L_484:
        /*008c*/ 	.word	0x00000000
        /*0090*/ 	.short	0x0006
        /*0092*/ 	.short	0x0030
        /*0094*/ 	.byte	0x00, 0xf0, 0x21, 0x00


	//----- nvinfo : EIATTR_KPARAM_INFO
	.align		4
.L_485:
        /*0098*/ 	.byte	0x04, 0x17
        /*009a*/ 	.short	(.L_487 - .L_486)
.L_486:
        /*009c*/ 	.word	0x00000000
        /*00a0*/ 	.short	0x0005
        /*00a2*/ 	.short	0x0028
        /*00a4*/ 	.byte	0x00, 0xf0, 0x21, 0x00


	//----- nvinfo : EIATTR_KPARAM_INFO
	.align		4
.L_487:
        /*00a8*/ 	.byte	0x04, 0x17
        /*00aa*/ 	.short	(.L_489 - .L_488)
.L_488:
        /*00ac*/ 	.word	0x00000000
        /*00b0*/ 	.short	0x0004
        /*00b2*/ 	.short	0x0020
        /*00b4*/ 	.byte	0x00, 0xf5, 0x21, 0x00


	//----- nvinfo : EIATTR_KPARAM_INFO
	.align		4
.L_489:
        /*00b8*/ 	.byte	0x04, 0x17
        /*00ba*/ 	.short	(.L_491 - .L_490)
.L_490:
        /*00bc*/ 	.word	0x00000000
        /*00c0*/ 	.short	0x0003
        /*00c2*/ 	.short	0x0018
        /*00c4*/ 	.byte	0x00, 0xf5, 0x21, 0x00


	//----- nvinfo : EIATTR_KPARAM_INFO
	.align		4
.L_491:
        /*00c8*/ 	.byte	0x04, 0x17
        /*00ca*/ 	.short	(.L_493 - .L_492)
.L_492:
        /*00cc*/ 	.word	0x00000000
        /*00d0*/ 	.short	0x0002
        /*00d2*/ 	.short	0x0010
        /*00d4*/ 	.byte	0x00, 0xf5, 0x21, 0x00


	//----- nvinfo : EIATTR_KPARAM_INFO
	.align		4
.L_493:
        /*00d8*/ 	.byte	0x04, 0x17
        /*00da*/ 	.short	(.L_495 - .L_494)
.L_494:
        /*00dc*/ 	.word	0x00000000
        /*00e0*/ 	.short	0x0001
        /*00e2*/ 	.short	0x0008
        /*00e4*/ 	.byte	0x00, 0xf5, 0x21, 0x00


	//----- nvinfo : EIATTR_KPARAM_INFO
	.align		4
.L_495:
        /*00e8*/ 	.byte	0x04, 0x17
        /*00ea*/ 	.short	(.L_497 - .L_496)
.L_496:
        /*00ec*/ 	.word	0x00000000
        /*00f0*/ 	.short	0x0000
        /*00f2*/ 	.short	0x0000
        /*00f4*/ 	.byte	0x00, 0xf5, 0x21, 0x00


	//----- nvinfo : EIATTR_SPARSE_MMA_MASK
	.align		4
.L_497:
        /*00f8*/ 	.byte	0x03, 0x50
        /*00fa*/ 	.short	0x0000


	//----- nvinfo : EIATTR_MAXREG_COUNT
	.align		4
        /*00fc*/ 	.byte	0x03, 0x1b
        /*00fe*/ 	.short	0x00ff


	//----- nvinfo : EIATTR_NUM_BARRIERS
	.align		4
        /*0100*/ 	.byte	0x02, 0x4c
        /*0102*/ 	.byte	0x01
	.zero		1


	//----- nvinfo : EIATTR_MERCURY_ISA_VERSION
	.align		4
        /*0104*/ 	.byte	0x03, 0x5f
        /*0106*/ 	.short	0x0101


	//----- nvinfo : EIATTR_COOP_GROUP_MASK_REGIDS
	.align		4
        /*0108*/ 	.byte	0x04, 0x29
        /*010a*/ 	.short	(.L_499 - .L_498)


	//   ....[0]....
.L_498:
        /*010c*/ 	.word	0xffffffff


	//   ....[1]....
        /*0110*/ 	.word	0xffffffff


	//   ....[2]....
        /*0114*/ 	.word	0xffffffff


	//   ....[3]....
        /*0118*/ 	.word	0xffffffff


	//   ....[4]....
        /*011c*/ 	.word	0xffffffff


	//   ....[5]....
        /*0120*/ 	.word	0xffffffff


	//----- nvinfo : EIATTR_COOP_GROUP_INSTR_OFFSETS
	.align		4
.L_499:
        /*0124*/ 	.byte	0x04, 0x28
        /*0126*/ 	.short	(.L_501 - .L_500)


	//   ....[0]....
.L_500:
        /*0128*/ 	.word	0x00000b60


	//   ....[1]....
        /*012c*/ 	.word	0x00000ba0


	//   ....[2]....
        /*0130*/ 	.word	0x00000bc0


	//   ....[3]....
        /*0134*/ 	.word	0x00000be0


	//   ....[4]....
        /*0138*/ 	.word	0x00000c00


	//   ....[5]....
        /*013c*/ 	.word	0x00000c20


	//----- nvinfo : EIATTR_VRC_CTA_INIT_COUNT
	.align		4
.L_501:
        /*0140*/ 	.byte	0x02, 0x4a
	.zero		1
	.zero		1


	//----- nvinfo : EIATTR_EXIT_INSTR_OFFSETS
	.align		4
        /*0144*/ 	.byte	0x04, 0x1c
        /*0146*/ 	.short	(.L_503 - .L_502)


	//   ....[0]....
.L_502:
        /*0148*/ 	.word	0x00000090


	//   ....[1]....
        /*014c*/ 	.word	0x00002170


	//----- nvinfo : EIATTR_MAX_THREADS
	.align		4
.L_503:
        /*0150*/ 	.byte	0x04, 0x05
        /*0152*/ 	.short	(.L_505 - .L_504)
.L_504:
        /*0154*/ 	.word	0x00000100
        /*0158*/ 	.word	0x00000001
        /*015c*/ 	.word	0x00000001


	//----- nvinfo : EIATTR_CRS_STACK_SIZE
	.align		4
.L_505:
        /*0160*/ 	.byte	0x04, 0x1e
        /*0162*/ 	.short	(.L_507 - .L_506)
.L_506:
        /*0164*/ 	.word	0x00000000


	//----- nvinfo : EIATTR_CBANK_PARAM_SIZE
	.align		4
.L_507:
        /*0168*/ 	.byte	0x03, 0x19
        /*016a*/ 	.short	0x0110


	//----- nvinfo : EIATTR_PARAM_CBANK
	.align		4
        /*016c*/ 	.byte	0x04, 0x0a
        /*016e*/ 	.short	(.L_509 - .L_508)
	.align		4
.L_508:
        /*0170*/ 	.word	index@(.nv.constant0._ZN18transformer_engine71_GLOBAL__N__76556b6a_38_quantize_transpose_square_blockwise_cu_108e784934block_scaled_cast_transpose_kernelILb0Ef13__nv_bfloat1613__nv_fp8_e5m2EEvPKT1_PT2_S8_PT0_SA_mmmmmmf14CUtensorMap_stbPKf)
        /*0174*/ 	.short	0x0380
        /*0176*/ 	.short	0x0110


	//----- nvinfo : EIATTR_SW_WAR
	.align		4
.L_509:
        /*0178*/ 	.byte	0x04, 0x36
        /*017a*/ 	.short	(.L_511 - .L_510)
.L_510:
        /*017c*/ 	.word	0x00000008
.L_511:


//--------------------- .nv.info._ZN18transformer_engine71_GLOBAL__N__76556b6a_38_quantize_transpose_square_blockwise_cu_108e784945block_scaled_cast_transpose_kernel_notalignedILb1Ef13__nv_bfloat1613__nv_fp8_e5m2EEvPKT1_PT2_S8_PT0_SA_mmmmmmfbPKf --------------------------
	.section	.nv.info._ZN18transformer_engine71_GLOBAL__N__76556b6a_38_quantize_transpose_square_blockwise_cu_108e784945block_scaled_cast_transpose_kernel_notalignedILb1Ef13__nv_bfloat1613__nv_fp8_e5m2EEvPKT1_PT2_S8_PT0_SA_mmmmmmfbPKf,"",@"SHT_CUDA_INFO"
	.sectionflags	@""
	.align	4


	//----- nvinfo : EIATTR_CUDA_API_VERSION
	.align		4
        /*0000*/ 	.byte	0x04, 0x37
        /*0002*/ 	.short	(.L_513 - .L_512)
.L_512:
        /*0004*/ 	.word	0x00000082


	//----- nvinfo : EIATTR_KPARAM_INFO
	.align		4
.L_513:
        /*0008*/ 	.byte	0x04, 0x17
        /*000a*/ 	.short	(.L_515 - .L_514)
.L_514:
        /*000c*/ 	.word	0x00000000
        /*0010*/ 	.short	0x000d
        /*0012*/ 	.short	0x0060
        /*0014*/ 	.byte	0x00, 0xf5, 0x21, 0x00


	//----- nvinfo : EIATTR_KPARAM_INFO
	.align		4
.L_515:
        /*0018*/ 	.byte	0x04, 0x17
        /*001a*/ 	.short	(.L_517 - .L_516)
.L_516:
        /*001c*/ 	.word	0x00000000
        /*0020*/ 	.short	0x000c
        /*0022*/ 	.short	0x005c
        /*0024*/ 	.byte	0x00, 0xf0, 0x05, 0x00


	//----- nvinfo : EIATTR_KPARAM_INFO
	.align		4
.L_517:
        /*0028*/ 	.byte	0x04, 0x17
        /*002a*/ 	.short	(.L_519 - .L_518)
.L_518:
        /*002c*/ 	.word	0x00000000
        /*0030*/ 	.short	0x000b
        /*0032*/ 	.short	0x0058
        /*0034*/ 	.byte	0x00, 0xf0, 0x11, 0x00


	//----- nvinfo : EIATTR_KPARAM_INFO
	.align		4
.L_519:
        /*0038*/ 	.byte	0x04, 0x17
        /*003a*/ 	.short	(.L_521 - .L_520)
.L_520:
        /*003c*/ 	.word	0x00000000
        /*0040*/ 	.short	0x000a
        /*0042*/ 	.short	0x0050
        /*0044*/ 	.byte	0x00, 0xf0, 0x21, 0x00


	//----- nvinfo : EIATTR_KPARAM_INFO
	.align		4
.L_521:
        /*0048*/ 	.byte	0x04, 0x17
        /*004a*/ 	.short	(.L_523 - .L_522)
.L_522:
        /*004c*/ 	.word	0x00000000
        /*0050*/ 	.short	0x0009
        /*0052*/ 	.short	0x0048
        /*0054*/ 	.byte	0x00, 0xf0, 0x21, 0x00


	//----- nvinfo : EIATTR_KPARAM_INFO
	.align		4
.L_523:
        /*0058*/ 	.byte	0x04, 0x17
        /*005a*/ 	.short	(.L_525 - .L_524)
.L_524:
        /*005c*/ 	.word	0x00000000
        /*0060*/ 	.short	0x0008
        /*0062*/ 	.short	0x0040
        /*0064*/ 	.byte	0x00, 0xf0, 0x21, 0x00


	//----- nvinfo : EIATTR_KPARAM_INFO
	.align		4
.L_525:
        /*0068*/ 	.byte	0x04, 0x17
        /*006a*/ 	.short	(.L_527 - .L_526)
.L_526:
        /*006c*/ 	.word	0x00000000
        /*0070*/ 	.short	0x0007
        /*0072*/ 	.short	0x0038
        /*0074*/ 	.byte	0x00, 0xf0, 0x21, 0x00


	//----- nvinfo : EIATTR_KPARAM_INFO
	.align		4
.L_527:
        /*0078*/ 	.byte	0x04, 0x17
        /*007a*/ 	.short	(.L_529 - .L_528)
.L_528:
        /*007c*/ 	.word	0x00000000
        /*0080*/ 	.short	0x0006
        /*0082*/ 	.short	0x0030
        /*0084*/ 	.byte	0x00, 0xf0, 0x21, 0x00


	//----- nvinfo : EIATTR_KPARAM_INFO
	.align		4
.L_529:
        /*0088*/ 	.byte	0x04, 0x17
        /*008a*/ 	.short	(.L_531 - .L_530)
.L_530:
        /*008c*/ 	.word	0x00000000
        /*0090*/ 	.short	0x0005
        /*0092*/ 	.short	0x0028
        /*0094*/ 	.byte	0x00, 0xf0, 0x21, 0x00


	//----- nvinfo : EIATTR_KPARAM_INFO
	.align		4
.L_531:
        /*0098*/ 	.byte	0x04, 0x17
        /*009a*/ 	.short	(.L_533 - .L_532)
.L_532:
        /*009c*/ 	.word	0x00000000
        /*00a0*/ 	.short	0x0004
        /*00a2*/ 	.short	0x0020
        /*00a4*/ 	.byte	0x00, 0xf5, 0x21, 0x00


	//----- nvinfo : EIATTR_KPARAM_INFO
	.align		4
.L_533:
        /*00a8*/ 	.byte	0x04, 0x17
        /*00aa*/ 	.short	(.L_535 - .L_534)
.L_534:
        /*00ac*/ 	.word	0x00000000
        /*00b0*/ 	.short	0x0003
        /*00b2*/ 	.short	0x0018
        /*00b4*/ 	.byte	0x00, 0xf5, 0x21, 0x00


	//----- nvinfo : EIATTR_KPARAM_INFO
	.align		4
.L_535:
        /*00b8*/ 	.byte	0x04, 0x17
        /*00ba*/ 	.short	(.L_537 - .L_536)
.L_536:
        /*00bc*/ 	.word	0x00000000
        /*00c0*/ 	.short	0x0002
        /*00c2*/ 	.short	0x0010
        /*00c4*/ 	.byte	0x00, 0xf5, 0x21, 0x00


	//----- nvinfo : EIATTR_KPARAM_INFO
	.align		4
.L_537:
        /*00c8*/ 	.byte	0x04, 0x17
        /*00ca*/ 	.short	(.L_539 - .L_538)
.L_538:
        /*00cc*/ 	.word	0x00000000
        /*00d0*/ 	.short	0x0001
        /*00d2*/ 	.short	0x0008
        /*00d4*/ 	.byte	0x00, 0xf5, 0x21, 0x00


	//----- nvinfo : EIATTR_KPARAM_INFO
	.align		4
.L_539:
        /*00d8*/ 	.byte	0x04, 0x17
        /*00da*/ 	.short	(.L_541 - .L_540)
.L_540:
        /*00dc*/ 	.word	0x00000000
        /*00e0*/ 	.short	0x0000
        /*00e2*/ 	.short	0x0000
        /*00e4*/ 	.byte	0x00, 0xf5, 0x21, 0x00


	//----- nvinfo : EIATTR_SPARSE_MMA_MASK
	.align		4
.L_541:
        /*00e8*/ 	.byte	0x03, 0x50
        /*00ea*/ 	.short	0x0000


	//----- nvinfo : EIATTR_MAXREG_COUNT
	.align		4
        /*00ec*/ 	.byte	0x03, 0x1b
        /*00ee*/ 	.short	0x00ff


	//----- nvinfo : EIATTR_NUM_BARRIERS
	.align		4
        /*00f0*/ 	.byte	0x02, 0x4c
        /*00f2*/ 	.byte	0x01
	.zero		1


	//----- nvinfo : EIATTR_ANNOTATIONS
	.align		4
        /*00f4*/ 	.byte	0x04, 0x55
        /*00f6*/ 	.short	(.L_543 - .L_542)


	//   ....[0]....
.L_542:
        /*00f8*/ 	.word	0x00000001
        /*00fc*/ 	.byte	0x70, 0x2f, 0x00, 0x00, 0x01, 0x00, 0x00, 0x00, 0x60, 0x3f, 0x00, 0x00


	//----- nvinfo : EIATTR_MERCURY_ISA_VERSION
	.align		4
.L_543:
        /*0108*/ 	.byte	0x03, 0x5f
        /*010a*/ 	.short	0x0101


	//----- nvinfo : EIATTR_COOP_GROUP_MASK_REGIDS
	.align		4
        /*010c*/ 	.byte	0x04, 0x29
        /*010e*/ 	.short	(.L_545 - .L_544)


	//   ....[0]....
.L_544:
        /*0110*/ 	.word	0xffffffff


	//   ....[1]....
        /*0114*/ 	.word	0xffffffff


	//   ....[2]....
        /*0118*/ 	.word	0xffffffff


	//   ....[3]....
        /*011c*/ 	.word	0xffffffff


	//   ....[4]....
        /*0120*/ 	.word	0xffffffff


	//   ....[5]....
        /*0124*/ 	.word	0xffffffff


	//----- nvinfo : EIATTR_COOP_GROUP_INSTR_OFFSETS
	.align		4
.L_545:
        /*0128*/ 	.byte	0x04, 0x28
        /*012a*/ 	.short	(.L_547 - .L_546)


	//   ....[0]....
.L_546:
        /*012c*/ 	.word	0x00002cd0


	//   ....[1]....
        /*0130*/ 	.word	0x00002d40


	//   ....[2]....
        /*0134*/ 	.word	0x00002d80


	//   ....[3]....
        /*0138*/ 	.word	0x00002dc0


	//   ....[4]....
        /*013c*/ 	.word	0x00002de0


	//   ....[5]....
        /*0140*/ 	.word	0x00002e00


	//----- nvinfo : EIATTR_VRC_CTA_INIT_COUNT
	.align		4
.L_547:
        /*0144*/ 	.byte	0x02, 0x4a
	.zero		1
	.zero		1


	//----- nvinfo : EIATTR_EXIT_INSTR_OFFSETS
	.align		4
        /*0148*/ 	.byte	0x04, 0x1c
        /*014a*/ 	.short	(.L_549 - .L_548)


	//   ....[0]....
.L_548:
        /*014c*/ 	.word	0x000000a0


	//   ....[1]....
        /*0150*/ 	.word	0x00003520


	//   ....[2]....
        /*0154*/ 	.word	0x00005f00


	//   ....[3]....
        /*0158*/ 	.word	0x000069d0


	//   ....[4]....
        /*015c*/ 	.word	0x00006d00


	//----- nvinfo : EIATTR_MAX_THREADS
	.align		4
.L_549:
        /*0160*/ 	.byte	0x04, 0x05
        /*0162*/ 	.short	(.L_551 - .L_550)
.L_550:
        /*0164*/ 	.word	0x00000100
        /*0168*/ 	.word	0x00000001
        /*016c*/ 	.word	0x00000001


	//----- nvinfo : EIATTR_CRS_STACK_SIZE
	.align		4
.L_551:
        /*0170*/ 	.byte	0x04, 0x1e
        /*0172*/ 	.short	(.L_553 - .L_552)
.L_552:
        /*0174*/ 	.word	0x00000000


	//----- nvinfo : EIATTR_CBANK_PARAM_SIZE
	.align		4
.L_553:
        /*0178*/ 	.byte	0x03, 0x19
        /*017a*/ 	.short	0x0068


	//----- nvinfo : EIATTR_PARAM_CBANK
	.align		4
        /*017c*/ 	.byte	0x04, 0x0a
        /*017e*/ 	.short	(.L_555 - .L_554)
	.align		4
.L_554:
        /*0180*/ 	.word	index@(.nv.constant0._ZN18transformer_engine71_GLOBAL__N__76556b6a_38_quantize_transpose_square_blockwise_cu_108e784945block_scaled_cast_transpose_kernel_notalignedILb1Ef13__nv_bfloat1613__nv_fp8_e5m2EEvPKT1_PT2_S8_PT0_SA_mmmmmmfbPKf)
        /*0184*/ 	.short	0x0380
        /*0186*/ 	.short	0x0068


	//----- nvinfo : EIATTR_SW_WAR
	.align		4
.L_555:
        /*0188*/ 	.byte	0x04, 0x36
        /*018a*/ 	.short	(.L_557 - .L_556)
.L_556:
        /*018c*/ 	.word	0x00000008
.L_557:


//--------------------- .nv.info._ZN18transformer_engine71_GLOBAL__N__76556b6a_38_quantize_transpose_square_blockwise_cu_108e784934block_scaled_cast_transpose_kernelILb1Ef13__nv_bfloat1613__nv_fp8_e5m2EEvPKT1_PT2_S8_PT0_SA_mmmmmmf14CUtensorMap_stbPKf --------------------------
	.section	.nv.info._ZN18transformer_engine71_GLOBAL__N__76556b6a_38_quantize_transpose_square_blockwise_cu_108e784934block_scaled_cast_transpose_kernelILb1Ef13__nv_bfloat1613__nv_fp8_e5m2EEvPKT1_PT2_S8_PT0_SA_mmmmmmf14CUtensorMap_stbPKf,"",@"SHT_CUDA_INFO"
	.sectionflags	@""
	.align	4


	//----- nvinfo : EIATTR_CUDA_API_VERSION
	.align		4
        /*0000*/ 	.byte	0x04, 0x37
        /*0002*/ 	.short	(.L_559 - .L_558)
.L_558:
        /*0004*/ 	.word	0x00000082


	//----- nvinfo : EIATTR_KPARAM_INFO
	.align		4
.L_559:
        /*0008*/ 	.byte	0x04, 0x17
        /*000a*/ 	.short	(.L_561 - .L_560)
.L_560:
        /*000c*/ 	.word	0x00000000
        /*0010*/ 	.short	0x000e
        /*0012*/ 	.short	0x0108
        /*0014*/ 	.byte	0x00, 0xf5, 0x21, 0x00


	//----- nvinfo : EIATTR_KPARAM_INFO
	.align		4
.L_561:
        /*0018*/ 	.byte	0x04, 0x17
        /*001a*/ 	.short	(.L_563 - .L_562)
.L_562:
        /*001c*/ 	.word	0x00000000
        /*0020*/ 	.short	0x000d
        /*0022*/ 	.short	0x0100
        /*0024*/ 	.byte	0x00, 0xf0, 0x05, 0x00


	//----- nvinfo : EIATTR_KPARAM_INFO
	.align		4
.L_563:
        /*0028*/ 	.byte	0x04, 0x17
        /*002a*/ 	.short	(.L_565 - .L_564)
.L_564:
        /*002c*/ 	.word	0x00000000
        /*0030*/ 	.short	0x000c
        /*0032*/ 	.short	0x0080
        /*0034*/ 	.byte	0x00, 0xf0, 0x01, 0x02


	//----- nvinfo : EIATTR_KPARAM_INFO
	.align		4
.L_565:
        /*0038*/ 	.byte	0x04, 0x17
        /*003a*/ 	.short	(.L_567 - .L_566)
.L_566:
        /*003c*/ 	.word	0x00000000
        /*0040*/ 	.short	0x000b
        /*0042*/ 	.short	0x0058
        /*0044*/ 	.byte	0x00, 0xf0, 0x11, 0x00


	//----- nvinfo : EIATTR_KPARAM_INFO
	.align		4
.L_567:
        /*0048*/ 	.byte	0x04, 0x17
        /*004a*/ 	.short	(.L_569 - .L_568)
.L_568:
        /*004c*/ 	.word	0x00000000
        /*0050*/ 	.short	0x000a
        /*0052*/ 	.short	0x0050
        /*0054*/ 	.byte	0x00, 0xf0, 0x21, 0x00


	//----- nvinfo : EIATTR_KPARAM_INFO
	.align		4
.L_569:
        /*0058*/ 	.byte	0x04, 0x17
        /*005a*/ 	.short	(.L_571 - .L_570)
.L_570:
        /*005c*/ 	.word	0x00000000
        /*0060*/ 	.short	0x0009
        /*0062*/ 	.short	0x0048
        /*0064*/ 	.byte	0x00, 0xf0, 0x21, 0x00


	//----- nvinfo : EIATTR_KPARAM_INFO
	.align		4
.L_571:
        /*0068*/ 	.byte	0x04, 0x17
        /*006a*/ 	.short	(.L_573 - .L_572)
.L_572:
        /*006c*/ 	.word	0x00000000
        /*0070*/ 	.short	0x0008
        /*0072*/ 	.short	0x0040
        /*0074*/ 	.byte	0x00, 0xf0, 0x21, 0x00


	//----- nvinfo : EIATTR_KPARAM_INFO
	.align		4
.L_573:
        /*0078*/ 	.byte	0x04, 0x17
        /*007a*/ 	.short	(.L_575 - .L_574)
.L_574:
        /*007c*/ 	.word	0x00000000
        /*0080*/ 	.short	0x0007
        /*0082*/ 	.short	0x0038
        /*0084*/ 	.byte	0x00, 0xf0, 0x21, 0x00


	//----- nvinfo : EIATTR_KPARAM_INFO
	.align		4
.L_575:
        /*0088*/ 	.byte	0x04, 0x17
        /*008a*/ 	.short	(.L_577 - .L_576)
.L_576:
        /*008c*/ 	.word	0x00000000
        /*0090*/ 	.short	0x0006
        /*0092*/ 	.short	0x0030
        /*0094*/ 	.byte	0x00, 0xf0, 0x21, 0x00


	//----- nvinfo : EIATTR_KPARAM_INFO
	.align		4
.L_577:
        /*0098*/ 	.byte	0x04, 0x17
        /*009a*/ 	.short	(.L_579 - .L_578)
.L_578:
        /*009c*/ 	.word	0x00000000
        /*00a0*/ 	.short	0x0005
        /*00a2*/ 	.short	0x0028
        /*00a4*/ 	.byte	0x00, 0xf0, 0x21, 0x00


	//----- nvinfo : EIATTR_KPARAM_INFO
	.align		4
.L_579:
        /*00a8*/ 	.byte	0x04, 0x17
        /*00aa*/ 	.short	(.L_581 - .L_580)
.L_580:
        /*00ac*/ 	.word	0x00000000
        /*00b0*/ 	.short	0x0004
        /*00b2*/ 	.short	0x0020
        /*00b4*/ 	.byte	0x00, 0xf5, 0x21, 0x00


	//----- nvinfo : EIATTR_KPARAM_INFO
	.align		4
.L_581:
        /*00b8*/ 	.byte	0x04, 0x17
        /*00ba*/ 	.short	(.L_583 - .L_582)
.L_582:
        /*00bc*/ 	.word	0x00000000
        /*00c0*/ 	.short	0x0003
        /*00c2*/ 	.short	0x0018
        /*00c4*/ 	.byte	0x00, 0xf5, 0x21, 0x00


	//----- nvinfo : EIATTR_KPARAM_INFO
	.align		4
.L_583:
        /*00c8*/ 	.byte	0x04, 0x17
        /*00ca*/ 	.short	(.L_585 - .L_584)
.L_584:
        /*00cc*/ 	.word	0x00000000
        /*00d0*/ 	.short	0x0002
        /*00d2*/ 	.short	0x0010
        /*00d4*/ 	.byte	0x00, 0xf5, 0x21, 0x00


	//----- nvinfo : EIATTR_KPARAM_INFO
	.align		4
.L_585:
        /*00d8*/ 	.byte	0x04, 0x17
        /*00da*/ 	.short	(.L_587 - .L_586)
.L_586:
        /*00dc*/ 	.word	0x00000000
        /*00e0*/ 	.short	0x0001
        /*00e2*/ 	.short	0x0008
        /*00e4*/ 	.byte	0x00, 0xf5, 0x21, 0x00


	//----- nvinfo : EIATTR_KPARAM_INFO
	.align		4
.L_587:
        /*00e8*/ 	.byte	0x04, 0x17
        /*00ea*/ 	.short	(.L_589 - .L_588)
.L_588:
        /*00ec*/ 	.word	0x00000000
        /*00f0*/ 	.short	0x0000
        /*00f2*/ 	.short	0x0000
        /*00f4*/ 	.byte	0x00, 0xf5, 0x21, 0x00


	//----- nvinfo : EIATTR_SPARSE_MMA_MASK
	.align		4
.L_589:
        /*00f8*/ 	.byte	0x03, 0x50
        /*00fa*/ 	.short	0x0000


	//----- nvinfo : EIATTR_MAXREG_COUNT
	.align		4
        /*00fc*/ 	.byte	0x03, 0x1b
        /*00fe*/ 	.short	0x00ff


	//----- nvinfo : EIATTR_NUM_BARRIERS
	.align		4
        /*0100*/ 	.byte	0x02, 0x4c
        /*0102*/ 	.byte	0x01
	.zero		1


	//----- nvinfo : EIATTR_MERCURY_ISA_VERSION
	.align		4
        /*0104*/ 	.byte	0x03, 0x5f
        /*0106*/ 	.short	0x0101


	//----- nvinfo : EIATTR_COOP_GROUP_MASK_REGIDS
	.align		4
        /*0108*/ 	.byte	0x04, 0x29
        /*010a*/ 	.short	(.L_591 - .L_590)


	//   ....[0]....
.L_590:
        /*010c*/ 	.word	0xffffffff


	//   ....[1]....
        /*0110*/ 	.word	0xffffffff


	//   ....[2]....
        /*0114*/ 	.word	0xffffffff


	//   ....[3]....
        /*0118*/ 	.word	0xffffffff


	//   ....[4]....
        /*011c*/ 	.word	0xffffffff


	//   ....[5]....
        /*0120*/ 	.word	0xffffffff


	//----- nvinfo : EIATTR_COOP_GROUP_INSTR_OFFSETS
	.align		4
.L_591:
        /*0124*/ 	.byte	0x04, 0x28
        /*0126*/ 	.short	(.L_593 - .L_592)


	//   ....[0]....
.L_592:
        /*0128*/ 	.word	0x00000b40


	//   ....[1]....
        /*012c*/ 	.word	0x00000b60


	//   ....[2]....
        /*0130*/ 	.word	0x00000b90


	//   ....[3]....
        /*0134*/ 	.word	0x00000bd0


	//   ....[4]....
        /*0138*/ 	.word	0x00000bf0


	//   ....[5]....
        /*013c*/ 	.word	0x00000c20


	//----- nvinfo : EIATTR_VRC_CTA_INIT_COUNT
	.align		4
.L_593:
        /*0140*/ 	.byte	0x02, 0x4a
	.zero		1
	.zero		1


	//----- nvinfo : EIATTR_EXIT_INSTR_OFFSETS
	.align		4
        /*0144*/ 	.byte	0x04, 0x1c
        /*0146*/ 	.short	(.L_595 - .L_594)


	//   ....[0]....
.L_594:
        /*0148*/ 	.word	0x00000090


	//   ....[1]....
        /*014c*/ 	.word	0x00002b00


	//   ....[2]....
        /*0150*/ 	.word	0x00002b80


	//----- nvinfo : EIATTR_MAX_THREADS
	.align		4
.L_595:
        /*0154*/ 	.byte	0x04, 0x05
        /*0156*/ 	.short	(.L_597 - .L_596)
.L_596:
        /*0158*/ 	.word	0x00000100
        /*015c*/ 	.word	0x00000001
        /*0160*/ 	.word	0x00000001


	//----- nvinfo : EIATTR_CRS_STACK_SIZE
	.align		4
.L_597:
        /*0164*/ 	.byte	0x04, 0x1e
        /*0166*/ 	.short	(.L_599 - .L_598)
.L_598:
        /*0168*/ 	.word	0x00000000


	//----- nvinfo : EIATTR_CBANK_PARAM_SIZE
	.align		4
.L_599:
        /*016c*/ 	.byte	0x03, 0x19
        /*016e*/ 	.short	0x0110


	//----- nvinfo : EIATTR_PARAM_CBANK
	.align		4
        /*0170*/ 	.byte	0x04, 0x0a
        /*0172*/ 	.short	(.L_601 - .L_600)
	.align		4
.L_600:
        /*0174*/ 	.word	index@(.nv.constant0._ZN18transformer_engine71_GLOBAL__N__76556b6a_38_quantize_transpose_square_blockwise_cu_108e784934block_scaled_cast_transpose_kernelILb1Ef13__nv_bfloat1613__nv_fp8_e5m2EEvPKT1_PT2_S8_PT0_SA_mmmmmmf14CUtensorMap_stbPKf)
        /*0178*/ 	.short	0x0380
        /*017a*/ 	.short	0x0110


	//----- nvinfo : EIATTR_SW_WAR
	.align		4
.L_601:
        /*017c*/ 	.byte	0x04, 0x36
        /*017e*/ 	.short	(.L_603 - .L_602)
.L_602:
        /*0180*/ 	.word	0x00000008
.L_603:


//--------------------- .nv.info._ZN18transformer_engine71_GLOBAL__N__76556b6a_38_quantize_transpose_square_blockwise_cu_108e784945block_scaled_cast_transpose_kernel_notalignedILb0Ef6__half13__nv_fp8_e4m3EEvPKT1_PT2_S8_PT0_SA_mmmmmmfbPKf --------------------------
	.section	.nv.info._ZN18transformer_engine71_GLOBAL__N__76556b6a_38_quantize_transpose_square_blockwise_cu_108e784945block_scaled_cast_transpose_kernel_notalignedILb0Ef6__half13__nv_fp8_e4m3EEvPKT1_PT2_S8_PT0_SA_mmmmmmfbPKf,"",@"SHT_CUDA_INFO"
	.sectionflags	@""
	.align	4


	//----- nvinfo : EIATTR_CUDA_API_VERSION
	.align		4
        /*0000*/ 	.byte	0x04, 0x37
        /*0002*/ 	.short	(.L_605 - .L_604)
.L_604:
        /*0004*/ 	.word	0x00000082


	//----- nvinfo : EIATTR_KPARAM_INFO
	.align		4
.L_605:
        /*0008*/ 	.byte	0x04, 0x17
        /*000a*/ 	.short	(.L_607 - .L_606)
.L_606:
        /*000c*/ 	.word	0x00000000
        /*0010*/ 	.short	0x000d
        /*0012*/ 	.short	0x0060
        /*0014*/ 	.byte	0x00, 0xf5, 0x21, 0x00


	//----- nvinfo : EIATTR_KPARAM_INFO
	.align		4
.L_607:
        /*0018*/ 	.byte	0x04, 0x17
        /*001a*/ 	.short	(.L_609 - .L_608)
.L_608:
        /*001c*/ 	.word	0x00000000
        /*0020*/ 	.short	0x000c
        /*0022*/ 	.short	0x005c
        /*0024*/ 	.byte	0x00, 0xf0, 0x05, 0x00


	//----- nvinfo : EIATTR_KPARAM_INFO
	.align		4
.L_609:
        /*0028*/ 	.byte	0x04, 0x17
        /*002a*/ 	.short	(.L_611 - .L_610)
.L_610:
        /*002c*/ 	.word	0x00000000
        /*0030*/ 	.short	0x000b
        /*0032*/ 	.short	0x0058
        /*0034*/ 	.byte	0x00, 0xf0, 0x11, 0x00


	//----- nvinfo : EIATTR_KPARAM_INFO
	.align		4
.L_611:
        /*0038*/ 	.byte	0x04, 0x17
        /*003a*/ 	.short	(.L_613 - .L_612)
.L_612:
        /*003c*/ 	.word	0x00000000
        /*0040*/ 	.short	0x000a
        /*0042*/ 	.short	0x0050
        /*0044*/ 	.byte	0x00, 0xf0, 0x21, 0x00


	//----- nvinfo : EIATTR_KPARAM_INFO
	.align		4
.L_613:
        /*0048*/ 	.byte	0x04, 0x17
        /*004a*/ 	.short	(.L_615 - .L_614)
.L_614:
        /*004c*/ 	.word	0x00000000
        /*0050*/ 	.short	0x0009
        /*0052*/ 	.short	0x0048
        /*0054*/ 	.byte	0x00, 0xf0, 0x21, 0x00


	//----- nvinfo : EIATTR_KPARAM_INFO
	.align		4
.L_615:
        /*0058*/ 	.byte	0x04, 0x17
        /*005a*/ 	.short	(.L_617 - .L_616)
.L_616:
        /*005c*/ 	.word	0x00000000
        /*0060*/ 	.short	0x0008
        /*0062*/ 	.short	0x0040
        /*0064*/ 	.byte	0x00, 0xf0, 0x21, 0x00


	//----- nvinfo : EIATTR_KPARAM_INFO
	.align		4
.L_617:
        /*0068*/ 	.byte	0x04, 0x17
        /*006a*/ 	.short	(.L_619 - .L_618)
.L_618:
        /*006c*/ 	.word	0x00000000
        /*0070*/ 	.short	0x0007
        /*0072*/ 	.short	0x0038
        /*0074*/ 	.byte	0x00, 0xf0, 0x21, 0x00


	//----- nvinfo : EIATTR_KPARAM_INFO
	.align		4
.L_619:
        /*0078*/ 	.byte	0x04, 0x17
        /*007a*/ 	.short	(.L_621 - .L_620)
.L_620:
        /*007c*/ 	.word	0x00000000
        /*0080*/ 	.short	0x0006
        /*0082*/ 	.short	0x0030
        /*0084*/ 	.byte	0x00, 0xf0, 0x21, 0x00


	//----- nvinfo : EIATTR_KPARAM_INFO
	.align		4
.L_621:
        /*0088*/ 	.byte	0x04, 0x17
        /*008a*/ 	.short	(.L_623 - .L_622)
.L_622:
        /*008c*/ 	.word	0x00000000
        /*0090*/ 	.short	0x0005
        /*0092*/ 	.short	0x0028
        /*0094*/ 	.byte	0x00, 0xf0, 0x21, 0x00


	//----- nvinfo : EIATTR_KPARAM_INFO
	.align		4
.L_623:
        /*0098*/ 	.byte	0x04, 0x17
        /*009a*/ 	.short	(.L_625 - .L_624)
.L_624:
        /*009c*/ 	.word	0x00000000
        /*00a0*/ 	.short	0x0004
        /*00a2*/ 	.short	0x0020
        /*00a4*/ 	.byte	0x00, 0xf5, 0x21, 0x00


	//----- nvinfo : EIATTR_KPARAM_INFO
	.align		4
.L_625:
        /*00a8*/ 	.byte	0x04, 0x17
        /*00aa*/ 	.short	(.L_627 - .L_626)
.L_626:
        /*00ac*/ 	.word	0x00000000
        /*00b0*/ 	.short	0x0003
        /*00b2*/ 	.short	0x0018
        /*00b4*/ 	.byte	0x00, 0xf5, 0x21, 0x00


	//----- nvinfo : EIATTR_KPARAM_INFO
	.align		4
.L_627:
        /*00b8*/ 	.byte	0x04, 0x17
        /*00ba*/ 	.short	(.L_629 - .L_628)
.L_628:
        /*00bc*/ 	.word	0x00000000
        /*00c0*/ 	.short	0x0002
        /*00c2*/ 	.short	0x0010
        /*00c4*/ 	.byte	0x00, 0xf5, 0x21, 0x00


	//----- nvinfo : EIATTR_KPARAM_INFO
	.align		4
.L_629:
        /*00c8*/ 	.byte	0x04, 0x17
        /*00ca*/ 	.short	(.L_631 - .L_630)
.L_630:
        /*00cc*/ 	.word	0x00000000
        /*00d0*/ 	.short	0x0001
        /*00d2*/ 	.short	0x0008
        /*00d4*/ 	.byte	0x00, 0xf5, 0x21, 0x00


	//----- nvinfo : EIATTR_KPARAM_INFO
	.align		4
.L_631:
        /*00d8*/ 	.byte	0x04, 0x17
        /*00da*/ 	.short	(.L_633 - .L_632)
.L_632:
        /*00dc*/ 	.word	0x00000000
        /*00e0*/ 	.short	0x0000
        /*00e2*/ 	.short	0x0000
        /*00e4*/ 	.byte	0x00, 0xf5, 0x21, 0x00


	//----- nvinfo : EIATTR_SPARSE_MMA_MASK
	.align		4
.L_633:
        /*00e8*/ 	.byte	0x03, 0x50
        /*00ea*/ 	.short	0x0000


	//----- nvinfo : EIATTR_MAXREG_COUNT
	.align		4
        /*00ec*/ 	.byte	0x03, 0x1b
        /*00ee*/ 	.short	0x00ff


	//----- nvinfo : EIATTR_NUM_BARRIERS
	.align		4
        /*00f0*/ 	.byte	0x02, 0x4c
        /*00f2*/ 	.byte	0x01
	.zero		1


	//----- nvinfo : EIATTR_MERCURY_ISA_VERSION
	.align		4
        /*00f4*/ 	.byte	0x03, 0x5f
        /*00f6*/ 	.short	0x0101


	//----- nvinfo : EIATTR_COOP_GROUP_MASK_REGIDS
	.align		4
        /*00f8*/ 	.byte	0x04, 0x29
        /*00fa*/ 	.short	(.L_635 - .L_634)


	//   ....[0]....
.L_634:
        /*00fc*/ 	.word	0xffffffff


	//   ....[1]....
        /*0100*/ 	.word	0xffffffff


	//   ....[2]....
        /*0104*/ 	.word	0xffffffff


	//   ....[3]....
        /*0108*/ 	.word	0xffffffff


	//   ....[4]....
        /*010c*/ 	.word	0xffffffff


	//   ....[5]....
        /*0110*/ 	.word	0xffffffff


	//----- nvinfo : EIATTR_COOP_GROUP_INSTR_OFFSETS
	.align		4
.L_635:
        /*0114*/ 	.byte	0x04, 0x28
        /*0116*/ 	.short	(.L_637 - .L_636)


	//   ....[0]....
.L_636:
        /*0118*/ 	.word	0x00002ac0


	//   ....[1]....
        /*011c*/ 	.word	0x00002b00


	//   ....[2]....
        /*0120*/ 	.word	0x00002b80


	//   ....[3]....
        /*0124*/ 	.word	0x00002bc0


	//   ....[4]....
        /*0128*/ 	.word	0x00002be0


	//   ....[5]....
        /*012c*/ 	.word	0x00002c00


	//----- nvinfo : EIATTR_VRC_CTA_INIT_COUNT
	.align		4
.L_637:
        /*0130*/ 	.byte	0x02, 0x4a
	.zero		1
	.zero		1


	//----- nvinfo : EIATTR_EXIT_INSTR_OFFSETS
	.align		4
        /*0134*/ 	.byte	0x04, 0x1c
        /*0136*/ 	.short	(.L_639 - .L_638)


	//   ....[0]....
.L_638:
        /*0138*/ 	.word	0x00000090


	//   ....[1]....
        /*013c*/ 	.word	0x00003080


	//   ....[2]....
        /*0140*/ 	.word	0x00004bb0


	//   ....[3]....
        /*0144*/ 	.word	0x00005180


	//   ....[4]....
        /*0148*/ 	.word	0x00005480


	//   ....[5]....
        /*014c*/ 	.word	0x000054a0


	//----- nvinfo : EIATTR_MAX_THREADS
	.align		4
.L_639:
        /*0150*/ 	.byte	0x04, 0x05
        /*0152*/ 	.short	(.L_641 - .L_640)
.L_640:
        /*0154*/ 	.word	0x00000100
        /*0158*/ 	.word	0x00000001
        /*015c*/ 	.word	0x00000001


	//----- nvinfo : EIATTR_CRS_STACK_SIZE
	.align		4
.L_641:
        /*0160*/ 	.byte	0x04, 0x1e
        /*0162*/ 	.short	(.L_643 - .L_642)
.L_642:
        /*0164*/ 	.word	0x00000000


	//----- nvinfo : EIATTR_CBANK_PARAM_SIZE
	.align		4
.L_643:
        /*0168*/ 	.byte	0x03, 0x19
        /*016a*/ 	.short	0x0068


	//----- nvinfo : EIATTR_PARAM_CBANK
	.align		4
        /*016c*/ 	.byte	0x04, 0x0a
        /*016e*/ 	.short	(.L_645 - .L_644)
	.align		4
.L_644:
        /*0170*/ 	.word	index@(.nv.constant0._ZN18transformer_engine71_GLOBAL__N__76556b6a_38_quantize_transpose_square_blockwise_cu_108e784945block_scaled_cast_transpose_kernel_notalignedILb0Ef6__half13__nv_fp8_e4m3EEvPKT1_PT2_S8_PT0_SA_mmmmmmfbPKf)
        /*0174*/ 	.short	0x0380
        /*0176*/ 	.short	0x0068


	//----- nvinfo : EIATTR_SW_WAR
	.align		4
.L_645:
        /*0178*/ 	.byte	0x04, 0x36
        /*017a*/ 	.short	(.L_647 - .L_646)
.L_646:
        /*017c*/ 	.word	0x00000008
.L_647:


//--------------------- .nv.info._ZN18transformer_engine71_GLOBAL__N__76556b6a_38_quantize_transpose_square_blockwise_cu_108e784934block_scaled_cast_transpose_kernelILb0Ef6__half13__nv_fp8_e4m3EEvPKT1_PT2_S8_PT0_SA_mmmmmmf14CUtensorMap_stbPKf --------------------------
	.section	.nv.info._ZN18transformer_engine71_GLOBAL__N__76556b6a_38_quantize_transpose_square_blockwise_cu_108e784934block_scaled_cast_transpose_kernelILb0Ef6__half13__nv_fp8_e4m3EEvPKT1_PT2_S8_PT0_SA_mmmmmmf14CUtensorMap_stbPKf,"",@"SHT_CUDA_INFO"
	.sectionflags	@""
	.align	4


	//----- nvinfo : EIATTR_CUDA_API_VERSION
	.align		4
        /*0000*/ 	.byte	0x04, 0x37
        /*0002*/ 	.short	(.L_649 - .L_648)
.L_648:
        /*0004*/ 	.word	0x00000082


	//----- nvinfo : EIATTR_KPARAM_INFO
	.align		4
.L_649:
        /*0008*/ 	.byte	0x04, 0x17
        /*000a*/ 	.short	(.L_651 - .L_650)
.L_650:
        /*000c*/ 	.word	0x00000000
        /*0010*/ 	.short	0x000e
        /*0012*/ 	.short	0x0108
        /*0014*/ 	.byte	0x00, 0xf5, 0x21, 0x00


	//----- nvinfo : EIATTR_KPARAM_INFO
	.align		4
.L_651:
        /*0018*/ 	.byte	0x04, 0x17
        /*001a*/ 	.short	(.L_653 - .L_652)
.L_652:
        /*001c*/ 	.word	0x00000000
        /*0020*/ 	.short	0x000d
        /*0022*/ 	.short	0x0100
        /*0024*/ 	.byte	0x00, 0xf0, 0x05, 0x00


	//----- nvinfo : EIATTR_KPARAM_INFO
	.align		4
.L_653:
        /*0028*/ 	.byte	0x04, 0x17
        /*002a*/ 	.short	(.L_655 - .L_654)
.L_654:
        /*002c*/ 	.word	0x00000000
        /*0030*/ 	.short	0x000c
        /*0032*/ 	.short	0x0080
        /*0034*/ 	.byte	0x00, 0xf0, 0x01, 0x02


	//----- nvinfo : EIATTR_KPARAM_INFO
	.align		4
.L_655:
        /*0038*/ 	.byte	0x04, 0x17
        /*003a*/ 	.short	(.L_657 - .L_656)
.L_656:
        /*003c*/ 	.word	0x00000000
        /*0040*/ 	.short	0x000b
        /*0042*/ 	.short	0x0058
        /*0044*/ 	.byte	0x00, 0xf0, 0x11, 0x00


	//----- nvinfo : EIATTR_KPARAM_INFO
	.align		4
.L_657:
        /*0048*/ 	.byte	0x04, 0x17
        /*004a*/ 	.short	(.L_659 - .L_658)
.L_658:
        /*004c*/ 	.word	0x00000000
        /*0050*/ 	.short	0x000a
        /*0052*/ 	.short	0x0050
        /*0054*/ 	.byte	0x00, 0xf0, 0x21, 0x00


	//----- nvinfo : EIATTR_KPARAM_INFO
	.align		4
.L_659:
        /*0058*/ 	.byte	0x04, 0x17
        /*005a*/ 	.short	(.L_661 - .L_660)
.L_660:
        /*005c*/ 	.word	0x00000000
        /*0060*/ 	.short	0x0009
        /*0062*/ 	.short	0x0048
        /*0064*/ 	.byte	0x00, 0xf0, 0x21, 0x00


	//----- nvinfo : EIATTR_KPARAM_INFO
	.align		4
.L_661:
        /*0068*/ 	.byte	0x04, 0x17
        /*006a*/ 	.short	(.L_663 - .L_662)
.L_662:
        /*006c*/ 	.word	0x00000000
        /*0070*/ 	.short	0x0008
        /*0072*/ 	.short	0x0040
        /*0074*/ 	.byte	0x00, 0xf0, 0x21, 0x00


	//----- nvinfo : EIATTR_KPARAM_INFO
	.align		4
.L_663:
        /*0078*/ 	.byte	0x04, 0x17
        /*007a*/ 	.short	(.L_665 - .L_664)
.L_664:
        /*007c*/ 	.word	0x00000000
        /*0080*/ 	.short	0x0007
        /*0082*/ 	.short	0x0038
        /*0084*/ 	.byte	0x00, 0xf0, 0x21, 0x00


	//----- nvinfo : EIATTR_KPARAM_INFO
	.align		4
.L_665:
        /*0088*/ 	.byte	0x04, 0x17
        /*008a*/ 	.short	(.L_667 - .L_666)
.L_666:
        /*008c*/ 	.word	0x00000000
        /*0090*/ 	.short	0x0006
        /*0092*/ 	.short	0x0030
        /*0094*/ 	.byte	0x00, 0xf0, 0x21, 0x00


	//----- nvinfo : EIATTR_KPARAM_INFO
	.align		4
.L_667:
        /*0098*/ 	.byte	0x04, 0x17
        /*009a*/ 	.short	(.L_669 - .L_668)
.L_668:
        /*009c*/ 	.word	0x00000000
        /*00a0*/ 	.short	0x0005
        /*00a2*/ 	.short	0x0028
        /*00a4*/ 	.byte	0x00, 0xf0, 0x21, 0x00


	//----- nvinfo : EIATTR_KPARAM_INFO
	.align		4
.L_669:
        /*00a8*/ 	.byte	0x04, 0x17
        /*00aa*/ 	.short	(.L_671 - .L_670)
.L_670:
        /*00ac*/ 	.word	0x00000000
        /*00b0*/ 	.short	0x0004
        /*00b2*/ 	.short	0x0020
        /*00b4*/ 	.byte	0x00, 0xf5, 0x21, 0x00


	//----- nvinfo : EIATTR_KPARAM_INFO
	.align		4
.L_671:
        /*00b8*/ 	.byte	0x04, 0x17
        /*00ba*/ 	.short	(.L_673 - .L_672)
.L_672:
        /*00bc*/ 	.word	0x00000000
        /*00c0*/ 	.short	0x0003
        /*00c2*/ 	.short	0x0018
        /*00c4*/ 	.byte	0x00, 0xf5, 0x21, 0x00


	//----- nvinfo : EIATTR_KPARAM_INFO
	.align		4
.L_673:
        /*00c8*/ 	.byte	0x04, 0x17
        /*00ca*/ 	.short	(.L_675 - .L_674)
.L_674:
        /*00cc*/ 	.word	0x00000000
        /*00d0*/ 	.short	0x0002
        /*00d2*/ 	.short	0x0010
        /*00d4*/ 	.byte	0x00, 0xf5, 0x21, 0x00


	//----- nvinfo : EIATTR_KPARAM_INFO
	.align		4
.L_675:
        /*00d8*/ 	.byte	0x04, 0x17
        /*00da*/ 	.short	(.L_677 - .L_676)
.L_676:
        /*00dc*/ 	.word	0x00000000
        /*00e0*/ 	.short	0x0001
        /*00e2*/ 	.short	0x0008
        /*00e4*/ 	.byte	0x00, 0xf5, 0x21, 0x00


	//----- nvinfo : EIATTR_KPARAM_INFO
	.align		4
.L_677:
        /*00e8*/ 	.byte	0x04, 0x17
        /*00ea*/ 	.short	(.L_679 - .L_678)
.L_678:
        /*00ec*/ 	.word	0x00000000
        /*00f0*/ 	.short	0x0000
        /*00f2*/ 	.short	0x0000
        /*00f4*/ 	.byte	0x00, 0xf5, 0x21, 0x00


	//----- nvinfo : EIATTR_SPARSE_MMA_MASK
	.align		4
.L_679:
        /*00f8*/ 	.byte	0x03, 0x50
        /*00fa*/ 	.short	0x0000


	//----- nvinfo : EIATTR_MAXREG_COUNT
	.align		4
        /*00fc*/ 	.byte	0x03, 0x1b
        /*00fe*/ 	.short	0x00ff


	//----- nvinfo : EIATTR_NUM_BARRIERS
	.align		4
        /*0100*/ 	.byte	0x02, 0x4c
        /*0102*/ 	.byte	0x01
	.zero		1


	//----- nvinfo : EIATTR_MERCURY_ISA_VERSION
	.align		4
        /*0104*/ 	.byte	0x03, 0x5f
        /*0106*/ 	.short	0x0101


	//----- nvinfo : EIATTR_COOP_GROUP_MASK_REGIDS
	.align		4
        /*0108*/ 	.byte	0x04, 0x29
        /*010a*/ 	.short	(.L_681 - .L_680)


	//   ....[0]....
.L_680:
        /*010c*/ 	.word	0xffffffff


	//   ....[1]....
        /*0110*/ 	.word	0xffffffff


	//   ....[2]....
        /*0114*/ 	.word	0xffffffff


	//   ....[3]....
        /*0118*/ 	.word	0xffffffff


	//   ....[4]....
        /*011c*/ 	.word	0xffffffff


	//   ....[5]....
        /*0120*/ 	.word	0xffffffff


	//----- nvinfo : EIATTR_COOP_GROUP_INSTR_OFFSETS
	.align		4
.L_681:
        /*0124*/ 	.byte	0x04, 0x28
        /*0126*/ 	.short	(.L_683 - .L_682)


	//   ....[0]....
.L_682:
        /*0128*/ 	.word	0x00000970


	//   ....[1]....
        /*012c*/ 	.word	0x000009a0


	//   ....[2]....
        /*0130*/ 	.word	0x000009c0


	//   ....[3]....
        /*0134*/ 	.word	0x000009e0


	//   ....[4]....
        /*0138*/ 	.word	0x00000a00


	//   ....[5]....
        /*013c*/ 	.word	0x00000a20


	//----- nvinfo : EIATTR_VRC_CTA_INIT_COUNT
	.align		4
.L_683:
        /*0140*/ 	.byte	0x02, 0x4a
	.zero		1
	.zero		1


	//----- nvinfo : EIATTR_EXIT_INSTR_OFFSETS
	.align		4
        /*0144*/ 	.byte	0x04, 0x1c
        /*0146*/ 	.short	(.L_685 - .L_684)


	//   ....[0]....
.L_684:
        /*0148*/ 	.word	0x00000090


	//   ....[1]....
        /*014c*/ 	.word	0x00001f70


	//----- nvinfo : EIATTR_MAX_THREADS
	.align		4
.L_685:
        /*0150*/ 	.byte	0x04, 0x05
        /*0152*/ 	.short	(.L_687 - .L_686)
.L_686:
        /*0154*/ 	.word	0x00000100
        /*0158*/ 	.word	0x00000001
        /*015c*/ 	.word	0x00000001


	//----- nvinfo : EIATTR_CRS_STACK_SIZE
	.align		4
.L_687:
        /*0160*/ 	.byte	0x04, 0x1e
        /*0162*/ 	.short	(.L_689 - .L_688)
.L_688:
        /*0164*/ 	.word	0x00000000


	//----- nvinfo : EIATTR_CBANK_PARAM_SIZE
	.align		4
.L_689:
        /*0168*/ 	.byte	0x03, 0x19
        /*016a*/ 	.short	0x0110


	//----- nvinfo : EIATTR_PARAM_CBANK
	.align		4
        /*016c*/ 	.byte	0x04, 0x0a
        /*016e*/ 	.short	(.L_691 - .L_690)
	.align		4
.L_690:
        /*0170*/ 	.word	index@(.nv.constant0._ZN18transformer_engine71_GLOBAL__N__76556b6a_38_quantize_transpose_square_blockwise_cu_108e784934block_scaled_cast_transpose_kernelILb0Ef6__half13__nv_fp8_e4m3EEvPKT1_PT2_S8_PT0_SA_mmmmmmf14CUtensorMap_stbPKf)
        /*0174*/ 	.short	0x0380
        /*0176*/ 	.short	0x0110


	//----- nvinfo : EIATTR_SW_WAR
	.align		4
.L_691:
        /*0178*/ 	.byte	0x04, 0x36
        /*017a*/ 	.short	(.L_693 - .L_692)
.L_692:
        /*017c*/ 	.word	0x00000008
.L_693:


//--------------------- .nv.info._ZN18transformer_engine71_GLOBAL__N__76556b6a_38_quantize_transpose_square_blockwise_cu_108e784945block_scaled_cast_transpose_kernel_notalignedILb1Ef6__half13__nv_fp8_e4m3EEvPKT1_PT2_S8_PT0_SA_mmmmmmfbPKf --------------------------
	.section	.nv.info._ZN18transformer_engine71_GLOBAL__N__76556b6a_38_quantize_transpose_square_blockwise_cu_108e784945block_scaled_cast_transpose_kernel_notalignedILb1Ef6__half13__nv_fp8_e4m3EEvPKT1_PT2_S8_PT0_SA_mmmmmmfbPKf,"",@"SHT_CUDA_INFO"
	.sectionflags	@""
	.align	4


	//----- nvinfo : EIATTR_CUDA_API_VERSION
	.align		4
        /*0000*/ 	.byte	0x04, 0x37
        /*0002*/ 	.short	(.L_695 - .L_694)
.L_694:
        /*0004*/ 	.word	0x00000082


	//----- nvinfo : EIATTR_KPARAM_INFO
	.align		4
.L_695:
        /*0008*/ 	.byte	0x04, 0x17
        /*000a*/ 	.short	(.L_697 - .L_696)
.L_696:
        /*000c*/ 	.word	0x00000000
        /*0010*/ 	.short	0x000d
        /*0012*/ 	.short	0x0060
        /*0014*/ 	.byte	0x00, 0xf5, 0x21, 0x00


	//----- nvinfo : EIATTR_KPARAM_INFO
	.align		4
.L_697:
        /*0018*/ 	.byte	0x04, 0x17
        /*001a*/ 	.short	(.L_699 - .L_698)
.L_698:
        /*001c*/ 	.word	0x00000000
        /*0020*/ 	.short	0x000c
        /*0022*/ 	.short	0x005c
        /*0024*/ 	.byte	0x00, 0xf0, 0x05, 0x00


	//----- nvinfo : EIATTR_KPARAM_INFO
	.align		4
.L_699:
        /*0028*/ 	.byte	0x04, 0x17
        /*002a*/ 	.short	(.L_701 - .L_700)
.L_700:
        /*002c*/ 	.word	0x00000000
        /*0030*/ 	.short	0x000b
        /*0032*/ 	.short	0x0058
        /*0034*/ 	.byte	0x00, 0xf0, 0x11, 0x00


	//----- nvinfo : EIATTR_KPARAM_INFO
	.align		4
.L_701:
        /*0038*/ 	.byte	0x04, 0x17
        /*003a*/ 	.short	(.L_703 - .L_702)
.L_702:
        /*003c*/ 	.word	0x00000000
        /*0040*/ 	.short	0x000a
        /*0042*/ 	.short	0x0050
        /*0044*/ 	.byte	0x00, 0xf0, 0x21, 0x00


	//----- nvinfo : EIATTR_KPARAM_INFO
	.align		4
.L_703:
        /*0048*/ 	.byte	0x04, 0x17
        /*004a*/ 	.short	(.L_705 - .L_704)
.L_704:
        /*004c*/ 	.word	0x00000000
        /*0050*/ 	.short	0x0009
        /*0052*/ 	.short	0x0048
        /*0054*/ 	.byte	0x00, 0xf0, 0x21, 0x00


	//----- nvinfo : EIATTR_KPARAM_INFO
	.align		4
.L_705:
        /*0058*/ 	.byte	0x04, 0x17
        /*005a*/ 	.short	(.L_707 - .L_706)
.L_706:
        /*005c*/ 	.word	0x00000000
        /*0060*/ 	.short	0x0008
        /*0062*/ 	.short	0x0040
        /*0064*/ 	.byte	0x00, 0xf0, 0x21, 0x00


	//----- nvinfo : EIATTR_KPARAM_INFO
	.align		4
.L_707:
        /*0068*/ 	.byte	0x04, 0x17
        /*006a*/ 	.short	(.L_709 - .L_708)
.L_708:
        /*006c*/ 	.word	0x00000000
        /*0070*/ 	.short	0x0007
        /*0072*/ 	.short	0x0038
        /*0074*/ 	.byte	0x00, 0xf0, 0x21, 0x00


	//----- nvinfo : EIATTR_KPARAM_INFO
	.align		4
.L_709:
        /*0078*/ 	.byte	0x04, 0x17
        /*007a*/ 	.short	(.L_711 - .L_710)
.L_710:
        /*007c*/ 	.word	0x00000000
        /*0080*/ 	.short	0x0006
        /*0082*/ 	.short	0x0030
        /*0084*/ 	.byte	0x00, 0xf0, 0x21, 0x00


	//----- nvinfo : EIATTR_KPARAM_INFO
	.align		4
.L_711:
        /*0088*/ 	.byte	0x04, 0x17
        /*008a*/ 	.short	(.L_713 - .L_712)
.L_712:
        /*008c*/ 	.word	0x00000000
        /*0090*/ 	.short	0x0005
        /*0092*/ 	.short	0x0028
        /*0094*/ 	.byte	0x00, 0xf0, 0x21, 0x00


	//----- nvinfo : EIATTR_KPARAM_INFO
	.align		4
.L_713:
        /*0098*/ 	.byte	0x04, 0x17
        /*009a*/ 	.short	(.L_715 - .L_714)
.L_714:
        /*009c*/ 	.word	0x00000000
        /*00a0*/ 	.short	0x0004
        /*00a2*/ 	.short	0x0020
        /*00a4*/ 	.byte	0x00, 0xf5, 0x21, 0x00


	//----- nvinfo : EIATTR_KPARAM_INFO
	.align		4
.L_715:
        /*00a8*/ 	.byte	0x04, 0x17
        /*00aa*/ 	.short	(.L_717 - .L_716)
.L_716:
        /*00ac*/ 	.word	0x00000000
        /*00b0*/ 	.short	0x0003
        /*00b2*/ 	.short	0x0018
        /*00b4*/ 	.byte	0x00, 0xf5, 0x21, 0x00


	//----- nvinfo : EIATTR_KPARAM_INFO
	.align		4
.L_717:
        /*00b8*/ 	.byte	0x04, 0x17
        /*00ba*/ 	.short	(.L_719 - .L_718)
.L_718:
        /*00bc*/ 	.word	0x00000000
        /*00c0*/ 	.short	0x0002
        /*00c2*/ 	.short	0x0010
        /*00c4*/ 	.byte	0x00, 0xf5, 0x21, 0x00


	//----- nvinfo : EIATTR_KPARAM_INFO
	.align		4
.L_719:
        /*00c8*/ 	.byte	0x04, 0x17
        /*00ca*/ 	.short	(.L_721 - .L_720)
.L_720:
        /*00cc*/ 	.word	0x00000000
        /*00d0*/ 	.short	0x0001
        /*00d2*/ 	.short	0x0008
        /*00d4*/ 	.byte	0x00, 0xf5, 0x21, 0x00


	//----- nvinfo : EIATTR_KPARAM_INFO
	.align		4
.L_721:
        /*00d8*/ 	.byte	0x04, 0x17
        /*00da*/ 	.short	(.L_723 - .L_722)
.L_722:
        /*00dc*/ 	.word	0x00000000
        /*00e0*/ 	.short	0x0000
        /*00e2*/ 	.short	0x0000
        /*00e4*/ 	.byte	0x00, 0xf5, 0x21, 0x00


	//----- nvinfo : EIATTR_SPARSE_MMA_MASK
	.align		4
.L_723:
        /*00e8*/ 	.byte	0x03, 0x50
        /*00ea*/ 	.short	0x0000


	//----- nvinfo : EIATTR_MAXREG_COUNT
	.align		4
        /*00ec*/ 	.byte	0x03, 0x1b
        /*00ee*/ 	.short	0x00ff


	//----- nvinfo : EIATTR_NUM_BARRIERS
	.align		4
        /*00f0*/ 	.byte	0x02, 0x4c
        /*00f2*/ 	.byte	0x01
	.zero		1


	//----- nvinfo : EIATTR_MERCURY_ISA_VERSION
	.align		4
        /*00f4*/ 	.byte	0x03, 0x5f
        /*00f6*/ 	.short	0x0101


	//----- nvinfo : EIATTR_COOP_GROUP_MASK_REGIDS
	.align		4
        /*00f8*/ 	.byte	0x04, 0x29
        /*00fa*/ 	.short	(.L_725 - .L_724)


	//   ....[0]....
.L_724:
        /*00fc*/ 	.word	0xffffffff


	//   ....[1]....
        /*0100*/ 	.word	0xffffffff


	//   ....[2]....
        /*0104*/ 	.word	0xffffffff


	//   ....[3]....
        /*0108*/ 	.word	0xffffffff


	//   ....[4]....
        /*010c*/ 	.word	0xffffffff


	//   ....[5]....
        /*0110*/ 	.word	0xffffffff


	//----- nvinfo : EIATTR_COOP_GROUP_INSTR_OFFSETS
	.align		4
.L_725:
        /*0114*/ 	.byte	0x04, 0x28
        /*0116*/ 	.short	(.L_727 - .L_726)


	//   ....[0]....
.L_726:
        /*0118*/ 	.word	0x00002ad0


	//   ....[1]....
        /*011c*/ 	.word	0x00002b40


	//   ....[2]....
        /*0120*/ 	.word	0x00002b80


	//   ....[3]....
        /*0124*/ 	.word	0x00002bc0


	//   ....[4]....
        /*0128*/ 	.word	0x00002be0


	//   ....[5]....
        /*012c*/ 	.word	0x00002c00


	//----- nvinfo : EIATTR_VRC_CTA_INIT_COUNT
	.align		4
.L_727:
        /*0130*/ 	.byte	0x02, 0x4a
	.zero		1
	.zero		1


	//----- nvinfo : EIATTR_EXIT_INSTR_OFFSETS
	.align		4
        /*0134*/ 	.byte	0x04, 0x1c
        /*0136*/ 	.short	(.L_729 - .L_728)


	//   ....[0]....
.L_728:
        /*0138*/ 	.word	0x000000a0


	//   ....[1]....
        /*013c*/ 	.word	0x000032e0


	//   ....[2]....
        /*0140*/ 	.word	0x00005b40


	//   ....[3]....
        /*0144*/ 	.word	0x00006610


	//   ....[4]....
        /*0148*/ 	.word	0x00006940


	//----- nvinfo : EIATTR_MAX_THREADS
	.align		4
.L_729:
        /*014c*/ 	.byte	0x04, 0x05
        /*014e*/ 	.short	(.L_731 - .L_730)
.L_730:
        /*0150*/ 	.word	0x00000100
        /*0154*/ 	.word	0x00000001
        /*0158*/ 	.word	0x00000001


	//----- nvinfo : EIATTR_CRS_STACK_SIZE
	.align		4
.L_731:
        /*015c*/ 	.byte	0x04, 0x1e
        /*015e*/ 	.short	(.L_733 - .L_732)
.L_732:
        /*0160*/ 	.word	0x00000000


	//----- nvinfo : EIATTR_CBANK_PARAM_SIZE
	.align		4
.L_733:
        /*0164*/ 	.byte	0x03, 0x19
        /*0166*/ 	.short	0x0068


	//----- nvinfo : EIATTR_PARAM_CBANK
	.align		4
        /*0168*/ 	.byte	0x04, 0x0a
        /*016a*/ 	.short	(.L_735 - .L_734)
	.align		4
.L_734:
        /*016c*/ 	.word	index@(.nv.constant0._ZN18transformer_engine71_GLOBAL__N__76556b6a_38_quantize_transpose_square_blockwise_cu_108e784945block_scaled_cast_transpose_kernel_notalignedILb1Ef6__half13__nv_fp8_e4m3EEvPKT1_PT2_S8_PT0_SA_mmmmmmfbPKf)
        /*0170*/ 	.short	0x0380
        /*0172*/ 	.short	0x0068


	//----- nvinfo : EIATTR_SW_WAR
	.align		4
.L_735:
        /*0174*/ 	.byte	0x04, 0x36
        /*0176*/ 	.short	(.L_737 - .L_736)
.L_736:
        /*0178*/ 	.word	0x00000008
.L_737:


//--------------------- .nv.info._ZN18transformer_engine71_GLOBAL__N__76556b6a_38_quantize_transpose_square_blockwise_cu_108e784934block_scaled_cast_transpose_kernelILb1Ef6__half13__nv_fp8_e4m3EEvPKT1_PT2_S8_PT0_SA_mmmmmmf14CUtensorMap_stbPKf --------------------------
	.section	.nv.info._ZN18transformer_engine71_GLOBAL__N__76556b6a_38_quantize_transpose_square_blockwise_cu_108e784934block_scaled_cast_transpose_kernelILb1Ef6__half13__nv_fp8_e4m3EEvPKT1_PT2_S8_PT0_SA_mmmmmmf14CUtensorMap_stbPKf,"",@"SHT_CUDA_INFO"
	.sectionflags	@""
	.align	4


	//----- nvinfo : EIATTR_CUDA_API_VERSION
	.align		4
        /*0000*/ 	.byte	0x04, 0x37
        /*0002*/ 	.short	(.L_739 - .L_738)
.L_738:
        /*0004*/ 	.word	0x00000082


	//----- nvinfo : EIATTR_KPARAM_INFO
	.align		4
.L_739:
        /*0008*/ 	.byte	0x04, 0x17
        /*000a*/ 	.short	(.L_741 - .L_740)
.L_740:
        /*000c*/ 	.word	0x00000000
        /*0010*/ 	.short	0x000e
        /*0012*/ 	.short	0x0108
        /*0014*/ 	.byte	0x00, 0xf5, 0x21, 0x00


	//----- nvinfo : EIATTR_KPARAM_INFO
	.align		4
.L_741:
        /*0018*/ 	.byte	0x04, 0x17
        /*001a*/ 	.short	(.L_743 - .L_742)
.L_742:
        /*001c*/ 	.word	0x00000000
        /*0020*/ 	.short	0x000d
        /*0022*/ 	.short	0x0100
        /*0024*/ 	.byte	0x00, 0xf0, 0x05, 0x00


	//----- nvinfo : EIATTR_KPARAM_INFO
	.align		4
.L_743:
        /*0028*/ 	.byte	0x04, 0x17
        /*002a*/ 	.short	(.L_745 - .L_744)
.L_744:
        /*002c*/ 	.word	0x00000000
        /*0030*/ 	.short	0x000c
        /*0032*/ 	.short	0x0080
        /*0034*/ 	.byte	0x00, 0xf0, 0x01, 0x02


	//----- nvinfo : EIATTR_KPARAM_INFO
	.align		4
.L_745:
        /*0038*/ 	.byte	0x04, 0x17
        /*003a*/ 	.short	(.L_747 - .L_746)
.L_746:
        /*003c*/ 	.word	0x00000000
        /*0040*/ 	.short	0x000b
        /*0042*/ 	.short	0x0058
        /*0044*/ 	.byte	0x00, 0xf0, 0x11, 0x00


	//----- nvinfo : EIATTR_KPARAM_INFO
	.align		4
.L_747:
        /*0048*/ 	.byte	0x04, 0x17
        /*004a*/ 	.short	(.L_749 - .L_748)
.L_748:
        /*004c*/ 	.word	0x00000000
        /*0050*/ 	.short	0x000a
        /*0052*/ 	.short	0x0050
        /*0054*/ 	.byte	0x00, 0xf0, 0x21, 0x00


	//----- nvinfo : EIATTR_KPARAM_INFO
	.align		4
.L_749:
        /*0058*/ 	.byte	0x04, 0x17
        /*005a*/ 	.short	(.L_751 - .L_750)
.L_750:
        /*005c*/ 	.word	0x00000000
        /*0060*/ 	.short	0x0009
        /*0062*/ 	.short	0x0048
        /*0064*/ 	.byte	0x00, 0xf0, 0x21, 0x00


	//----- nvinfo : EIATTR_KPARAM_INFO
	.align		4
.L_751:
        /*0068*/ 	.byte	0x04, 0x17
        /*006a*/ 	.short	(.L_753 - .L_752)
.L_752:
        /*006c*/ 	.word	0x00000000
        /*0070*/ 	.short	0x0008
        /*0072*/ 	.short	0x0040
        /*0074*/ 	.byte	0x00, 0xf0, 0x21, 0x00


	//----- nvinfo : EIATTR_KPARAM_INFO
	.align		4
.L_753:
        /*0078*/ 	.byte	0x04, 0x17
        /*007a*/ 	.short	(.L_755 - .L_754)
.L_754:
        /*007c*/ 	.word	0x00000000
        /*0080*/ 	.short	0x0007
        /*0082*/ 	.short	0x0038
        /*0084*/ 	.byte	0x00, 0xf0, 0x21, 0x00


	//----- nvinfo : EIATTR_KPARAM_INFO
	.align		4
.L_755:
        /*0088*/ 	.byte	0x04, 0x17
        /*008a*/ 	.short	(.L_757 - .L_756)
.L_756:
        /*008c*/ 	.word	0x00000000
        /*0090*/ 	.short	0x0006
        /*0092*/ 	.short	0x0030
        /*0094*/ 	.byte	0x00, 0xf0, 0x21, 0x00


	//----- nvinfo : EIATTR_KPARAM_INFO
	.align		4
.L_757:
        /*0098*/ 	.byte	0x04, 0x17
        /*009a*/ 	.short	(.L_759 - .L_758)
.L_758:
        /*009c*/ 	.word	0x00000000
        /*00a0*/ 	.short	0x0005
        /*00a2*/ 	.short	0x0028
        /*00a4*/ 	.byte	0x00, 0xf0, 0x21, 0x00


	//----- nvinfo : EIATTR_KPARAM_INFO
	.align		4
.L_759:
        /*00a8*/ 	.byte	0x04, 0x17
        /*00aa*/ 	.short	(.L_761 - .L_760)
.L_760:
        /*00ac*/ 	.word	0x00000000
        /*00b0*/ 	.short	0x0004
        /*00b2*/ 	.short	0x0020
        /*00b4*/ 	.byte	0x00, 0xf5, 0x21, 0x00


	//----- nvinfo : EIATTR_KPARAM_INFO
	.align		4
.L_761:
        /*00b8*/ 	.byte	0x04, 0x17
        /*00ba*/ 	.short	(.L_763 - .L_762)
.L_762:
        /*00bc*/ 	.word	0x00000000
        /*00c0*/ 	.short	0x0003
        /*00c2*/ 	.short	0x0018
        /*00c4*/ 	.byte	0x00, 0xf5, 0x21, 0x00


	//----- nvinfo : EIATTR_KPARAM_INFO
	.align		4
.L_763:
        /*00c8*/ 	.byte	0x04, 0x17
        /*00ca*/ 	.short	(.L_765 - .L_764)
.L_764:
        /*00cc*/ 	.word	0x00000000
        /*00d0*/ 	.short	0x0002
        /*00d2*/ 	.short	0x0010
        /*00d4*/ 	.byte	0x00, 0xf5, 0x21, 0x00


	//----- nvinfo : EIATTR_KPARAM_INFO
	.align		4
.L_765:
        /*00d8*/ 	.byte	0x04, 0x17
        /*00da*/ 	.short	(.L_767 - .L_766)
.L_766:
        /*00dc*/ 	.word	0x00000000
        /*00e0*/ 	.short	0x0001
        /*00e2*/ 	.short	0x0008
        /*00e4*/ 	.byte	0x00, 0xf5, 0x21, 0x00


	//----- nvinfo : EIATTR_KPARAM_INFO
	.align		4
.L_767:
        /*00e8*/ 	.byte	0x04, 0x17
        /*00ea*/ 	.short	(.L_769 - .L_768)
.L_768:
        /*00ec*/ 	.word	0x00000000
        /*00f0*/ 	.short	0x0000
        /*00f2*/ 	.short	0x0000
        /*00f4*/ 	.byte	0x00, 0xf5, 0x21, 0x00


	//----- nvinfo : EIATTR_SPARSE_MMA_MASK
	.align		4
.L_769:
        /*00f8*/ 	.byte	0x03, 0x50
        /*00fa*/ 	.short	0x0000


	//----- nvinfo : EIATTR_MAXREG_COUNT
	.align		4
        /*00fc*/ 	.byte	0x03, 0x1b
        /*00fe*/ 	.short	0x00ff


	//----- nvinfo : EIATTR_NUM_BARRIERS
	.align		4
        /*0100*/ 	.byte	0x02, 0x4c
        /*0102*/ 	.byte	0x01
	.zero		1


	//----- nvinfo : EIATTR_MERCURY_ISA_VERSION
	.align		4
        /*0104*/ 	.byte	0x03, 0x5f
        /*0106*/ 	.short	0x0101


	//----- nvinfo : EIATTR_COOP_GROUP_MASK_REGIDS
	.align		4
        /*0108*/ 	.byte	0x04, 0x29
        /*010a*/ 	.short	(.L_771 - .L_770)


	//   ....[0]....
.L_770:
        /*010c*/ 	.word	0xffffffff


	//   ....[1]....
        /*0110*/ 	.word	0xffffffff


	//   ....[2]....
        /*0114*/ 	.word	0xffffffff


	//   ....[3]....
        /*0118*/ 	.word	0xffffffff


	//   ....[4]....
        /*011c*/ 	.word	0xffffffff


	//   ....[5]....
        /*0120*/ 	.word	0xffffffff


	//----- nvinfo : EIATTR_COOP_GROUP_INSTR_OFFSETS
	.align		4
.L_771:
        /*0124*/ 	.byte	0x04, 0x28
        /*0126*/ 	.short	(.L_773 - .L_772)


	//   ....[0]....
.L_772:
        /*0128*/ 	.word	0x00000940


	//   ....[1]....
        /*012c*/ 	.word	0x00000960


	//   ....[2]....
        /*0130*/ 	.word	0x00000990


	//   ....[3]....
        /*0134*/ 	.word	0x000009d0


	//   ....[4]....
        /*0138*/ 	.word	0x000009f0


	//   ....[5]....
        /*013c*/ 	.word	0x00000a20


	//----- nvinfo : EIATTR_VRC_CTA_INIT_COUNT
	.align		4
.L_773:
        /*0140*/ 	.byte	0x02, 0x4a
	.zero		1
	.zero		1


	//----- nvinfo : EIATTR_EXIT_INSTR_OFFSETS
	.align		4
        /*0144*/ 	.byte	0x04, 0x1c
        /*0146*/ 	.short	(.L_775 - .L_774)


	//   ....[0]....
.L_774:
        /*0148*/ 	.word	0x00000090


	//   ....[1]....
        /*014c*/ 	.word	0x00002900


	//   ....[2]....
        /*0150*/ 	.word	0x00002980


	//----- nvinfo : EIATTR_MAX_THREADS
	.align		4
.L_775:
        /*0154*/ 	.byte	0x04, 0x05
        /*0156*/ 	.short	(.L_777 - .L_776)
.L_776:
        /*0158*/ 	.word	0x00000100
        /*015c*/ 	.word	0x00000001
        /*0160*/ 	.word	0x00000001


	//----- nvinfo : EIATTR_CRS_STACK_SIZE
	.align		4
.L_777:
        /*0164*/ 	.byte	0x04, 0x1e
        /*0166*/ 	.short	(.L_779 - .L_778)
.L_778:
        /*0168*/ 	.word	0x00000000


	//----- nvinfo : EIATTR_CBANK_PARAM_SIZE
	.align		4
.L_779:
        /*016c*/ 	.byte	0x03, 0x19
        /*016e*/ 	.short	0x0110


	//----- nvinfo : EIATTR_PARAM_CBANK
	.align		4
        /*0170*/ 	.byte	0x04, 0x0a
        /*0172*/ 	.short	(.L_781 - .L_780)
	.align		4
.L_780:
        /*0174*/ 	.word	index@(.nv.constant0._ZN18transformer_engine71_GLOBAL__N__76556b6a_38_quantize_transpose_square_blockwise_cu_108e784934block_scaled_cast_transpose_kernelILb1Ef6__half13__nv_fp8_e4m3EEvPKT1_PT2_S8_PT0_SA_mmmmmmf14CUtensorMap_stbPKf)
        /*0178*/ 	.short	0x0380
        /*017a*/ 	.short	0x0110


	//----- nvinfo : EIATTR_SW_WAR
	.align		4
.L_781:
        /*017c*/ 	.byte	0x04, 0x36
        /*017e*/ 	.short	(.L_783 - .L_782)
.L_782:
        /*0180*/ 	.word	0x00000008
.L_783:


//--------------------- .nv.info._ZN18transformer_engine71_GLOBAL__N__76556b6a_38_quantize_transpose_square_blockwise_cu_108e784945block_scaled_cast_transpose_kernel_notalignedILb0Ef6__half13__nv_fp8_e5m2EEvPKT1_PT2_S8_PT0_SA_mmmmmmfbPKf --------------------------
	.section	.nv.info._ZN18transformer_engine71_GLOBAL__N__76556b6a_38_quantize_transpose_square_blockwise_cu_108e784945block_scaled_cast_transpose_kernel_notalignedILb0Ef6__half13__nv_fp8_e5m2EEvPKT1_PT2_S8_PT0_SA_mmmmmmfbPKf,"",@"SHT_CUDA_INFO"
	.sectionflags	@""
	.align	4


	//----- nvinfo : EIATTR_CUDA_API_VERSION
	.align		4
        /*0000*/ 	.byte	0x04, 0x37
        /*0002*/ 	.short	(.L_785 - .L_784)
.L_784:
        /*0004*/ 	.word	0x00000082


	//----- nvinfo : EIATTR_KPARAM_INFO
	.align		4
.L_785:
        /*0008*/ 	.byte	0x04, 0x17
        /*000a*/ 	.short	(.L_787 - .L_786)
.L_786:
        /*000c*/ 	.word	0x00000000
        /*0010*/ 	.short	0x000d
        /*0012*/ 	.short	0x0060
        /*0014*/ 	.byte	0x00, 0xf5, 0x21, 0x00


	//----- nvinfo : EIATTR_KPARAM_INFO
	.align		4
.L_787:
        /*0018*/ 	.byte	0x04, 0x17
        /*001a*/ 	.short	(.L_789 - .L_788)
.L_788:
        /*001c*/ 	.word	0x00000000
        /*0020*/ 	.short	0x000c
        /*0022*/ 	.short	0x005c
        /*0024*/ 	.byte	0x00, 0xf0, 0x05, 0x00


	//----- nvinfo : EIATTR_KPARAM_INFO
	.align		4
.L_789:
        /*0028*/ 	.byte	0x04, 0x17
        /*002a*/ 	.short	(.L_791 - .L_790)
.L_790:
        /*002c*/ 	.word	0x00000000
        /*0030*/ 	.short	0x000b
        /*0032*/ 	.short	0x0058
        /*0034*/ 	.byte	0x00, 0xf0, 0x11, 0x00


	//----- nvinfo : EIATTR_KPARAM_INFO
	.align		4
.L_791:
        /*0038*/ 	.byte	0x04, 0x17
        /*003a*/ 	.short	(.L_793 - .L_792)
.L_792:
        /*003c*/ 	.word	0x00000000
        /*0040*/ 	.short	0x000a
        /*0042*/ 	.short	0x0050
        /*0044*/ 	.byte	0x00, 0xf0, 0x21, 0x00


	//----- nvinfo : EIATTR_KPARAM_INFO
	.align		4
.L_793:
        /*0048*/ 	.byte	0x04, 0x17
        /*004a*/ 	.short	(.L_795 - .L_794)
.L_794:
        /*004c*/ 	.word	0x00000000
        /*0050*/ 	.short	0x0009
        /*0052*/ 	.short	0x0048
        /*0054*/ 	.byte	0x00, 0xf0, 0x21, 0x00


	//----- nvinfo : EIATTR_KPARAM_INFO
	.align		4
.L_795:
        /*0058*/ 	.byte	0x04, 0x17
        /*005a*/ 	.short	(.L_797 - .L_796)
.L_796:
        /*005c*/ 	.word	0x00000000
        /*0060*/ 	.short	0x0008
        /*0062*/ 	.short	0x0040
        /*0064*/ 	.byte	0x00, 0xf0, 0x21, 0x00


	//----- nvinfo : EIATTR_KPARAM_INFO
	.align		4
.L_797:
        /*0068*/ 	.byte	0x04, 0x17
        /*006a*/ 	.short	(.L_799 - .L_798)
.L_798:
        /*006c*/ 	.word	0x00000000
        /*0070*/ 	.short	0x0007
        /*0072*/ 	.short	0x0038
        /*0074*/ 	.byte	0x00, 0xf0, 0x21, 0x00


	//----- nvinfo : EIATTR_KPARAM_INFO
	.align		4
.L_799:
        /*0078*/ 	.byte	0x04, 0x17
        /*007a*/ 	.short	(.L_801 - .L_800)
.L_800:
        /*007c*/ 	.word	0x00000000
        /*0080*/ 	.short	0x0006
        /*0082*/ 	.short	0x0030
        /*0084*/ 	.byte	0x00, 0xf0, 0x21, 0x00


	//----- nvinfo : EIATTR_KPARAM_INFO
	.align		4
.L_801:
        /*0088*/ 	.byte	0x04, 0x17
        /*008a*/ 	.short	(.L_803 - .L_802)
.L_802:
        /*008c*/ 	.word	0x00000000
        /*0090*/ 	.short	0x0005
        /*0092*/ 	.short	0x0028
        /*0094*/ 	.byte	0x00, 0xf0, 0x21, 0x00


	//----- nvinfo : EIATTR_KPARAM_INFO
	.align		4
.L_803:
        /*0098*/ 	.byte	0x04, 0x17
        /*009a*/ 	.short	(.L_805 - .L_804)
.L_804:
        /*009c*/ 	.word	0x00000000
        /*00a0*/ 	.short	0x0004
        /*00a2*/ 	.short	0x0020
        /*00a4*/ 	.byte	0x00, 0xf5, 0x21, 0x00


	//----- nvinfo : EIATTR_KPARAM_INFO
	.align		4
.L_805:
        /*00a8*/ 	.byte	0x04, 0x17
        /*00aa*/ 	.short	(.L_807 - .L_806)
.L_806:
        /*00ac*/ 	.word	0x00000000
        /*00b0*/ 	.short	0x0003
        /*00b2*/ 	.short	0x0018
        /*00b4*/ 	.byte	0x00, 0xf5, 0x21, 0x00


	//----- nvinfo : EIATTR_KPARAM_INFO
	.align		4
.L_807:
        /*00b8*/ 	.byte	0x04, 0x17
        /*00ba*/ 	.short	(.L_809 - .L_808)
.L_808:
        /*00bc*/ 	.word	0x00000000
        /*00c0*/ 	.short	0x0002
        /*00c2*/ 	.short	0x0010
        /*00c4*/ 	.byte	0x00, 0xf5, 0x21, 0x00


	//----- nvinfo : EIATTR_KPARAM_INFO
	.align		4
.L_809:
        /*00c8*/ 	.byte	0x04, 0x17
        /*00ca*/ 	.short	(.L_811 - .L_810)
.L_810:
        /*00cc*/ 	.word	0x00000000
        /*00d0*/ 	.short	0x0001
        /*00d2*/ 	.short	0x0008
        /*00d4*/ 	.byte	0x00, 0xf5, 0x21, 0x00


	//----- nvinfo : EIATTR_KPARAM_INFO
	.align		4
.L_811:
        /*00d8*/ 	.byte	0x04, 0x17
        /*00da*/ 	.short	(.L_813 - .L_812)
.L_812:
        /*00dc*/ 	.word	0x00000000
        /*00e0*/ 	.short	0x0000
        /*00e2*/ 	.short	0x0000
        /*00e4*/ 	.byte	0x00, 0xf5, 0x21, 0x00


	//----- nvinfo : EIATTR_SPARSE_MMA_MASK
	.align		4
.L_813:
        /*00e8*/ 	.byte	0x03, 0x50
        /*00ea*/ 	.short	0x0000


	//----- nvinfo : EIATTR_MAXREG_COUNT
	.align		4
        /*00ec*/ 	.byte	0x03, 0x1b
        /*00ee*/ 	.short	0x00ff


	//----- nvinfo : EIATTR_NUM_BARRIERS
	.align		4
        /*00f0*/ 	.byte	0x02, 0x4c
        /*00f2*/ 	.byte	0x01
	.zero		1


	//----- nvinfo : EIATTR_MERCURY_ISA_VERSION
	.align		4
        /*00f4*/ 	.byte	0x03, 0x5f
        /*00f6*/ 	.short	0x0101


	//----- nvinfo : EIATTR_COOP_GROUP_MASK_REGIDS
	.align		4
        /*00f8*/ 	.byte	0x04, 0x29
        /*00fa*/ 	.short	(.L_815 - .L_814)


	//   ....[0]....
.L_814:
        /*00fc*/ 	.word	0xffffffff


	//   ....[1]....
        /*0100*/ 	.word	0xffffffff


	//   ....[2]....
        /*0104*/ 	.word	0xffffffff


	//   ....[3]....
        /*0108*/ 	.word	0xffffffff


	//   ....[4]....
        /*010c*/ 	.word	0xffffffff


	//   ....[5]....
        /*0110*/ 	.word	0xffffffff


	//----- nvinfo : EIATTR_COOP_GROUP_INSTR_OFFSETS
	.align		4
.L_815:
        /*0114*/ 	.byte	0x04, 0x28
        /*0116*/ 	.short	(.L_817 - .L_816)


	//   ....[0]....
.L_816:
        /*0118*/ 	.word	0x00002ac0


	//   ....[1]....
        /*011c*/ 	.word	0x00002b00


	//   ....[2]....
        /*0120*/ 	.word	0x00002b80


	//   ....[3]....
        /*0124*/ 	.word	0x00002bc0


	//   ....[4]....
        /*0128*/ 	.word	0x00002be0


	//   ....[5]....
        /*012c*/ 	.word	0x00002c00


	//----- nvinfo : EIATTR_VRC_CTA_INIT_COUNT
	.align		4
.L_817:
        /*0130*/ 	.byte	0x02, 0x4a
	.zero		1
	.zero		1


	//----- nvinfo : EIATTR_EXIT_INSTR_OFFSETS
	.align		4
        /*0134*/ 	.byte	0x04, 0x1c
        /*0136*/ 	.short	(.L_819 - .L_818)


	//   ....[0]....
.L_818:
        /*0138*/ 	.word	0x00000090


	//   ....[1]....
        /*013c*/ 	.word	0x00003080


	//   ....[2]....
        /*0140*/ 	.word	0x00004bb0


	//   ....[3]....
        /*0144*/ 	.word	0x00005180


	//   ....[4]....
        /*0148*/ 	.word	0x00005480


	//   ....[5]....
        /*014c*/ 	.word	0x000054a0


	//----- nvinfo : EIATTR_MAX_THREADS
	.align		4
.L_819:
        /*0150*/ 	.byte	0x04, 0x05
        /*0152*/ 	.short	(.L_821 - .L_820)
.L_820:
        /*0154*/ 	.word	0x00000100
        /*0158*/ 	.word	0x00000001
        /*015c*/ 	.word	0x00000001


	//----- nvinfo : EIATTR_CRS_STACK_SIZE
	.align		4
.L_821:
        /*0160*/ 	.byte	0x04, 0x1e
        /*0162*/ 	.short	(.L_823 - .L_822)
.L_822:
        /*0164*/ 	.word	0x00000000


	//----- nvinfo : EIATTR_CBANK_PARAM_SIZE
	.align		4
.L_823:
        /*0168*/ 	.byte	0x03, 0x19
        /*016a*/ 	.short	0x0068


	//----- nvinfo : EIATTR_PARAM_CBANK
	.align		4
        /*016c*/ 	.byte	0x04, 0x0a
        /*016e*/ 	.short	(.L_825 - .L_824)
	.align		4
.L_824:
        /*0170*/ 	.word	index@(.nv.constant0._ZN18transformer_engine71_GLOBAL__N__76556b6a_38_quantize_transpose_square_blockwise_cu_108e784945block_scaled_cast_transpose_kernel_notalignedILb0Ef6__half13__nv_fp8_e5m2EEvPKT1_PT2_S8_PT0_SA_mmmmmmfbPKf)
        /*0174*/ 	.short	0x0380
        /*0176*/ 	.short	0x0068


	//----- nvinfo : EIATTR_SW_WAR
	.align		4
.L_825:
        /*0178*/ 	.byte	0x04, 0x36
        /*017a*/ 	.short	(.L_827 - .L_826)
.L_826:
        /*017c*/ 	.word	0x00000008
.L_827:


//--------------------- .nv.info._ZN18transformer_engine71_GLOBAL__N__76556b6a_38_quantize_transpose_square_blockwise_cu_108e784934block_scaled_cast_transpose_kernelILb0Ef6__half13__nv_fp8_e5m2EEvPKT1_PT2_S8_PT0_SA_mmmmmmf14CUtensorMap_stbPKf --------------------------
	.section	.nv.info._ZN18transformer_engine71_GLOBAL__N__76556b6a_38_quantize_transpose_square_blockwise_cu_108e784934block_scaled_cast_transpose_kernelILb0Ef6__half13__nv_fp8_e5m2EEvPKT1_PT2_S8_PT0_SA_mmmmmmf14CUtensorMap_stbPKf,"",@"SHT_CUDA_INFO"
	.sectionflags	@""
	.align	4


	//----- nvinfo : EIATTR_CUDA_API_VERSION
	.align		4
        /*0000*/ 	.byte	0x04, 0x37
        /*0002*/ 	.short	(.L_829 - .L_828)
.L_828:
        /*0004*/ 	.word	0x00000082


	//----- nvinfo : EIATTR_KPARAM_INFO
	.align		4
.L_829:
        /*0008*/ 	.byte	0x04, 0x17
        /*000a*/ 	.short	(.L_831 - .L_830)
.L_830:
        /*000c*/ 	.word	0x00000000
        /*0010*/ 	.short	0x000e
        /*0012*/ 	.short	0x0108
        /*0014*/ 	.byte	0x00, 0xf5, 0x21, 0x00


	//----- nvinfo : EIATTR_KPARAM_INFO
	.align		4
.L_831:
        /*0018*/ 	.byte	0x04, 0x17
        /*001a*/ 	.short	(.L_833 - .L_832)
.L_832:
        /*001c*/ 	.word	0x00000000
        /*0020*/ 	.short	0x000d
        /*0022*/ 	.short	0x0100
        /*0024*/ 	.byte	0x00, 0xf0, 0x05, 0x00


	//----- nvinfo : EIATTR_KPARAM_INFO
	.align		4
.L_833:
        /*0028*/ 	.byte	0x04, 0x17
        /*002a*/ 	.short	(.L_835 - .L_834)
.L_834:
        /*002c*/ 	.word	0x00000000
        /*0030*/ 	.short	0x000c
        /*0032*/ 	.short	0x0080
        /*0034*/ 	.byte	0x00, 0xf0, 0x01, 0x02


	//----- nvinfo : EIATTR_KPARAM_INFO
	.align		4
.L_835:
        /*0038*/ 	.byte	0x04, 0x17
        /*003a*/ 	.short	(.L_837 - .L_836)
.L_836:
        /*003c*/ 	.word	0x00000000
        /*0040*/ 	.short	0x000b
        /*0042*/ 	.short	0x0058
        /*0044*/ 	.byte	0x00, 0xf0, 0x11, 0x00


	//----- nvinfo : EIATTR_KPARAM_INFO
	.align		4
.L_837:
        /*0048*/ 	.byte	0x04, 0x17
        /*004a*/ 	.short	(.L_839 - .L_838)
.L_838:
        /*004c*/ 	.word	0x00000000
        /*0050*/ 	.short	0x000a
        /*0052*/ 	.short	0x0050
        /*0054*/ 	.byte	0x00, 0xf0, 0x21, 0x00


	//----- nvinfo : EIATTR_KPARAM_INFO
	.align		4
.L_839:
        /*0058*/ 	.byte	0x04, 0x17
        /*005a*/ 	.short	(.L_841 - .L_840)
.L_840:
        /*005c*/ 	.word	0x00000000
        /*0060*/ 	.short	0x0009
        /*0062*/ 	.short	0x0048
        /*0064*/ 	.byte	0x00, 0xf0, 0x21, 0x00


	//----- nvinfo : EIATTR_KPARAM_INFO
	.align		4
.L_841:
        /*0068*/ 	.byte	0x04, 0x17
        /*006a*/ 	.short	(.L_843 - .L_842)
.L_842:
        /*006c*/ 	.word	0x00000000
        /*0070*/ 	.short	0x0008
        /*0072*/ 	.short	0x0040
        /*0074*/ 	.byte	0x00, 0xf0, 0x21, 0x00


	//----- nvinfo : EIATTR_KPARAM_INFO
	.align		4
.L_843:
        /*0078*/ 	.byte	0x04, 0x17
        /*007a*/ 	.short	(.L_845 - .L_844)
.L_844:
        /*007c*/ 	.word	0x00000000
        /*0080*/ 	.short	0x0007
        /*0082*/ 	.short	0x0038
        /*0084*/ 	.byte	0x00, 0xf0, 0x21, 0x00


	//----- nvinfo : EIATTR_KPARAM_INFO
	.align		4
.L_845:
        /*0088*/ 	.byte	0x04, 0x17
        /*008a*/ 	.short	(.L_847 - .L_846)
.L_846:
        /*008c*/ 	.word	0x00000000
        /*0090*/ 	.short	0x0006
        /*0092*/ 	.short	0x0030
        /*0094*/ 	.byte	0x00, 0xf0, 0x21, 0x00


	//----- nvinfo : EIATTR_KPARAM_INFO
	.align		4
.L_847:
        /*0098*/ 	.byte	0x04, 0x17
        /*009a*/ 	.short	(.L_849 - .L_848)
.L_848:
        /*009c*/ 	.word	0x00000000
        /*00a0*/ 	.short	0x0005
        /*00a2*/ 	.short	0x0028
        /*00a4*/ 	.byte	0x00, 0xf0, 0x21, 0x00


	//----- nvinfo : EIATTR_KPARAM_INFO
	.align		4
.L_849:
        /*00a8*/ 	.byte	0x04, 0x17
        /*00aa*/ 	.short	(.L_851 - .L_850)
.L_850:
        /*00ac*/ 	.word	0x00000000
        /*00b0*/ 	.short	0x0004
        /*00b2*/ 	.short	0x0020
        /*00b4*/ 	.byte	0x00, 0xf5, 0x21, 0x00


	//----- nvinfo : EIATTR_KPARAM_INFO
	.align		4
.L_851:
        /*00b8*/ 	.byte	0x04, 0x17
        /*00ba*/ 	.short	(.L_853 - .L_852)
.L_852:
        /*00bc*/ 	.word	0x00000000
        /*00c0*/ 	.short	0x0003
        /*00c2*/ 	.short	0x0018
        /*00c4*/ 	.byte	0x00, 0xf5, 0x21, 0x00


	//----- nvinfo : EIATTR_KPARAM_INFO
	.align		4
.L_853:
        /*00c8*/ 	.byte	0x04, 0x17
        /*00ca*/ 	.short	(.L_855 - .L_854)
.L_854:
        /*00cc*/ 	.word	0x00000000
        /*00d0*/ 	.short	0x0002
        /*00d2*/ 	.short	0x0010
        /*00d4*/ 	.byte	0x00, 0xf5, 0x21, 0x00


	//----- nvinfo : EIATTR_KPARAM_INFO
	.align		4
.L_855:
        /*00d8*/ 	.byte	0x04, 0x17
        /*00da*/ 	.short	(.L_857 - .L_856)
.L_856:
        /*00dc*/ 	.word	0x00000000
        /*00e0*/ 	.short	0x0001
        /*00e2*/ 	.short	0x0008
        /*00e4*/ 	.byte	0x00, 0xf5, 0x21, 0x00


	//----- nvinfo : EIATTR_KPARAM_INFO
	.align		4
.L_857:
        /*00e8*/ 	.byte	0x04, 0x17
        /*00ea*/ 	.short	(.L_859 - .L_858)
.L_858:
        /*00ec*/ 	.word	0x00000000
        /*00f0*/ 	.short	0x0000
        /*00f2*/ 	.short	0x0000
        /*00f4*/ 	.byte	0x00, 0xf5, 0x21, 0x00


	//----- nvinfo : EIATTR_SPARSE_MMA_MASK
	.align		4
.L_859:
        /*00f8*/ 	.byte	0x03, 0x50
        /*00fa*/ 	.short	0x0000


	//----- nvinfo : EIATTR_MAXREG_COUNT
	.align		4
        /*00fc*/ 	.byte	0x03, 0x1b
        /*00fe*/ 	.short	0x00ff


	//----- nvinfo : EIATTR_NUM_BARRIERS
	.align		4
        /*0100*/ 	.byte	0x02, 0x4c
        /*0102*/ 	.byte	0x01
	.zero		1


	//----- nvinfo : EIATTR_MERCURY_ISA_VERSION
	.align		4
        /*0104*/ 	.byte	0x03, 0x5f
        /*0106*/ 	.short	0x0101


	//----- nvinfo : EIATTR_COOP_GROUP_MASK_REGIDS
	.align		4
        /*0108*/ 	.byte	0x04, 0x29
        /*010a*/ 	.short	(.L_861 - .L_860)


	//   ....[0]....
.L_860:
        /*010c*/ 	.word	0xffffffff


	//   ....[1]....
        /*0110*/ 	.word	0xffffffff


	//   ....[2]....
        /*0114*/ 	.word	0xffffffff


	//   ....[3]....
        /*0118*/ 	.word	0xffffffff


	//   ....[4]....
        /*011c*/ 	.word	0xffffffff


	//   ....[5]....
        /*0120*/ 	.word	0xffffffff


	//----- nvinfo : EIATTR_COOP_GROUP_INSTR_OFFSETS
	.align		4
.L_861:
        /*0124*/ 	.byte	0x04, 0x28
        /*0126*/ 	.short	(.L_863 - .L_862)


	//   ....[0]....
.L_862:
        /*0128*/ 	.word	0x00000970


	//   ....[1]....
        /*012c*/ 	.word	0x000009a0


	//   ....[2]....
        /*0130*/ 	.word	0x000009c0


	//   ....[3]....
        /*0134*/ 	.word	0x000009e0


	//   ....[4]....
        /*0138*/ 	.word	0x00000a00


	//   ....[5]....
        /*013c*/ 	.word	0x00000a20


	//----- nvinfo : EIATTR_VRC_CTA_INIT_COUNT
	.align		4
.L_863:
        /*0140*/ 	.byte	0x02, 0x4a
	.zero		1
	.zero		1


	//----- nvinfo : EIATTR_EXIT_INSTR_OFFSETS
	.align		4
        /*0144*/ 	.byte	0x04, 0x1c
        /*0146*/ 	.short	(.L_865 - .L_864)


	//   ....[0]....
.L_864:
        /*0148*/ 	.word	0x00000090


	//   ....[1]....
        /*014c*/ 	.word	0x00001f70


	//----- nvinfo : EIATTR_MAX_THREADS
	.align		4
.L_865:
        /*0150*/ 	.byte	0x04, 0x05
        /*0152*/ 	.short	(.L_867 - .L_866)
.L_866:
        /*0154*/ 	.word	0x00000100
        /*0158*/ 	.word	0x00000001
        /*015c*/ 	.word	0x00000001


	//----- nvinfo : EIATTR_CRS_STACK_SIZE
	.align		4
.L_867:
        /*0160*/ 	.byte	0x04, 0x1e
        /*0162*/ 	.short	(.L_869 - .L_868)
.L_868:
        /*0164*/ 	.word	0x00000000


	//----- nvinfo : EIATTR_CBANK_PARAM_SIZE
	.align		4
.L_869:
        /*0168*/ 	.byte	0x03, 0x19
        /*016a*/ 	.short	0x0110


	//----- nvinfo : EIATTR_PARAM_CBANK
	.align		4
        /*016c*/ 	.byte	0x04, 0x0a
        /*016e*/ 	.short	(.L_871 - .L_870)
	.align		4
.L_870:
        /*0170*/ 	.word	index@(.nv.constant0._ZN18transformer_engine71_GLOBAL__N__76556b6a_38_quantize_transpose_square_blockwise_cu_108e784934block_scaled_cast_transpose_kernelILb0Ef6__half13__nv_fp8_e5m2EEvPKT1_PT2_S8_PT0_SA_mmmmmmf14CUtensorMap_stbPKf)
        /*0174*/ 	.short	0x0380
        /*0176*/ 	.short	0x0110


	//----- nvinfo : EIATTR_SW_WAR
	.align		4
.L_871:
        /*0178*/ 	.byte	0x04, 0x36
        /*017a*/ 	.short	(.L_873 - .L_872)
.L_872:
        /*017c*/ 	.word	0x00000008
.L_873:


//--------------------- .nv.info._ZN18transformer_engine71_GLOBAL__N__76556b6a_38_quantize_transpose_square_blockwise_cu_108e784945block_scaled_cast_transpose_kernel_notalignedILb1Ef6__half13__nv_fp8_e5m2EEvPKT1_PT2_S8_PT0_SA_mmmmmmfbPKf --------------------------
	.section	.nv.info._ZN18transformer_engine71_GLOBAL__N__76556b6a_38_quantize_transpose_square_blockwise_cu_108e784945block_scaled_cast_transpose_kernel_notalignedILb1Ef6__half13__nv_fp8_e5m2EEvPKT1_PT2_S8_PT0_SA_mmmmmmfbPKf,"",@"SHT_CUDA_INFO"
	.sectionflags	@""
	.align	4


	//----- nvinfo : EIATTR_CUDA_API_VERSION
	.align		4
        /*0000*/ 	.byte	0x04, 0x37
        /*0002*/ 	.short	(.L_875 - .L_874)
.L_874:
        /*0004*/ 	.word	0x00000082


	//----- nvinfo : EIATTR_KPARAM_INFO
	.align		4
.L_875:
        /*0008*/ 	.byte	0x04, 0x17
        /*000a*/ 	.short	(.L_877 - .L_876)
.L_876:
        /*000c*/ 	.word	0x00000000
        /*0010*/ 	.short	0x000d
        /*0012*/ 	.short	0x0060
        /*0014*/ 	.byte	0x00, 0xf5, 0x21, 0x00


	//----- nvinfo : EIATTR_KPARAM_INFO
	.align		4
.L_877:
        /*0018*/ 	.byte	0x04, 0x17
        /*001a*/ 	.short	(.L_879 - .L_878)
.L_878:
        /*001c*/ 	.word	0x00000000
        /*0020*/ 	.short	0x000c
        /*0022*/ 	.short	0x005c
        /*0024*/ 	.byte	0x00, 0xf0, 0x05, 0x00


	//----- nvinfo : EIATTR_KPARAM_INFO
	.align		4
.L_879:
        /*0028*/ 	.byte	0x04, 0x17
        /*002a*/ 	.short	(.L_881 - .L_880)
.L_880:
        /*002c*/ 	.word	0x00000000
        /*0030*/ 	.short	0x000b
        /*0032*/ 	.short	0x0058
        /*0034*/ 	.byte	0x00, 0xf0, 0x11, 0x00


	//----- nvinfo : EIATTR_KPARAM_INFO
	.align		4
.L_881:
        /*0038*/ 	.byte	0x04, 0x17
        /*003a*/ 	.short	(.L_883 - .L_882)
.L_882:
        /*003c*/ 	.word	0x00000000
        /*0040*/ 	.short	0x000a
        /*0042*/ 	.short	0x0050
        /*0044*/ 	.byte	0x00, 0xf0, 0x21, 0x00


	//----- nvinfo : EIATTR_KPARAM_INFO
	.align		4
.L_883:
        /*0048*/ 	.byte	0x04, 0x17
        /*004a*/ 	.short	(.L_885 - .L_884)
.L_884:
        /*004c*/ 	.word	0x00000000
        /*0050*/ 	.short	0x0009
        /*0052*/ 	.short	0x0048
        /*0054*/ 	.byte	0x00, 0xf0, 0x21, 0x00


	//----- nvinfo : EIATTR_KPARAM_INFO
	.align		4
.L_885:
        /*0058*/ 	.byte	0x04, 0x17
        /*005a*/ 	.short	(.L_887 - .L_886)
.L_886:
        /*005c*/ 	.word	0x00000000
        /*0060*/ 	.short	0x0008
        /*0062*/ 	.short	0x0040
        /*0064*/ 	.byte	0x00, 0xf0, 0x21, 0x00


	//----- nvinfo : EIATTR_KPARAM_INFO
	.align		4
.L_887:
        /*0068*/ 	.byte	0x04, 0x17
        /*006a*/ 	.short	(.L_889 - .L_888)
.L_888:
        /*006c*/ 	.word	0x00000000
        /*0070*/ 	.short	0x0007
        /*0072*/ 	.short	0x0038
        /*0074*/ 	.byte	0x00, 0xf0, 0x21, 0x00


	//----- nvinfo : EIATTR_KPARAM_INFO
	.align		4
.L_889:
        /*0078*/ 	.byte	0x04, 0x17
        /*007a*/ 	.short	(.L_891 - .L_890)
.L_890:
        /*007c*/ 	.word	0x00000000
        /*0080*/ 	.short	0x0006
        /*0082*/ 	.short	0x0030
        /*0084*/ 	.byte	0x00, 0xf0, 0x21, 0x00


	//----- nvinfo : EIATTR_KPARAM_INFO
	.align		4
.L_891:
        /*0088*/ 	.byte	0x04, 0x17
        /*008a*/ 	.short	(.L_893 - .L_892)
.L_892:
        /*008c*/ 	.word	0x00000000
        /*0090*/ 	.short	0x0005
        /*0092*/ 	.short	0x0028
        /*0094*/ 	.byte	0x00, 0xf0, 0x21, 0x00


	//----- nvinfo : EIATTR_KPARAM_INFO
	.align		4
.L_893:
        /*0098*/ 	.byte	0x04, 0x17
        /*009a*/ 	.short	(.L_895 - .L_894)
.L_894:
        /*009c*/ 	.word	0x00000000
        /*00a0*/ 	.short	0x0004
        /*00a2*/ 	.short	0x0020
        /*00a4*/ 	.byte	0x00, 0xf5, 0x21, 0x00


	//----- nvinfo : EIATTR_KPARAM_INFO
	.align		4
.L_895:
        /*00a8*/ 	.byte	0x04, 0x17
        /*00aa*/ 	.short	(.L_897 - .L_896)
.L_896:
        /*00ac*/ 	.word	0x00000000
        /*00b0*/ 	.short	0x0003
        /*00b2*/ 	.short	0x0018
        /*00b4*/ 	.byte	0x00, 0xf5, 0x21, 0x00


	//----- nvinfo : EIATTR_KPARAM_INFO
	.align		4
.L_897:
        /*00b8*/ 	.byte	0x04, 0x17
        /*00ba*/ 	.short	(.L_899 - .L_898)
.L_898:
        /*00bc*/ 	.word	0x00000000
        /*00c0*/ 	.short	0x0002
        /*00c2*/ 	.short	0x0010
        /*00c4*/ 	.byte	0x00, 0xf5, 0x21, 0x00


	//----- nvinfo : EIATTR_KPARAM_INFO
	.align		4
.L_899:
        /*00c8*/ 	.byte	0x04, 0x17
        /*00ca*/ 	.short	(.L_901 - .L_900)
.L_900:
        /*00cc*/ 	.word	0x00000000
        /*00d0*/ 	.short	0x0001
        /*00d2*/ 	.short	0x0008
        /*00d4*/ 	.byte	0x00, 0xf5, 0x21, 0x00


	//----- nvinfo : EIATTR_KPARAM_INFO
	.align		4
.L_901:
        /*00d8*/ 	.byte	0x04, 0x17
        /*00da*/ 	.short	(.L_903 - .L_902)
.L_902:
        /*00dc*/ 	.word	0x00000000
        /*00e0*/ 	.short	0x0000
        /*00e2*/ 	.short	0x0000
        /*00e4*/ 	.byte	0x00, 0xf5, 0x21, 0x00


	//----- nvinfo : EIATTR_SPARSE_MMA_MASK
	.align		4
.L_903:
        /*00e8*/ 	.byte	0x03, 0x50
        /*00ea*/ 	.short	0x0000


	//----- nvinfo : EIATTR_MAXREG_COUNT
	.align		4
        /*00ec*/ 	.byte	0x03, 0x1b
        /*00ee*/ 	.short	0x00ff


	//----- nvinfo : EIATTR_NUM_BARRIERS
	.align		4
        /*00f0*/ 	.byte	0x02, 0x4c
        /*00f2*/ 	.byte	0x01
	.zero		1


	//----- nvinfo : EIATTR_MERCURY_ISA_VERSION
	.align		4
        /*00f4*/ 	.byte	0x03, 0x5f
        /*00f6*/ 	.short	0x0101


	//----- nvinfo : EIATTR_COOP_GROUP_MASK_REGIDS
	.align		4
        /*00f8*/ 	.byte	0x04, 0x29
        /*00fa*/ 	.short	(.L_905 - .L_904)


	//   ....[0]....
.L_904:
        /*00fc*/ 	.word	0xffffffff


	//   ....[1]....
        /*0100*/ 	.word	0xffffffff


	//   ....[2]....
        /*0104*/ 	.word	0xffffffff


	//   ....[3]....
        /*0108*/ 	.word	0xffffffff


	//   ....[4]....
        /*010c*/ 	.word	0xffffffff


	//   ....[5]....
        /*0110*/ 	.word	0xffffffff


	//----- nvinfo : EIATTR_COOP_GROUP_INSTR_OFFSETS
	.align		4
.L_905:
        /*0114*/ 	.byte	0x04, 0x28
        /*0116*/ 	.short	(.L_907 - .L_906)


	//   ....[0]....
.L_906:
        /*0118*/ 	.word	0x00002ad0


	//   ....[1]....
        /*011c*/ 	.word	0x00002b40


	//   ....[2]....
        /*0120*/ 	.word	0x00002b80


	//   ....[3]....
        /*0124*/ 	.word	0x00002bc0


	//   ....[4]....
        /*0128*/ 	.word	0x00002be0


	//   ....[5]....
        /*012c*/ 	.word	0x00002c00


	//----- nvinfo : EIATTR_VRC_CTA_INIT_COUNT
	.align		4
.L_907:
        /*0130*/ 	.byte	0x02, 0x4a
	.zero		1
	.zero		1


	//----- nvinfo : EIATTR_EXIT_INSTR_OFFSETS
	.align		4
        /*0134*/ 	.byte	0x04, 0x1c
        /*0136*/ 	.short	(.L_909 - .L_908)


	//   ....[0]....
.L_908:
        /*0138*/ 	.word	0x000000a0


	//   ....[1]....
        /*013c*/ 	.word	0x000032e0


	//   ....[2]....
        /*0140*/ 	.word	0x00005b40


	//   ....[3]....
        /*0144*/ 	.word	0x00006610


	//   ....[4]....
        /*0148*/ 	.word	0x00006940


	//----- nvinfo : EIATTR_MAX_THREADS
	.align		4
.L_909:
        /*014c*/ 	.byte	0x04, 0x05
        /*014e*/ 	.short	(.L_911 - .L_910)
.L_910:
        /*0150*/ 	.word	0x00000100
        /*0154*/ 	.word	0x00000001
        /*0158*/ 	.word	0x00000001


	//----- nvinfo : EIATTR_CRS_STACK_SIZE
	.align		4
.L_911:
        /*015c*/ 	.byte	0x04, 0x1e
        /*015e*/ 	.short	(.L_913 - .L_912)
.L_912:
        /*0160*/ 	.word	0x00000000


	//----- nvinfo : EIATTR_CBANK_PARAM_SIZE
	.align		4
.L_913:
        /*0164*/ 	.byte	0x03, 0x19
        /*0166*/ 	.short	0x0068


	//----- nvinfo : EIATTR_PARAM_CBANK
	.align		4
        /*0168*/ 	.byte	0x04, 0x0a
        /*016a*/ 	.short	(.L_915 - .L_914)
	.align		4
.L_914:
        /*016c*/ 	.word	index@(.nv.constant0._ZN18transformer_engine71_GLOBAL__N__76556b6a_38_quantize_transpose_square_blockwise_cu_108e784945block_scaled_cast_transpose_kernel_notalignedILb1Ef6__half13__nv_fp8_e5m2EEvPKT1_PT2_S8_PT0_SA_mmmmmmfbPKf)
        /*0170*/ 	.short	0x0380
        /*0172*/ 	.short	0x0068


	//----- nvinfo : EIATTR_SW_WAR
	.align		4
.L_915:
        /*0174*/ 	.byte	0x04, 0x36
        /*0176*/ 	.short	(.L_917 - .L_916)
.L_916:
        /*0178*/ 	.word	0x00000008
.L_917:


//--------------------- .nv.info._ZN18transformer_engine71_GLOBAL__N__76556b6a_38_quantize_transpose_square_blockwise_cu_108e784934block_scaled_cast_transpose_kernelILb1Ef6__half13__nv_fp8_e5m2EEvPKT1_PT2_S8_PT0_SA_mmmmmmf14CUtensorMap_stbPKf --------------------------
	.section	.nv.info._ZN18transformer_engine71_GLOBAL__N__76556b6a_38_quantize_transpose_square_blockwise_cu_108e784934block_scaled_cast_transpose_kernelILb1Ef6__half13__nv_fp8_e5m2EEvPKT1_PT2_S8_PT0_SA_mmmmmmf14CUtensorMap_stbPKf,"",@"SHT_CUDA_INFO"
	.sectionflags	@""
	.align	4


	//----- nvinfo : EIATTR_CUDA_API_VERSION
	.align		4
        /*0000*/ 	.byte	0x04, 0x37
        /*0002*/ 	.short	(.L_919 - .L_918)
.L_918:
        /*0004*/ 	.word	0x00000082


	//----- nvinfo : EIATTR_KPARAM_INFO
	.align		4
.L_919:
        /*0008*/ 	.byte	0x04, 0x17
        /*000a*/ 	.short	(.L_921 - .L_920)
.L_920:
        /*000c*/ 	.word	0x00000000
        /*0010*/ 	.short	0x000e
        /*0012*/ 	.short	0x0108
        /*0014*/ 	.byte	0x00, 0xf5, 0x21, 0x00


	//----- nvinfo : EIATTR_KPARAM_INFO
	.align		4
.L_921:
        /*0018*/ 	.byte	0x04, 0x17
        /*001a*/ 	.short	(.L_923 - .L_922)
.L_922:
        /*001c*/ 	.word	0x00000000
        /*0020*/ 	.short	0x000d
        /*0022*/ 	.short	0x0100
        /*0024*/ 	.byte	0x00, 0xf0, 0x05, 0x00


	//----- nvinfo : EIATTR_KPARAM_INFO
	.align		4
.L_923:
        /*0028*/ 	.byte	0x04, 0x17
        /*002a*/ 	.short	(.L_925 - .L_924)
.L_924:
        /*002c*/ 	.word	0x00000000
        /*0030*/ 	.short	0x000c
        /*0032*/ 	.short	0x0080
        /*0034*/ 	.byte	0x00, 0xf0, 0x01, 0x02


	//----- nvinfo : EIATTR_KPARAM_INFO
	.align		4
.L_925:
        /*0038*/ 	.byte	0x04, 0x17
        /*003a*/ 	.short	(.L_927 - .L_926)
.L_926:
        /*003c*/ 	.word	0x00000000
        /*0040*/ 	.short	0x000b
        /*0042*/ 	.short	0x0058
        /*0044*/ 	.byte	0x00, 0xf0, 0x11, 0x00


	//----- nvinfo : EIATTR_KPARAM_INFO
	.align		4
.L_927:
        /*0048*/ 	.byte	0x04, 0x17
        /*004a*/ 	.short	(.L_929 - .L_928)
.L_928:
        /*004c*/ 	.word	0x00000000
        /*0050*/ 	.short	0x000a
        /*0052*/ 	.short	0x0050
        /*0054*/ 	.byte	0x00, 0xf0, 0x21, 0x00


	//----- nvinfo : EIATTR_KPARAM_INFO
	.align		4
.L_929:
        /*0058*/ 	.byte	0x04, 0x17
        /*005a*/ 	.short	(.L_931 - .L_930)
.L_930:
        /*005c*/ 	.word	0x00000000
        /*0060*/ 	.short	0x0009
        /*0062*/ 	.short	0x0048
        /*0064*/ 	.byte	0x00, 0xf0, 0x21, 0x00


	//----- nvinfo : EIATTR_KPARAM_INFO
	.align		4
.L_931:
        /*0068*/ 	.byte	0x04, 0x17
        /*006a*/ 	.short	(.L_933 - .L_932)
.L_932:
        /*006c*/ 	.word	0x00000000
        /*0070*/ 	.short	0x0008
        /*0072*/ 	.short	0x0040
        /*0074*/ 	.byte	0x00, 0xf0, 0x21, 0x00


	//----- nvinfo : EIATTR_KPARAM_INFO
	.align		4
.L_933:
        /*0078*/ 	.byte	0x04, 0x17
        /*007a*/ 	.short	(.L_935 - .L_934)
.L_934:
        /*007c*/ 	.word	0x00000000
        /*0080*/ 	.short	0x0007
        /*0082*/ 	.short	0x0038
        /*0084*/ 	.byte	0x00, 0xf0, 0x21, 0x00


	//----- nvinfo : EIATTR_KPARAM_INFO
	.align		4
.L_935:
        /*0088*/ 	.byte	0x04, 0x17
        /*008a*/ 	.short	(.L_937 - .L_936)
.L_936:
        /*008c*/ 	.word	0x00000000
        /*0090*/ 	.short	0x0006
        /*0092*/ 	.short	0x0030
        /*0094*/ 	.byte	0x00, 0xf0, 0x21, 0x00


	//----- nvinfo : EIATTR_KPARAM_INFO
	.align		4
.L_937:
        /*0098*/ 	.byte	0x04, 0x17
        /*009a*/ 	.short	(.L_939 - .L_938)
.L_938:
        /*009c*/ 	.word	0x00000000
        /*00a0*/ 	.short	0x0005
        /*00a2*/ 	.short	0x0028
        /*00a4*/ 	.byte	0x00, 0xf0, 0x21, 0x00


	//----- nvinfo : EIATTR_KPARAM_INFO
	.align		4
.L_939:
        /*00a8*/ 	.byte	0x04, 0x17
        /*00aa*/ 	.short	(.L_941 - .L_940)
.L_940:
        /*00ac*/ 	.word	0x00000000
        /*00b0*/ 	.short	0x0004
        /*00b2*/ 	.short	0x0020
        /*00b4*/ 	.byte	0x00, 0xf5, 0x21, 0x00


	//----- nvinfo : EIATTR_KPARAM_INFO
	.align		4
.L_941:
        /*00b8*/ 	.byte	0x04, 0x17
        /*00ba*/ 	.short	(.L_943 - .L_942)
.L_942:
        /*00bc*/ 	.word	0x00000000
        /*00c0*/ 	.short	0x0003
        /*00c2*/ 	.short	0x0018
        /*00c4*/ 	.byte	0x00, 0xf5, 0x21, 0x00


	//----- nvinfo : EIATTR_KPARAM_INFO
	.align		4
.L_943:
        /*00c8*/ 	.byte	0x04, 0x17
        /*00ca*/ 	.short	(.L_945 - .L_944)
.L_944:
        /*00cc*/ 	.word	0x00000000
        /*00d0*/ 	.short	0x0002
        /*00d2*/ 	.short	0x0010
        /*00d4*/ 	.byte	0x00, 0xf5, 0x21, 0x00


	//----- nvinfo : EIATTR_KPARAM_INFO
	.align		4
.L_945:
        /*00d8*/ 	.byte	0x04, 0x17
        /*00da*/ 	.short	(.L_947 - .L_946)
.L_946:
        /*00dc*/ 	.word	0x00000000
        /*00e0*/ 	.short	0x0001
        /*00e2*/ 	.short	0x0008
        /*00e4*/ 	.byte	0x00, 0xf5, 0x21, 0x00


	//----- nvinfo : EIATTR_KPARAM_INFO
	.align		4
.L_947:
        /*00e8*/ 	.byte	0x04, 0x17
        /*00ea*/ 	.short	(.L_949 - .L_948)
.L_948:
        /*00ec*/ 	.word	0x00000000
        /*00f0*/ 	.short	0x0000
        /*00f2*/ 	.short	0x0000
        /*00f4*/ 	.byte	0x00, 0xf5, 0x21, 0x00


	//----- nvinfo : EIATTR_SPARSE_MMA_MASK
	.align		4
.L_949:
        /*00f8*/ 	.byte	0x03, 0x50
        /*00fa*/ 	.short	0x0000


	//----- nvinfo : EIATTR_MAXREG_COUNT
	.align		4
        /*00fc*/ 	.byte	0x03, 0x1b
        /*00fe*/ 	.short	0x00ff


	//----- nvinfo : EIATTR_NUM_BARRIERS
	.align		4
        /*0100*/ 	.byte	0x02, 0x4c
        /*0102*/ 	.byte	0x01
	.zero		1


	//----- nvinfo : EIATTR_MERCURY_ISA_VERSION
	.align		4
        /*0104*/ 	.byte	0x03, 0x5f
        /*0106*/ 	.short	0x0101


	//----- nvinfo : EIATTR_COOP_GROUP_MASK_REGIDS
	.align		4
        /*0108*/ 	.byte	0x04, 0x29
        /*010a*/ 	.short	(.L_951 - .L_950)


	//   ....[0]....
.L_950:
        /*010c*/ 	.word	0xffffffff


	//   ....[1]....
        /*0110*/ 	.word	0xffffffff


	//   ....[2]....
        /*0114*/ 	.word	0xffffffff


	//   ....[3]....
        /*0118*/ 	.word	0xffffffff


	//   ....[4]....
        /*011c*/ 	.word	0xffffffff


	//   ....[5]....
        /*0120*/ 	.word	0xffffffff


	//----- nvinfo : EIATTR_COOP_GROUP_INSTR_OFFSETS
	.align		4
.L_951:
        /*0124*/ 	.byte	0x04, 0x28
        /*0126*/ 	.short	(.L_953 - .L_952)


	//   ....[0]....
.L_952:
        /*0128*/ 	.word	0x00000940


	//   ....[1]....
        /*012c*/ 	.word	0x00000960


	//   ....[2]....
        /*0130*/ 	.word	0x00000990


	//   ....[3]....
        /*0134*/ 	.word	0x000009d0


	//   ....[4]....
        /*0138*/ 	.word	0x000009f0


	//   ....[5]....
        /*013c*/ 	.word	0x00000a20


	//----- nvinfo : EIATTR_VRC_CTA_INIT_COUNT
	.align		4
.L_953:
        /*0140*/ 	.byte	0x02, 0x4a
	.zero		1
	.zero		1


	//----- nvinfo : EIATTR_EXIT_INSTR_OFFSETS
	.align		4
        /*0144*/ 	.byte	0x04, 0x1c
        /*0146*/ 	.short	(.L_955 - .L_954)


	//   ....[0]....
.L_954:
        /*0148*/ 	.word	0x00000090


	//   ....[1]....
        /*014c*/ 	.word	0x00002900


	//   ....[2]....
        /*0150*/ 	.word	0x00002980


	//----- nvinfo : EIATTR_MAX_THREADS
	.align		4
.L_955:
        /*0154*/ 	.byte	0x04, 0x05
        /*0156*/ 	.short	(.L_957 - .L_956)
.L_956:
        /*0158*/ 	.word	0x00000100
        /*015c*/ 	.word	0x00000001
        /*0160*/ 	.word	0x00000001


	//----- nvinfo : EIATTR_CRS_STACK_SIZE
	.align		4
.L_957:
        /*0164*/ 	.byte	0x04, 0x1e
        /*0166*/ 	.short	(.L_959 - .L_958)
.L_958:
        /*0168*/ 	.word	0x00000000


	//----- nvinfo : EIATTR_CBANK_PARAM_SIZE
	.align		4
.L_959:
        /*016c*/ 	.byte	0x03, 0x19
        /*016e*/ 	.short	0x0110


	//----- nvinfo : EIATTR_PARAM_CBANK
	.align		4
        /*0170*/ 	.byte	0x04, 0x0a
        /*0172*/ 	.short	(.L_961 - .L_960)
	.align		4
.L_960:
        /*0174*/ 	.word	index@(.nv.constant0._ZN18transformer_engine71_GLOBAL__N__76556b6a_38_quantize_transpose_square_blockwise_cu_108e784934block_scaled_cast_transpose_kernelILb1Ef6__half13__nv_fp8_e5m2EEvPKT1_PT2_S8_PT0_SA_mmmmmmf14CUtensorMap_stbPKf)
        /*0178*/ 	.short	0x0380
        /*017a*/ 	.short	0x0110


	//----- nvinfo : EIATTR_SW_WAR
	.align		4
.L_961:
        /*017c*/ 	.byte	0x04, 0x36
        /*017e*/ 	.short	(.L_963 - .L_962)
.L_962:
        /*0180*/ 	.word	0x00000008
.L_963:


//--------------------- .nv.info._ZN18transformer_engine71_GLOBAL__N__76556b6a_38_quantize_transpose_square_blockwise_cu_108e784945block_scaled_cast_transpose_kernel_notalignedILb0Eff13__nv_fp8_e4m3EEvPKT1_PT2_S7_PT0_S9_mmmmmmfbPKf --------------------------
	.section	.nv.info._ZN18transformer_engine71_GLOBAL__N__76556b6a_38_quantize_transpose_square_blockwise_cu_108e784945block_scaled_cast_transpose_kernel_notalignedILb0Eff13__nv_fp8_e4m3EEvPKT1_PT2_S7_PT0_S9_mmmmmmfbPKf,"",@"SHT_CUDA_INFO"
	.sectionflags	@""
	.align	4


	//----- nvinfo : EIATTR_CUDA_API_VERSION
	.align		4
        /*0000*/ 	.byte	0x04, 0x37
        /*0002*/ 	.short	(.L_965 - .L_964)
.L_964:
        /*0004*/ 	.word	0x00000082


	//----- nvinfo : EIATTR_KPARAM_INFO
	.align		4
.L_965:
        /*0008*/ 	.byte	0x04, 0x17
        /*000a*/ 	.short	(.L_967 - .L_966)
.L_966:
        /*000c*/ 	.word	0x00000000
        /*0010*/ 	.short	0x000d
        /*0012*/ 	.short	0x0060
        /*0014*/ 	.byte	0x00, 0xf5, 0x21, 0x00


	//----- nvinfo : EIATTR_KPARAM_INFO
	.align		4
.L_967:
        /*0018*/ 	.byte	0x04, 0x17
        /*001a*/ 	.short	(.L_969 - .L_968)
.L_968:
        /*001c*/ 	.word	0x00000000
        /*0020*/ 	.short	0x000c
        /*0022*/ 	.short	0x005c
        /*0024*/ 	.byte	0x00, 0xf0, 0x05, 0x00


	//----- nvinfo : EIATTR_KPARAM_INFO
	.align		4
.L_969:
        /*0028*/ 	.byte	0x04, 0x17
        /*002a*/ 	.short	(.L_971 - .L_970)
.L_970:
        /*002c*/ 	.word	0x00000000
        /*0030*/ 	.short	0x000b
        /*0032*/ 	.short	0x0058
        /*0034*/ 	.byte	0x00, 0xf0, 0x11, 0x00


	//----- nvinfo : EIATTR_KPARAM_INFO
	.align		4
.L_971:
        /*0038*/ 	.byte	0x04, 0x17
        /*003a*/ 	.short	(.L_973 - .L_972)
.L_972:
        /*003c*/ 	.word	0x00000000
        /*0040*/ 	.short	0x000a
        /*0042*/ 	.short	0x0050
        /*0044*/ 	.byte	0x00, 0xf0, 0x21, 0x00


	//----- nvinfo : EIATTR_KPARAM_INFO
	.align		4
.L_973:
        /*0048*/ 	.byte	0x04, 0x17
        /*004a*/ 	.short	(.L_975 - .L_974)
.L_974:
        /*004c*/ 	.word	0x00000000
        /*0050*/ 	.short	0x0009
        /*0052*/ 	.short	0x0048
        /*0054*/ 	.byte	0x00, 0xf0, 0x21, 0x00


	//----- nvinfo : EIATTR_KPARAM_INFO
	.align		4
.L_975:
        /*0058*/ 	.byte	0x04, 0x17
        /*005a*/ 	.short	(.L_977 - .L_976)
.L_976:
        /*005c*/ 	.word	0x00000000
        /*0060*/ 	.short	0x0008
        /*0062*/ 	.short	0x0040
        /*0064*/ 	.byte	0x00, 0xf0, 0x21, 0x00


	//----- nvinfo : EIATTR_KPARAM_INFO
	.align		4
.L_977:
        /*0068*/ 	.byte	0x04, 0x17
        /*006a*/ 	.short	(.L_979 - .L_978)
.L_978:
        /*006c*/ 	.word	0x00000000
        /*0070*/ 	.short	0x0007
        /*0072*/ 	.short	0x0038
        /*0074*/ 	.byte	0x00, 0xf0, 0x21, 0x00


	//----- nvinfo : EIATTR_KPARAM_INFO
	.align		4
.L_979:
        /*0078*/ 	.byte	0x04, 0x17
        /*007a*/ 	.short	(.L_981 - .L_980)
.L_980:
        /*007c*/ 	.word	0x00000000
        /*0080*/ 	.short	0x0006
        /*0082*/ 	.short	0x0030
        /*0084*/ 	.byte	0x00, 0xf0, 0x21, 0x00


	//----- nvinfo : EIATTR_KPARAM_INFO
	.align		4
.L_981:
        /*0088*/ 	.byte	0x04, 0x17
        /*008a*/ 	.short	(.L_983 - .L_982)
.L_982:
        /*008c*/ 	.word	0x00000000
        /*0090*/ 	.short	0x0005
        /*0092*/ 	.short	0x0028
        /*0094*/ 	.byte	0x00, 0xf0, 0x21, 0x00


	//----- nvinfo : EIATTR_KPARAM_INFO
	.align		4
.L_983:
        /*0098*/ 	.byte	0x04, 0x17
        /*009a*/ 	.short	(.L_985 - .L_984)
.L_984:
        /*009c*/ 	.word	0x00000000
        /*00a0*/ 	.short	0x0004
        /*00a2*/ 	.short	0x0020
        /*00a4*/ 	.byte	0x00, 0xf5, 0x21, 0x00


	//----- nvinfo : EIATTR_KPARAM_INFO
	.align		4
.L_985:
        /*00a8*/ 	.byte	0x04, 0x17
        /*00aa*/ 	.short	(.L_987 - .L_986)
.L_986:
        /*00ac*/ 	.word	0x00000000
        /*00b0*/ 	.short	0x0003
        /*00b2*/ 	.short	0x0018
        /*00b4*/ 	.byte	0x00, 0xf5, 0x21, 0x00


	//----- nvinfo : EIATTR_KPARAM_INFO
	.align		4
.L_987:
        /*00b8*/ 	.byte	0x04, 0x17
        /*00ba*/ 	.short	(.L_989 - .L_988)
.L_988:
        /*00bc*/ 	.word	0x00000000
        /*00c0*/ 	.short	0x0002
        /*00c2*/ 	.short	0x0010
        /*00c4*/ 	.byte	0x00, 0xf5, 0x21, 0x00


	//----- nvinfo : EIATTR_KPARAM_INFO
	.align		4
.L_989:
        /*00c8*/ 	.byte	0x04, 0x17
        /*00ca*/ 	.short	(.L_991 - .L_990)
.L_990:
        /*00cc*/ 	.word	0x00000000
        /*00d0*/ 	.short	0x0001
        /*00d2*/ 	.short	0x0008
        /*00d4*/ 	.byte	0x00, 0xf5, 0x21, 0x00


	//----- nvinfo : EIATTR_KPARAM_INFO
	.align		4
.L_991:
        /*00d8*/ 	.byte	0x04, 0x17
        /*00da*/ 	.short	(.L_993 - .L_992)
.L_992:
        /*00dc*/ 	.word	0x00000000
        /*00e0*/ 	.short	0x0000
        /*00e2*/ 	.short	0x0000
        /*00e4*/ 	.byte	0x00, 0xf5, 0x21, 0x00


	//----- nvinfo : EIATTR_SPARSE_MMA_MASK
	.align		4
.L_993:
        /*00e8*/ 	.byte	0x03, 0x50
        /*00ea*/ 	.short	0x0000


	//----- nvinfo : EIATTR_MAXREG_COUNT
	.align		4
        /*00ec*/ 	.byte	0x03, 0x1b
        /*00ee*/ 	.short	0x00ff


	//----- nvinfo : EIATTR_NUM_BARRIERS
	.align		4
        /*00f0*/ 	.byte	0x02, 0x4c
        /*00f2*/ 	.byte	0x01
	.zero		1


	//----- nvinfo : EIATTR_MERCURY_ISA_VERSION
	.align		4
        /*00f4*/ 	.byte	0x03, 0x5f
        /*00f6*/ 	.short	0x0101


	//----- nvinfo : EIATTR_COOP_GROUP_MASK_REGIDS
	.align		4
        /*00f8*/ 	.byte	0x04, 0x29
        /*00fa*/ 	.short	(.L_995 - .L_994)


	//   ....[0]....
.L_994:
        /*00fc*/ 	.word	0xffffffff


	//   ....[1]....
        /*0100*/ 	.word	0xffffffff


	//   ....[2]....
        /*0104*/ 	.word	0xffffffff


	//   ....[3]....
        /*0108*/ 	.word	0xffffffff


	//   ....[4]....
        /*010c*/ 	.word	0xffffffff


	//   ....[5]....
        /*0110*/ 	.word	0xffffffff


	//----- nvinfo : EIATTR_COOP_GROUP_INSTR_OFFSETS
	.align		4
.L_995:
        /*0114*/ 	.byte	0x04, 0x28
        /*0116*/ 	.short	(.L_997 - .L_996)


	//   ....[0]....
.L_996:
        /*0118*/ 	.word	0x000021d0


	//   ....[1]....
        /*011c*/ 	.word	0x00002210


	//   ....[2]....
        /*0120*/ 	.word	0x00002290


	//   ....[3]....
        /*0124*/ 	.word	0x000022d0


	//   ....[4]....
        /*0128*/ 	.word	0x000022f0


	//   ....[5]....
        /*012c*/ 	.word	0x00002310


	//----- nvinfo : EIATTR_VRC_CTA_INIT_COUNT
	.align		4
.L_997:
        /*0130*/ 	.byte	0x02, 0x4a
	.zero		1
	.zero		1


	//----- nvinfo : EIATTR_EXIT_INSTR_OFFSETS
	.align		4
        /*0134*/ 	.byte	0x04, 0x1c
        /*0136*/ 	.short	(.L_999 - .L_998)


	//   ....[0]....
.L_998:
        /*0138*/ 	.word	0x00000090


	//   ....[1]....
        /*013c*/ 	.word	0x000027c0


	//   ....[2]....
        /*0140*/ 	.word	0x00003ff0


	//   ....[3]....
        /*0144*/ 	.word	0x000044c0


	//   ....[4]....
        /*0148*/ 	.word	0x000047c0


	//   ....[5]....
        /*014c*/ 	.word	0x000047e0


	//----- nvinfo : EIATTR_MAX_THREADS
	.align		4
.L_999:
        /*0150*/ 	.byte	0x04, 0x05
        /*0152*/ 	.short	(.L_1001 - .L_1000)
.L_1000:
        /*0154*/ 	.word	0x00000100
        /*0158*/ 	.word	0x00000001
        /*015c*/ 	.word	0x00000001


	//----- nvinfo : EIATTR_CRS_STACK_SIZE
	.align		4
.L_1001:
        /*0160*/ 	.byte	0x04, 0x1e
        /*0162*/ 	.short	(.L_1003 - .L_1002)
.L_1002:
        /*0164*/ 	.word	0x00000000


	//----- nvinfo : EIATTR_CBANK_PARAM_SIZE
	.align		4
.L_1003:
        /*0168*/ 	.byte	0x03, 0x19
        /*016a*/ 	.short	0x0068


	//----- nvinfo : EIATTR_PARAM_CBANK
	.align		4
        /*016c*/ 	.byte	0x04, 0x0a
        /*016e*/ 	.short	(.L_1005 - .L_1004)
	.align		4
.L_1004:
        /*0170*/ 	.word	index@(.nv.constant0._ZN18transformer_engine71_GLOBAL__N__76556b6a_38_quantize_transpose_square_blockwise_cu_108e784945block_scaled_cast_transpose_kernel_notalignedILb0Eff13__nv_fp8_e4m3EEvPKT1_PT2_S7_PT0_S9_mmmmmmfbPKf)
        /*0174*/ 	.short	0x0380
        /*0176*/ 	.short	0x0068


	//----- nvinfo : EIATTR_SW_WAR
	.align		4
.L_1005:
        /*0178*/ 	.byte	0x04, 0x36
        /*017a*/ 	.short	(.L_1007 - .L_1006)
.L_1006:
        /*017c*/ 	.word	0x00000008
.L_1007:


//--------------------- .nv.info._ZN18transformer_engine71_GLOBAL__N__76556b6a_38_quantize_transpose_square_blockwise_cu_108e784934block_scaled_cast_transpose_kernelILb0Eff13__nv_fp8_e4m3EEvPKT1_PT2_S7_PT0_S9_mmmmmmf14CUtensorMap_stbPKf --------------------------
	.section	.nv.info._ZN18transformer_engine71_GLOBAL__N__76556b6a_38_quantize_transpose_square_blockwise_cu_108e784934block_scaled_cast_transpose_kernelILb0Eff13__nv_fp8_e4m3EEvPKT1_PT2_S7_PT0_S9_mmmmmmf14CUtensorMap_stbPKf,"",@"SHT_CUDA_INFO"
	.sectionflags	@""
	.align	4


	//----- nvinfo : EIATTR_CUDA_API_VERSION
	.align		4
        /*0000*/ 	.byte	0x04, 0x37
        /*0002*/ 	.short	(.L_1009 - .L_1008)
.L_1008:
        /*0004*/ 	.word	0x00000082


	//----- nvinfo : EIATTR_KPARAM_INFO
	.align		4
.L_1009:
        /*0008*/ 	.byte	0x04, 0x17
        /*000a*/ 	.short	(.L_1011 - .L_1010)
.L_1010:
        /*000c*/ 	.word	0x00000000
        /*0010*/ 	.short	0x000e
        /*0012*/ 	.short	0x0108
        /*0014*/ 	.byte	0x00, 0xf5, 0x21, 0x00


	//----- nvinfo : EIATTR_KPARAM_INFO
	.align		4
.L_1011:
        /*0018*/ 	.byte	0x04, 0x17
        /*001a*/ 	.short	(.L_1013 - .L_1012)
.L_1012:
        /*001c*/ 	.word	0x00000000
        /*0020*/ 	.short	0x000d
        /*0022*/ 	.short	0x0100
        /*0024*/ 	.byte	0x00, 0xf0, 0x05, 0x00


	//----- nvinfo : EIATTR_KPARAM_INFO
	.align		4
.L_1013:
        /*0028*/ 	.byte	0x04, 0x17
        /*002a*/ 	.short	(.L_1015 - .L_1014)
.L_1014:
        /*002c*/ 	.word	0x00000000
        /*0030*/ 	.short	0x000c
        /*0032*/ 	.short	0x0080
        /*0034*/ 	.byte	0x00, 0xf0, 0x01, 0x02


	//----- nvinfo : EIATTR_KPARAM_INFO
	.align		4
.L_1015:
        /*0038*/ 	.byte	0x04, 0x17
        /*003a*/ 	.short	(.L_1017 - .L_1016)
.L_1016:
        /*003c*/ 	.word	0x00000000
        /*0040*/ 	.short	0x000b
        /*0042*/ 	.short	0x0058
        /*0044*/ 	.byte	0x00, 0xf0, 0x11, 0x00


	//----- nvinfo : EIATTR_KPARAM_INFO
	.align		4
.L_1017:
        /*0048*/ 	.byte	0x04, 0x17
        /*004a*/ 	.short	(.L_1019 - .L_1018)
.L_1018:
        /*004c*/ 	.word	0x00000000
        /*0050*/ 	.short	0x000a
        /*0052*/ 	.short	0x0050
        /*0054*/ 	.byte	0x00, 0xf0, 0x21, 0x00


	//----- nvinfo : EIATTR_KPARAM_INFO
	.align		4
.L_1019:
        /*0058*/ 	.byte	0x04, 0x17
        /*005a*/ 	.short	(.L_1021 - .L_1020)
.L_1020:
        /*005c*/ 	.word	0x00000000
        /*0060*/ 	.short	0x0009
        /*0062*/ 	.short	0x0048
        /*0064*/ 	.byte	0x00, 0xf0, 0x21, 0x00


	//----- nvinfo : EIATTR_KPARAM_INFO
	.align		4
.L_1021:
        /*0068*/ 	.byte	0x04, 0x17
        /*006a*/ 	.short	(.L_1023 - .L_1022)
.L_1022:
        /*006c*/ 	.word	0x00000000
        /*0070*/ 	.short	0x0008
        /*0072*/ 	.short	0x0040
        /*0074*/ 	.byte	0x00, 0xf0, 0x21, 0x00


	//----- nvinfo : EIATTR_KPARAM_INFO
	.align		4
.L_1023:
        /*0078*/ 	.byte	0x04, 0x17
        /*007a*/ 	.short	(.L_1025 - .L_1024)
.L_1024:
        /*007c*/ 	.word	0x00000000
        /*0080*/ 	.short	0x0007
        /*0082*/ 	.short	0x0038
        /*0084*/ 	.byte	0x00, 0xf0, 0x21, 0x00


	//----- nvinfo : EIATTR_KPARAM_INFO
	.align		4
.L_1025:
        /*0088*/ 	.byte	0x04, 0x17
        /*008a*/ 	.short	(.L_1027 - .L_1026)
.L_1026:
        /*008c*/ 	.word	0x00000000
        /*0090*/ 	.short	0x0006
        /*0092*/ 	.short	0x0030
        /*0094*/ 	.byte	0x00, 0xf0, 0x21, 0x00


	//----- nvinfo : EIATTR_KPARAM_INFO
	.align		4
.L_1027:
        /*0098*/ 	.byte	0x04, 0x17
        /*009a*/ 	.short	(.L_1029 - .L_1028)
.L_1028:
        /*009c*/ 	.word	0x00000000
        /*00a0*/ 	.short	0x0005
        /*00a2*/ 	.short	0x0028
        /*00a4*/ 	.byte	0x00, 0xf0, 0x21, 0x00


	//----- nvinfo : EIATTR_KPARAM_INFO
	.align		4
.L_1029:
        /*00a8*/ 	.byte	0x04, 0x17
        /*00aa*/ 	.short	(.L_1031 - .L_1030)
.L_1030:
        /*00ac*/ 	.word	0x00000000
        /*00b0*/ 	.short	0x0004
        /*00b2*/ 	.short	0x0020
        /*00b4*/ 	.byte	0x00, 0xf5, 0x21, 0x00


	//----- nvinfo : EIATTR_KPARAM_INFO
	.align		4
.L_1031:
        /*00b8*/ 	.byte	0x04, 0x17
        /*00ba*/ 	.short	(.L_1033 - .L_1032)
.L_1032:
        /*00bc*/ 	.word	0x00000000
        /*00c0*/ 	.short	0x0003
        /*00c2*/ 	.short	0x0018
        /*00c4*/ 	.byte	0x00, 0xf5, 0x21, 0x00


	//----- nvinfo : EIATTR_KPARAM_INFO
	.align		4
.L_1033:
        /*00c8*/ 	.byte	0x04, 0x17
        /*00ca*/ 	.short	(.L_1035 - .L_1034)
.L_1034:
        /*00cc*/ 	.word	0x00000000
        /*00d0*/ 	.short	0x0002
        /*00d2*/ 	.short	0x0010
        /*00d4*/ 	.byte	0x00, 0xf5, 0x21, 0x00


	//----- nvinfo : EIATTR_KPARAM_INFO
	.align		4
.L_1035:
        /*00d8*/ 	.byte	0x04, 0x17
        /*00da*/ 	.short	(.L_1037 - .L_1036)
.L_1036:
        /*00dc*/ 	.word	0x00000000
        /*00e0*/ 	.short	0x0001
        /*00e2*/ 	.short	0x0008
        /*00e4*/ 	.byte	0x00, 0xf5, 0x21, 0x00


	//----- nvinfo : EIATTR_KPARAM_INFO
	.align		4
.L_1037:
        /*00e8*/ 	.byte	0x04, 0x17
        /*00ea*/ 	.short	(.L_1039 - .L_1038)
.L_1038:
        /*00ec*/ 	.word	0x00000000
        /*00f0*/ 	.short	0x0000
        /*00f2*/ 	.short	0x0000
        /*00f4*/ 	.byte	0x00, 0xf5, 0x21, 0x00


	//----- nvinfo : EIATTR_SPARSE_MMA_MASK
	.align		4
.L_1039:
        /*00f8*/ 	.byte	0x03, 0x50
        /*00fa*/ 	.short	0x0000


	//----- nvinfo : EIATTR_MAXREG_COUNT
	.align		4
        /*00fc*/ 	.byte	0x03, 0x1b
        /*00fe*/ 	.short	0x00ff


	//----- nvinfo : EIATTR_NUM_BARRIERS
	.align		4
        /*0100*/ 	.byte	0x02, 0x4c
        /*0102*/ 	.byte	0x01
	.zero		1


	//----- nvinfo : EIATTR_MERCURY_ISA_VERSION
	.align		4
        /*0104*/ 	.byte	0x03, 0x5f
        /*0106*/ 	.short	0x0101


	//----- nvinfo : EIATTR_COOP_GROUP_MASK_REGIDS
	.align		4
        /*0108*/ 	.byte	0x04, 0x29
        /*010a*/ 	.short	(.L_1041 - .L_1040)


	//   ....[0]....
.L_1040:
        /*010c*/ 	.word	0xffffffff


	//   ....[1]....
        /*0110*/ 	.word	0xffffffff


	//   ....[2]....
        /*0114*/ 	.word	0xffffffff


	//   ....[3]....
        /*0118*/ 	.word	0xffffffff


	//   ....[4]....
        /*011c*/ 	.word	0xffffffff


	//   ....[5]....
        /*0120*/ 	.word	0xffffffff


	//----- nvinfo : EIATTR_COOP_GROUP_INSTR_OFFSETS
	.align		4
.L_1041:
        /*0124*/ 	.byte	0x04, 0x28
        /*0126*/ 	.short	(.L_1043 - .L_1042)


	//   ....[0]....
.L_1042:
        /*0128*/ 	.word	0x000005f0


	//   ....[1]....
        /*012c*/ 	.word	0x00000620


	//   ....[2]....
        /*0130*/ 	.word	0x00000640


	//   ....[3]....
        /*0134*/ 	.word	0x00000660


	//   ....[4]....
        /*0138*/ 	.word	0x00000680


	//   ....[5]....
        /*013c*/ 	.word	0x000006a0


	//----- nvinfo : EIATTR_VRC_CTA_INIT_COUNT
	.align		4
.L_1043:
        /*0140*/ 	.byte	0x02, 0x4a
	.zero		1
	.zero		1


	//----- nvinfo : EIATTR_EXIT_INSTR_OFFSETS
	.align		4
        /*0144*/ 	.byte	0x04, 0x1c
        /*0146*/ 	.short	(.L_1045 - .L_1044)


	//   ....[0]....
.L_1044:
        /*0148*/ 	.word	0x00000090


	//   ....[1]....
        /*014c*/ 	.word	0x00001bf0


	//----- nvinfo : EIATTR_MAX_THREADS
	.align		4
.L_1045:
        /*0150*/ 	.byte	0x04, 0x05
        /*0152*/ 	.short	(.L_1047 - .L_1046)
.L_1046:
        /*0154*/ 	.word	0x00000100
        /*0158*/ 	.word	0x00000001
        /*015c*/ 	.word	0x00000001


	//----- nvinfo : EIATTR_CRS_STACK_SIZE
	.align		4
.L_1047:
        /*0160*/ 	.byte	0x04, 0x1e
        /*0162*/ 	.short	(.L_1049 - .L_1048)
.L_1048:
        /*0164*/ 	.word	0x00000000


	//----- nvinfo : EIATTR_CBANK_PARAM_SIZE
	.align		4
.L_1049:
        /*0168*/ 	.byte	0x03, 0x19
        /*016a*/ 	.short	0x0110


	//----- nvinfo : EIATTR_PARAM_CBANK
	.align		4
        /*016c*/ 	.byte	0x04, 0x0a
        /*016e*/ 	.short	(.L_1051 - .L_1050)
	.align		4
.L_1050:
        /*0170*/ 	.word	index@(.nv.constant0._ZN18transformer_engine71_GLOBAL__N__76556b6a_38_quantize_transpose_square_blockwise_cu_108e784934block_scaled_cast_transpose_kernelILb0Eff13__nv_fp8_e4m3EEvPKT1_PT2_S7_PT0_S9_mmmmmmf14CUtensorMap_stbPKf)
        /*0174*/ 	.short	0x0380
        /*0176*/ 	.short	0x0110


	//----- nvinfo : EIATTR_SW_WAR
	.align		4
.L_1051:
        /*0178*/ 	.byte	0x04, 0x36
        /*017a*/ 	.short	(.L_1053 - .L_1052)
.L_1052:
        /*017c*/ 	.word	0x00000008
.L_1053:


//--------------------- .nv.info._ZN18transformer_engine71_GLOBAL__N__76556b6a_38_quantize_transpose_square_blockwise_cu_108e784945block_scaled_cast_transpose_kernel_notalignedILb1Eff13__nv_fp8_e4m3EEvPKT1_PT2_S7_PT0_S9_mmmmmmfbPKf --------------------------
	.section	.nv.info._ZN18transformer_engine71_GLOBAL__N__76556b6a_38_quantize_transpose_square_blockwise_cu_108e784945block_scaled_cast_transpose_kernel_notalignedILb1Eff13__nv_fp8_e4m3EEvPKT1_PT2_S7_PT0_S9_mmmmmmfbPKf,"",@"SHT_CUDA_INFO"
	.sectionflags	@""
	.align	4


	//----- nvinfo : EIATTR_CUDA_API_VERSION
	.align		4
        /*0000*/ 	.byte	0x04, 0x37
        /*0002*/ 	.short	(.L_1055 - .L_1054)
.L_1054:
        /*0004*/ 	.word	0x00000082


	//----- nvinfo : EIATTR_KPARAM_INFO
	.align		4
.L_1055:
        /*0008*/ 	.byte	0x04, 0x17
        /*000a*/ 	.short	(.L_1057 - .L_1056)
.L_1056:
        /*000c*/ 	.word	0x00000000
        /*0010*/ 	.short	0x000d
        /*0012*/ 	.short	0x0060
        /*0014*/ 	.byte	0x00, 0xf5, 0x21, 0x00


	//----- nvinfo : EIATTR_KPARAM_INFO
	.align		4
.L_1057:
        /*0018*/ 	.byte	0x04, 0x17
        /*001a*/ 	.short	(.L_1059 - .L_1058)
.L_1058:
        /*001c*/ 	.word	0x00000000
        /*0020*/ 	.short	0x000c
        /*0022*/ 	.short	0x005c
        /*0024*/ 	.byte	0x00, 0xf0, 0x05, 0x00


	//----- nvinfo : EIATTR_KPARAM_INFO
	.align		4
.L_1059:
        /*0028*/ 	.byte	0x04, 0x17
        /*002a*/ 	.short	(.L_1061 - .L_1060)
.L_1060:
        /*002c*/ 	.word	0x00000000
        /*0030*/ 	.short	0x000b
        /*0032*/ 	.short	0x0058
        /*0034*/ 	.byte	0x00, 0xf0, 0x11, 0x00


	//----- nvinfo : EIATTR_KPARAM_INFO
	.align		4
.L_1061:
        /*0038*/ 	.byte	0x04, 0x17
        /*003a*/ 	.short	(.L_1063 - .L_1062)
.L_1062:
        /*003c*/ 	.word	0x00000000
        /*0040*/ 	.short	0x000a
        /*0042*/ 	.short	0x0050
        /*0044*/ 	.byte	0x00, 0xf0, 0x21, 0x00


	//----- nvinfo : EIATTR_KPARAM_INFO
	.align		4
.L_1063:
        /*0048*/ 	.byte	0x04, 0x17
        /*004a*/ 	.short	(.L_1065 - .L_1064)
.L_1064:
        /*004c*/ 	.word	0x00000000
        /*0050*/ 	.short	0x0009
        /*0052*/ 	.short	0x0048
        /*0054*/ 	.byte	0x00, 0xf0, 0x21, 0x00


	//----- nvinfo : EIATTR_KPARAM_INFO
	.align		4
.L_1065:
        /*0058*/ 	.byte	0x04, 0x17
        /*005a*/ 	.short	(.L_1067 - .L_1066)
.L_1066:
        /*005c*/ 	.word	0x00000000
        /*0060*/ 	.short	0x0008
        /*0062*/ 	.short	0x0040
        /*0064*/ 	.byte	0x00, 0xf0, 0x21, 0x00


	//----- nvinfo : EIATTR_KPARAM_INFO
	.align		4
.L_1067:
        /*0068*/ 	.byte	0x04, 0x17
        /*006a*/ 	.short	(.L_1069 - .L_1068)
.L_1068:
        /*006c*/ 	.word	0x00000000
        /*0070*/ 	.short	0x0007
        /*0072*/ 	.short	0x0038
        /*0074*/ 	.byte	0x00, 0xf0, 0x21, 0x00


	//----- nvinfo : EIATTR_KPARAM_INFO
	.align		4
.L_1069:
        /*0078*/ 	.byte	0x04, 0x17
        /*007a*/ 	.short	(.L_1071 - .L_1070)
.L_1070:
        /*007c*/ 	.word	0x00000000
        /*0080*/ 	.short	0x0006
        /*0082*/ 	.short	0x0030
        /*0084*/ 	.byte	0x00, 0xf0, 0x21, 0x00


	//----- nvinfo : EIATTR_KPARAM_INFO
	.align		4
.L_1071:
        /*0088*/ 	.byte	0x04, 0x17
        /*008a*/ 	.short	(.L_1073 - .L_1072)
.L_1072:
        /*008c*/ 	.word	0x00000000
        /*0090*/ 	.short	0x0005
        /*0092*/ 	.short	0x0028
        /*0094*/ 	.byte	0x00, 0xf0, 0x21, 0x00


	//----- nvinfo : EIATTR_KPARAM_INFO
	.align		4
.L_1073:
        /*0098*/ 	.byte	0x04, 0x17
        /*009a*/ 	.short	(.L_1075 - .L_1074)
.L_1074:
        /*009c*/ 	.word	0x00000000
        /*00a0*/ 	.short	0x0004
        /*00a2*/ 	.short	0x0020
        /*00a4*/ 	.byte	0x00, 0xf5, 0x21, 0x00


	//----- nvinfo : EIATTR_KPARAM_INFO
	.align		4
.L_1075:
        /*00a8*/ 	.byte	0x04, 0x17
        /*00aa*/ 	.short	(.L_1077 - .L_1076)
.L_1076:
        /*00ac*/ 	.word	0x00000000
        /*00b0*/ 	.short	0x0003
        /*00b2*/ 	.short	0x0018
        /*00b4*/ 	.byte	0x00, 0xf5, 0x21, 0x00


	//----- nvinfo : EIATTR_KPARAM_INFO
	.align		4
.L_1077:
        /*00b8*/ 	.byte	0x04, 0x17
        /*00ba*/ 	.short	(.L_1079 - .L_1078)
.L_1078:
        /*00bc*/ 	.word	0x00000000
        /*00c0*/ 	.short	0x0002
        /*00c2*/ 	.short	0x0010
        /*00c4*/ 	.byte	0x00, 0xf5, 0x21, 0x00


	//----- nvinfo : EIATTR_KPARAM_INFO
	.align		4
.L_1079:
        /*00c8*/ 	.byte	0x04, 0x17
        /*00ca*/ 	.short	(.L_1081 - .L_1080)
.L_1080:
        /*00cc*/ 	.word	0x00000000
        /*00d0*/ 	.short	0x0001
        /*00d2*/ 	.short	0x0008
        /*00d4*/ 	.byte	0x00, 0xf5, 0x21, 0x00


	//----- nvinfo : EIATTR_KPARAM_INFO
	.align		4
.L_1081:
        /*00d8*/ 	.byte	0x04, 0x17
        /*00da*/ 	.short	(.L_1083 - .L_1082)
.L_1082:
        /*00dc*/ 	.word	0x00000000
        /*00e0*/ 	.short	0x0000
        /*00e2*/ 	.short	0x0000
        /*00e4*/ 	.byte	0x00, 0xf5, 0x21, 0x00


	//----- nvinfo : EIATTR_SPARSE_MMA_MASK
	.align		4
.L_1083:
        /*00e8*/ 	.byte	0x03, 0x50
        /*00ea*/ 	.short	0x0000


	//----- nvinfo : EIATTR_MAXREG_COUNT
	.align		4
        /*00ec*/ 	.byte	0x03, 0x1b
        /*00ee*/ 	.short	0x00ff


	//----- nvinfo : EIATTR_NUM_BARRIERS
	.align		4
        /*00f0*/ 	.byte	0x02, 0x4c
        /*00f2*/ 	.byte	0x01
	.zero		1


	//----- nvinfo : EIATTR_MERCURY_ISA_VERSION
	.align		4
        /*00f4*/ 	.byte	0x03, 0x5f
        /*00f6*/ 	.short	0x0101


	//----- nvinfo : EIATTR_COOP_GROUP_MASK_REGIDS
	.align		4
        /*00f8*/ 	.byte	0x04, 0x29
        /*00fa*/ 	.short	(.L_1085 - .L_1084)


	//   ....[0]....
.L_1084:
        /*00fc*/ 	.word	0xffffffff


	//   ....[1]....
        /*0100*/ 	.word	0xffffffff


	//   ....[2]....
        /*0104*/ 	.word	0xffffffff


	//   ....[3]....
        /*0108*/ 	.word	0xffffffff


	//   ....[4]....
        /*010c*/ 	.word	0xffffffff


	//   ....[5]....
        /*0110*/ 	.word	0xffffffff


	//----- nvinfo : EIATTR_COOP_GROUP_INSTR_OFFSETS
	.align		4
.L_1085:
        /*0114*/ 	.byte	0x04, 0x28
        /*0116*/ 	.short	(.L_1087 - .L_1086)


	//   ....[0]....
.L_1086:
        /*0118*/ 	.word	0x00002260


	//   ....[1]....
        /*011c*/ 	.word	0x000022a0


	//   ....[2]....
        /*0120*/ 	.word	0x00002320


	//   ....[3]....
        /*0124*/ 	.word	0x00002360


	//   ....[4]....
        /*0128*/ 	.word	0x00002380


	//   ....[5]....
        /*012c*/ 	.word	0x000023a0


	//----- nvinfo : EIATTR_VRC_CTA_INIT_COUNT
	.align		4
.L_1087:
        /*0130*/ 	.byte	0x02, 0x4a
	.zero		1
	.zero		1


	//----- nvinfo : EIATTR_EXIT_INSTR_OFFSETS
	.align		4
        /*0134*/ 	.byte	0x04, 0x1c
        /*0136*/ 	.short	(.L_1089 - .L_1088)


	//   ....[0]....
.L_1088:
        /*0138*/ 	.word	0x000000a0


	//   ....[1]....
        /*013c*/ 	.word	0x00002a70


	//   ....[2]....
        /*0140*/ 	.word	0x00004ec0


	//   ....[3]....
        /*0144*/ 	.word	0x000059a0


	//   ....[4]....
        /*0148*/ 	.word	0x00005cd0


	//----- nvinfo : EIATTR_MAX_THREADS
	.align		4
.L_1089:
        /*014c*/ 	.byte	0x04, 0x05
        /*014e*/ 	.short	(.L_1091 - .L_1090)
.L_1090:
        /*0150*/ 	.word	0x00000100
        /*0154*/ 	.word	0x00000001
        /*0158*/ 	.word	0x00000001


	//----- nvinfo : EIATTR_CRS_STACK_SIZE
	.align		4
.L_1091:
        /*015c*/ 	.byte	0x04, 0x1e
        /*015e*/ 	.short	(.L_1093 - .L_1092)
.L_1092:
        /*0160*/ 	.word	0x00000000


	//----- nvinfo : EIATTR_CBANK_PARAM_SIZE
	.align		4
.L_1093:
        /*0164*/ 	.byte	0x03, 0x19
        /*0166*/ 	.short	0x0068


	//----- nvinfo : EIATTR_PARAM_CBANK
	.align		4
        /*0168*/ 	.byte	0x04, 0x0a
        /*016a*/ 	.short	(.L_1095 - .L_1094)
	.align		4
.L_1094:
        /*016c*/ 	.word	index@(.nv.constant0._ZN18transformer_engine71_GLOBAL__N__76556b6a_38_quantize_transpose_square_blockwise_cu_108e784945block_scaled_cast_transpose_kernel_notalignedILb1Eff13__nv_fp8_e4m3EEvPKT1_PT2_S7_PT0_S9_mmmmmmfbPKf)
        /*0170*/ 	.short	0x0380
        /*0172*/ 	.short	0x0068


	//----- nvinfo : EIATTR_SW_WAR
	.align		4
.L_1095:
        /*0174*/ 	.byte	0x04, 0x36
        /*0176*/ 	.short	(.L_1097 - .L_1096)
.L_1096:
        /*0178*/ 	.word	0x00000008
.L_1097:


//--------------------- .nv.info._ZN18transformer_engine71_GLOBAL__N__76556b6a_38_quantize_transpose_square_blockwise_cu_108e784934block_scaled_cast_transpose_kernelILb1Eff13__nv_fp8_e4m3EEvPKT1_PT2_S7_PT0_S9_mmmmmmf14CUtensorMap_stbPKf --------------------------
	.section	.nv.info._ZN18transformer_engine71_GLOBAL__N__76556b6a_38_quantize_transpose_square_blockwise_cu_108e784934block_scaled_cast_transpose_kernelILb1Eff13__nv_fp8_e4m3EEvPKT1_PT2_S7_PT0_S9_mmmmmmf14CUtensorMap_stbPKf,"",@"SHT_CUDA_INFO"
	.sectionflags	@""
	.align	4


	//----- nvinfo : EIATTR_CUDA_API_VERSION
	.align		4
        /*0000*/ 	.byte	0x04, 0x37
        /*0002*/ 	.short	(.L_1099 - .L_1098)
.L_1098:
        /*0004*/ 	.word	0x00000082


	//----- nvinfo : EIATTR_KPARAM_INFO
	.align		4
.L_1099:
        /*0008*/ 	.byte	0x04, 0x17
        /*000a*/ 	.short	(.L_1101 - .L_1100)
.L_1100:
        /*000c*/ 	.word	0x00000000
        /*0010*/ 	.short	0x000e
        /*0012*/ 	.short	0x0108
        /*0014*/ 	.byte	0x00, 0xf5, 0x21, 0x00


	//----- nvinfo : EIATTR_KPARAM_INFO
	.align		4
.L_1101:
        /*0018*/ 	.byte	0x04, 0x17
        /*001a*/ 	.short	(.L_1103 - .L_1102)
.L_1102:
        /*001c*/ 	.word	0x00000000
        /*0020*/ 	.short	0x000d
        /*0022*/ 	.short	0x0100
        /*0024*/ 	.byte	0x00, 0xf0, 0x05, 0x00


	//----- nvinfo : EIATTR_KPARAM_INFO
	.align		4
.L_1103:
        /*0028*/ 	.byte	0x04, 0x17
        /*002a*/ 	.short	(.L_1105 - .L_1104)
.L_1104:
        /*002c*/ 	.word	0x00000000
        /*0030*/ 	.short	0x000c
        /*0032*/ 	.short	0x0080
        /*0034*/ 	.byte	0x00, 0xf0, 0x01, 0x02


	//----- nvinfo : EIATTR_KPARAM_INFO
	.align		4
.L_1105:
        /*0038*/ 	.byte	0x04, 0x17
        /*003a*/ 	.short	(.L_1107 - .L_1106)
.L_1106:
        /*003c*/ 	.word	0x00000000
        /*0040*/ 	.short	0x000b
        /*0042*/ 	.short	0x0058
        /*0044*/ 	.byte	0x00, 0xf0, 0x11, 0x00


	//----- nvinfo : EIATTR_KPARAM_INFO
	.align		4
.L_1107:
        /*0048*/ 	.byte	0x04, 0x17
        /*004a*/ 	.short	(.L_1109 - .L_1108)
.L_1108:
        /*004c*/ 	.word	0x00000000
        /*0050*/ 	.short	0x000a
        /*0052*/ 	.short	0x0050
        /*0054*/ 	.byte	0x00, 0xf0, 0x21, 0x00


	//----- nvinfo : EIATTR_KPARAM_INFO
	.align		4
.L_1109:
        /*0058*/ 	.byte	0x04, 0x17
        /*005a*/ 	.short	(.L_1111 - .L_1110)
.L_1110:
        /*005c*/ 	.word	0x00000000
        /*0060*/ 	.short	0x0009
        /*0062*/ 	.short	0x0048
        /*0064*/ 	.byte	0x00, 0xf0, 0x21, 0x00


	//----- nvinfo : EIATTR_KPARAM_INFO
	.align		4
.L_1111:
        /*0068*/ 	.byte	0x04, 0x17
        /*006a*/ 	.short	(.L_1113 - .L_1112)
.L_1112:
        /*006c*/ 	.word	0x00000000
        /*0070*/ 	.short	0x0008
        /*0072*/ 	.short	0x0040
        /*0074*/ 	.byte	0x00, 0xf0, 0x21, 0x00


	//----- nvinfo : EIATTR_KPARAM_INFO
	.align		4
.L_1113:
        /*0078*/ 	.byte	0x04, 0x17
        /*007a*/ 	.short	(.L_1115 - .L_1114)
.L_1114:
        /*007c*/ 	.word	0x00000000
        /*0080*/ 	.short	0x0007
        /*0082*/ 	.short	0x0038
        /*0084*/ 	.byte	0x00, 0xf0, 0x21, 0x00


	//----- nvinfo : EIATTR_KPARAM_INFO
	.align		4
.L_1115:
        /*0088*/ 	.byte	0x04, 0x17
        /*008a*/ 	.short	(.L_1117 - .L_1116)
.L_1116:
        /*008c*/ 	.word	0x00000000
        /*0090*/ 	.short	0x0006
        /*0092*/ 	.short	0x0030
        /*0094*/ 	.byte	0x00, 0xf0, 0x21, 0x00


	//----- nvinfo : EIATTR_KPARAM_INFO
	.align		4
.L_1117:
        /*0098*/ 	.byte	0x04, 0x17
        /*009a*/ 	.short	(.L_1119 - .L_1118)
.L_1118:
        /*009c*/ 	.word	0x00000000
        /*00a0*/ 	.short	0x0005
        /*00a2*/ 	.short	0x0028
        /*00a4*/ 	.byte	0x00, 0xf0, 0x21, 0x00


	//----- nvinfo : EIATTR_KPARAM_INFO
	.align		4
.L_1119:
        /*00a8*/ 	.byte	0x04, 0x17
        /*00aa*/ 	.short	(.L_1121 - .L_1120)
.L_1120:
        /*00ac*/ 	.word	0x00000000
        /*00b0*/ 	.short	0x0004
        /*00b2*/ 	.short	0x0020
        /*00b4*/ 	.byte	0x00, 0xf5, 0x21, 0x00


	//----- nvinfo : EIATTR_KPARAM_INFO
	.align		4
.L_1121:
        /*00b8*/ 	.byte	0x04, 0x17
        /*00ba*/ 	.short	(.L_1123 - .L_1122)
.L_1122:
        /*00bc*/ 	.word	0x00000000
        /*00c0*/ 	.short	0x0003
        /*00c2*/ 	.short	0x0018
        /*00c4*/ 	.byte	0x00, 0xf5, 0x21, 0x00


	//----- nvinfo : EIATTR_KPARAM_INFO
	.align		4
.L_1123:
        /*00c8*/ 	.byte	0x04, 0x17
        /*00ca*/ 	.short	(.L_1125 - .L_1124)
.L_1124:
        /*00cc*/ 	.word	0x00000000
        /*00d0*/ 	.short	0x0002
        /*00d2*/ 	.short	0x0010
        /*00d4*/ 	.byte	0x00, 0xf5, 0x21, 0x00


	//----- nvinfo : EIATTR_KPARAM_INFO
	.align		4
.L_1125:
        /*00d8*/ 	.byte	0x04, 0x17
        /*00da*/ 	.short	(.L_1127 - .L_1126)
.L_1126:
        /*00dc*/ 	.word	0x00000000
        /*00e0*/ 	.short	0x0001
        /*00e2*/ 	.short	0x0008
        /*00e4*/ 	.byte	0x00, 0xf5, 0x21, 0x00


	//----- nvinfo : EIATTR_KPARAM_INFO
	.align		4
.L_1127:
        /*00e8*/ 	.byte	0x04, 0x17
        /*00ea*/ 	.short	(.L_1129 - .L_1128)
.L_1128:
        /*00ec*/ 	.word	0x00000000
        /*00f0*/ 	.short	0x0000
        /*00f2*/ 	.short	0x0000
        /*00f4*/ 	.byte	0x00, 0xf5, 0x21, 0x00


	//----- nvinfo : EIATTR_SPARSE_MMA_MASK
	.align		4
.L_1129:
        /*00f8*/ 	.byte	0x03, 0x50
        /*00fa*/ 	.short	0x0000


	//----- nvinfo : EIATTR_MAXREG_COUNT
	.align		4
        /*00fc*/ 	.byte	0x03, 0x1b
        /*00fe*/ 	.short	0x00ff


	//----- nvinfo : EIATTR_NUM_BARRIERS
	.align		4
        /*0100*/ 	.byte	0x02, 0x4c
        /*0102*/ 	.byte	0x01
	.zero		1


	//----- nvinfo : EIATTR_MERCURY_ISA_VERSION
	.align		4
        /*0104*/ 	.byte	0x03, 0x5f
        /*0106*/ 	.short	0x0101


	//----- nvinfo : EIATTR_COOP_GROUP_MASK_REGIDS
	.align		4
        /*0108*/ 	.byte	0x04, 0x29
        /*010a*/ 	.short	(.L_1131 - .L_1130)


	//   ....[0]....
.L_1130:
        /*010c*/ 	.word	0xffffffff


	//   ....[1]....
        /*0110*/ 	.word	0xffffffff


	//   ....[2]....
        /*0114*/ 	.word	0xffffffff


	//   ....[3]....
        /*0118*/ 	.word	0xffffffff


	//   ....[4]....
        /*011c*/ 	.word	0xffffffff


	//   ....[5]....
        /*0120*/ 	.word	0xffffffff


	//----- nvinfo : EIATTR_COOP_GROUP_INSTR_OFFSETS
	.align		4
.L_1131:
        /*0124*/ 	.byte	0x04, 0x28
        /*0126*/ 	.short	(.L_1133 - .L_1132)


	//   ....[0]....
.L_1132:
        /*0128*/ 	.word	0x000005b0


	//   ....[1]....
        /*012c*/ 	.word	0x000005e0


	//   ....[2]....
        /*0130*/ 	.word	0x00000610


	//   ....[3]....
        /*0134*/ 	.word	0x00000650


	//   ....[4]....
        /*0138*/ 	.word	0x000006a0


	//   ....[5]....
        /*013c*/ 	.word	0x000006d0


	//----- nvinfo : EIATTR_VRC_CTA_INIT_COUNT
	.align		4
.L_1133:
        /*0140*/ 	.byte	0x02, 0x4a
	.zero		1
	.zero		1


	//----- nvinfo : EIATTR_EXIT_INSTR_OFFSETS
	.align		4
        /*0144*/ 	.byte	0x04, 0x1c
        /*0146*/ 	.short	(.L_1135 - .L_1134)


	//   ....[0]....
.L_1134:
        /*0148*/ 	.word	0x00000090


	//   ....[1]....
        /*014c*/ 	.word	0x00002570


	//   ....[2]....
        /*0150*/ 	.word	0x000025f0


	//----- nvinfo : EIATTR_MAX_THREADS
	.align		4
.L_1135:
        /*0154*/ 	.byte	0x04, 0x05
        /*0156*/ 	.short	(.L_1137 - .L_1136)
.L_1136:
        /*0158*/ 	.word	0x00000100
        /*015c*/ 	.word	0x00000001
        /*0160*/ 	.word	0x00000001


	//----- nvinfo : EIATTR_CRS_STACK_SIZE
	.align		4
.L_1137:
        /*0164*/ 	.byte	0x04, 0x1e
        /*0166*/ 	.short	(.L_1139 - .L_1138)
.L_1138:
        /*0168*/ 	.word	0x00000000


	//----- nvinfo : EIATTR_CBANK_PARAM_SIZE
	.align		4
.L_1139:
        /*016c*/ 	.byte	0x03, 0x19
        /*016e*/ 	.short	0x0110


	//----- nvinfo : EIATTR_PARAM_CBANK
	.align		4
        /*0170*/ 	.byte	0x04, 0x0a
        /*0172*/ 	.short	(.L_1141 - .L_1140)
	.align		4
.L_1140:
        /*0174*/ 	.word	index@(.nv.constant0._ZN18transformer_engine71_GLOBAL__N__76556b6a_38_quantize_transpose_square_blockwise_cu_108e784934block_scaled_cast_transpose_kernelILb1Eff13__nv_fp8_e4m3EEvPKT1_PT2_S7_PT0_S9_mmmmmmf14CUtensorMap_stbPKf)
        /*0178*/ 	.short	0x0380
        /*017a*/ 	.short	0x0110


	//----- nvinfo : EIATTR_SW_WAR
	.align		4
.L_1141:
        /*017c*/ 	.byte	0x04, 0x36
        /*017e*/ 	.short	(.L_1143 - .L_1142)
.L_1142:
        /*0180*/ 	.word	0x00000008
.L_1143:


//--------------------- .nv.info._ZN18transformer_engine71_GLOBAL__N__76556b6a_38_quantize_transpose_square_blockwise_cu_108e784945block_scaled_cast_transpose_kernel_notalignedILb0Eff13__nv_fp8_e5m2EEvPKT1_PT2_S7_PT0_S9_mmmmmmfbPKf --------------------------
	.section	.nv.info._ZN18transformer_engine71_GLOBAL__N__76556b6a_38_quantize_transpose_square_blockwise_cu_108e784945block_scaled_cast_transpose_kernel_notalignedILb0Eff13__nv_fp8_e5m2EEvPKT1_PT2_S7_PT0_S9_mmmmmmfbPKf,"",@"SHT_CUDA_INFO"
	.sectionflags	@""
	.align	4


	//----- nvinfo : EIATTR_CUDA_API_VERSION
	.align		4
        /*0000*/ 	.byte	0x04, 0x37
        /*0002*/ 	.short	(.L_1145 - .L_1144)
.L_1144:
        /*0004*/ 	.word	0x00000082


	//----- nvinfo : EIATTR_KPARAM_INFO
	.align		4
.L_1145:
        /*0008*/ 	.byte	0x04, 0x17
        /*000a*/ 	.short	(.L_1147 - .L_1146)
.L_1146:
        /*000c*/ 	.word	0x00000000
        /*0010*/ 	.short	0x000d
        /*0012*/ 	.short	0x0060
        /*0014*/ 	.byte	0x00, 0xf5, 0x21, 0x00


	//----- nvinfo : EIATTR_KPARAM_INFO
	.align		4
.L_1147:
        /*0018*/ 	.byte	0x04, 0x17
        /*001a*/ 	.short	(.L_1149 - .L_1148)
.L_1148:
        /*001c*/ 	.word	0x00000000
        /*0020*/ 	.short	0x000c
        /*0022*/ 	.short	0x005c
        /*0024*/ 	.byte	0x00, 0xf0, 0x05, 0x00


	//----- nvinfo : EIATTR_KPARAM_INFO
	.align		4
.L_1149:
        /*0028*/ 	.byte	0x04, 0x17
        /*002a*/ 	.short	(.L_1151 - .L_1150)
.L_1150:
        /*002c*/ 	.word	0x00000000
        /*0030*/ 	.short	0x000b
        /*0032*/ 	.short	0x0058
        /*0034*/ 	.byte	0x00, 0xf0, 0x11, 0x00


	//----- nvinfo : EIATTR_KPARAM_INFO
	.align		4
.L_1151:
        /*0038*/ 	.byte	0x04, 0x17
        /*003a*/ 	.short	(.L_1153 - .L_1152)
.L_1152:
        /*003c*/ 	.word	0x00000000
        /*0040*/ 	.short	0x000a
        /*0042*/ 	.short	0x0050
        /*0044*/ 	.byte	0x00, 0xf0, 0x21, 0x00


	//----- nvinfo : EIATTR_KPARAM_INFO
	.align		4
.L_1153:
        /*0048*/ 	.byte	0x04, 0x17
        /*004a*/ 	.short	(.L_1155 - .L_1154)
.L_1154:
        /*004c*/ 	.word	0x00000000
        /*0050*/ 	.short	0x0009
        /*0052*/ 	.short	0x0048
        /*0054*/ 	.byte	0x00, 0xf0, 0x21, 0x00


	//----- nvinfo : EIATTR_KPARAM_INFO
	.align		4
.L_1155:
        /*0058*/ 	.byte	0x04, 0x17
        /*005a*/ 	.short	(.L_1157 - .L_1156)
.L_1156:
        /*005c*/ 	.word	0x00000000
        /*0060*/ 	.short	0x0008
        /*0062*/ 	.short	0x0040
        /*0064*/ 	.byte	0x00, 0xf0, 0x21, 0x00


	//----- nvinfo : EIATTR_KPARAM_INFO
	.align		4
.L_1157:
        /*0068*/ 	.byte	0x04, 0x17
        /*006a*/ 	.short	(.L_1159 - .L_1158)
.L_1158:
        /*006c*/ 	.word	0x00000000
        /*0070*/ 	.short	0x0007
        /*0072*/ 	.short	0x0038
        /*0074*/ 	.byte	0x00, 0xf0, 0x21, 0x00


	//----- nvinfo : EIATTR_KPARAM_INFO
	.align		4
.L_1159:
        /*0078*/ 	.byte	0x04, 0x17
        /*007a*/ 	.short	(.L_1161 - .L_1160)
.L_1160:
        /*007c*/ 	.word	0x00000000
        /*0080*/ 	.short	0x0006
        /*0082*/ 	.short	0x0030
        /*0084*/ 	.byte	0x00, 0xf0, 0x21, 0x00


	//----- nvinfo : EIATTR_KPARAM_INFO
	.align		4
.L_1161:
        /*0088*/ 	.byte	0x04, 0x17
        /*008a*/ 	.short	(.L_1163 - .L_1162)
.L_1162:
        /*008c*/ 	.word	0x00000000
        /*0090*/ 	.short	0x0005
        /*0092*/ 	.short	0x0028
        /*0094*/ 	.byte	0x00, 0xf0, 0x21, 0x00


	//----- nvinfo : EIATTR_KPARAM_INFO
	.align		4
.L_1163:
        /*0098*/ 	.byte	0x04, 0x17
        /*009a*/ 	.short	(.L_1165 - .L_1164)
.L_1164:
        /*009c*/ 	.word	0x00000000
        /*00a0*/ 	.short	0x0004
        /*00a2*/ 	.short	0x0020
        /*00a4*/ 	.byte	0x00, 0xf5, 0x21, 0x00


	//----- nvinfo : EIATTR_KPARAM_INFO
	.align		4
.L_1165:
        /*00a8*/ 	.byte	0x04, 0x17
        /*00aa*/ 	.short	(.L_1167 - .L_1166)
.L_1166:
        /*00ac*/ 	.word	0x00000000
        /*00b0*/ 	.short	0x0003
        /*00b2*/ 	.short	0x0018
        /*00b4*/ 	.byte	0x00, 0xf5, 0x21, 0x00


	//----- nvinfo : EIATTR_KPARAM_INFO
	.align		4
.L_1167:
        /*00b8*/ 	.byte	0x04, 0x17
        /*00ba*/ 	.short	(.L_1169 - .L_1168)
.L_1168:
        /*00bc*/ 	.word	0x00000000
        /*00c0*/ 	.short	0x0002
        /*00c2*/ 	.short	0x0010
        /*00c4*/ 	.byte	0x00, 0xf5, 0x21, 0x00


	//----- nvinfo : EIATTR_KPARAM_INFO
	.align		4
.L_1169:
        /*00c8*/ 	.byte	0x04, 0x17
        /*00ca*/ 	.short	(.L_1171 - .L_1170)
.L_1170:
        /*00cc*/ 	.word	0x00000000
        /*00d0*/ 	.short	0x0001
        /*00d2*/ 	.short	0x0008
        /*00d4*/ 	.byte	0x00, 0xf5, 0x21, 0x00


	//----- nvinfo : EIATTR_KPARAM_INFO
	.align		4
.L_1171:
        /*00d8*/ 	.byte	0x04, 0x17
        /*00da*/ 	.short	(.L_1173 - .L_1172)
.L_1172:
        /*00dc*/ 	.word	0x00000000
        /*00e0*/ 	.short	0x0000
        /*00e2*/ 	.short	0x0000
        /*00e4*/ 	.byte	0x00, 0xf5, 0x21, 0x00


	//----- nvinfo : EIATTR_SPARSE_MMA_MASK
	.align		4
.L_1173:
        /*00e8*/ 	.byte	0x03, 0x50
        /*00ea*/ 	.short	0x0000


	//----- nvinfo : EIATTR_MAXREG_COUNT
	.align		4
        /*00ec*/ 	.byte	0x03, 0x1b
        /*00ee*/ 	.short	0x00ff


	//----- nvinfo : EIATTR_NUM_BARRIERS
	.align		4
        /*00f0*/ 	.byte	0x02, 0x4c
        /*00f2*/ 	.byte	0x01
	.zero		1


	//----- nvinfo : EIATTR_MERCURY_ISA_VERSION
	.align		4
        /*00f4*/ 	.byte	0x03, 0x5f
        /*00f6*/ 	.short	0x0101


	//----- nvinfo : EIATTR_COOP_GROUP_MASK_REGIDS
	.align		4
        /*00f8*/ 	.byte	0x04, 0x29
        /*00fa*/ 	.short	(.L_1175 - .L_1174)


	//   ....[0]....
.L_1174:
        /*00fc*/ 	.word	0xffffffff


	//   ....[1]....
        /*0100*/ 	.word	0xffffffff


	//   ....[2]....
        /*0104*/ 	.word	0xffffffff


	//   ....[3]....
        /*0108*/ 	.word	0xffffffff


	//   ....[4]....
        /*010c*/ 	.word	0xffffffff


	//   ....[5]....
        /*0110*/ 	.word	0xffffffff


	//----- nvinfo : EIATTR_COOP_GROUP_INSTR_OFFSETS
	.align		4
.L_1175:
        /*0114*/ 	.byte	0x04, 0x28
        /*0116*/ 	.short	(.L_1177 - .L_1176)


	//   ....[0]....
.L_1176:
        /*0118*/ 	.word	0x000021d0


	//   ....[1]....
        /*011c*/ 	.word	0x00002210


	//   ....[2]....
        /*0120*/ 	.word	0x00002290


	//   ....[3]....
        /*0124*/ 	.word	0x000022d0


	//   ....[4]....
        /*0128*/ 	.word	0x000022f0


	//   ....[5]....
        /*012c*/ 	.word	0x00002310


	//----- nvinfo : EIATTR_VRC_CTA_INIT_COUNT
	.align		4
.L_1177:
        /*0130*/ 	.byte	0x02, 0x4a
	.zero		1
	.zero		1


	//----- nvinfo : EIATTR_EXIT_INSTR_OFFSETS
	.align		4
        /*0134*/ 	.byte	0x04, 0x1c
        /*0136*/ 	.short	(.L_1179 - .L_1178)


	//   ....[0]....
.L_1178:
        /*0138*/ 	.word	0x00000090


	//   ....[1]....
        /*013c*/ 	.word	0x000027c0


	//   ....[2]....
        /*0140*/ 	.word	0x00003ff0


	//   ....[3]....
        /*0144*/ 	.word	0x000044c0


	//   ....[4]....
        /*0148*/ 	.word	0x000047c0


	//   ....[5]....
        /*014c*/ 	.word	0x000047e0


	//----- nvinfo : EIATTR_MAX_THREADS
	.align		4
.L_1179:
        /*0150*/ 	.byte	0x04, 0x05
        /*0152*/ 	.short	(.L_1181 - .L_1180)
.L_1180:
        /*0154*/ 	.word	0x00000100
        /*0158*/ 	.word	0x00000001
        /*015c*/ 	.word	0x00000001


	//----- nvinfo : EIATTR_CRS_STACK_SIZE
	.align		4
.L_1181:
        /*0160*/ 	.byte	0x04, 0x1e
        /*0162*/ 	.short	(.L_1183 - .L_1182)
.L_1182:
        /*0164*/ 	.word	0x00000000


	//----- nvinfo : EIATTR_CBANK_PARAM_SIZE
	.align		4
.L_1183:
        /*0168*/ 	.byte	0x03, 0x19
        /*016a*/ 	.short	0x0068


	//----- nvinfo : EIATTR_PARAM_CBANK
	.align		4
        /*016c*/ 	.byte	0x04, 0x0a
        /*016e*/ 	.short	(.L_1185 - .L_1184)
	.align		4
.L_1184:
        /*0170*/ 	.word	index@(.nv.constant0._ZN18transformer_engine71_GLOBAL__N__76556b6a_38_quantize_transpose_square_blockwise_cu_108e784945block_scaled_cast_transpose_kernel_notalignedILb0Eff13__nv_fp8_e5m2EEvPKT1_PT2_S7_PT0_S9_mmmmmmfbPKf)
        /*0174*/ 	.short	0x0380
        /*0176*/ 	.short	0x0068


	//----- nvinfo : EIATTR_SW_WAR
	.align		4
.L_1185:
        /*0178*/ 	.byte	0x04, 0x36
        /*017a*/ 	.short	(.L_1187 - .L_1186)
.L_1186:
        /*017c*/ 	.word	0x00000008
.L_1187:


//--------------------- .nv.info._ZN18transformer_engine71_GLOBAL__N__76556b6a_38_quantize_transpose_square_blockwise_cu_108e784934block_scaled_cast_transpose_kernelILb0Eff13__nv_fp8_e5m2EEvPKT1_PT2_S7_PT0_S9_mmmmmmf14CUtensorMap_stbPKf --------------------------
	.section	.nv.info._ZN18transformer_engine71_GLOBAL__N__76556b6a_38_quantize_transpose_square_blockwise_cu_108e784934block_scaled_cast_transpose_kernelILb0Eff13__nv_fp8_e5m2EEvPKT1_PT2_S7_PT0_S9_mmmmmmf14CUtensorMap_stbPKf,"",@"SHT_CUDA_INFO"
	.sectionflags	@""
	.align	4


	//----- nvinfo : EIATTR_CUDA_API_VERSION
	.align		4
        /*0000*/ 	.byte	0x04, 0x37
        /*0002*/ 	.short	(.L_1189 - .L_1188)
.L_1188:
        /*0004*/ 	.word	0x00000082


	//----- nvinfo : EIATTR_KPARAM_INFO
	.align		4
.L_1189:
        /*0008*/ 	.byte	0x04, 0x17
        /*000a*/ 	.short	(.L_1191 - .L_1190)
.L_1190:
        /*000c*/ 	.word	0x00000000
        /*0010*/ 	.short	0x000e
        /*0012*/ 	.short	0x0108
        /*0014*/ 	.byte	0x00, 0xf5, 0x21, 0x00


	//----- nvinfo : EIATTR_KPARAM_INFO
	.align		4
.L_1191:
        /*0018*/ 	.byte	0x04, 0x17
        /*001a*/ 	.short	(.L_1193 - .L_1192)
.L_1192:
        /*001c*/ 	.word	0x00000000
        /*0020*/ 	.short	0x000d
        /*0022*/ 	.short	0x0100
        /*0024*/ 	.byte	0x00, 0xf0, 0x05, 0x00


	//----- nvinfo : EIATTR_KPARAM_INFO
	.align		4
.L_1193:
        /*0028*/ 	.byte	0x04, 0x17
        /*002a*/ 	.short	(.L_1195 - .L_1194)
.L_1194:
        /*002c*/ 	.word	0x00000000
        /*0030*/ 	.short	0x000c
        /*0032*/ 	.short	0x0080
        /*0034*/ 	.byte	0x00, 0xf0, 0x01, 0x02


	//----- nvinfo : EIATTR_KPARAM_INFO
	.align		4
.L_1195:
        /*0038*/ 	.byte	0x04, 0x17
        /*003a*/ 	.short	(.L_1197 - .L_1196)
.L_1196:
        /*003c*/ 	.word	0x00000000
        /*0040*/ 	.short	0x000b
        /*0042*/ 	.short	0x0058
        /*0044*/ 	.byte	0x00, 0xf0, 0x11, 0x00


	//----- nvinfo : EIATTR_KPARAM_INFO
	.align		4
.L_1197:
        /*0048*/ 	.byte	0x04, 0x17
        /*004a*/ 	.short	(.L_1199 - .L_1198)
.L_1198:
        /*004c*/ 	.word	0x00000000
        /*0050*/ 	.short	0x000a
        /*0052*/ 	.short	0x0050
        /*0054*/ 	.byte	0x00, 0xf0, 0x21, 0x00


	//----- nvinfo : EIATTR_KPARAM_INFO
	.align		4
.L_1199:
        /*0058*/ 	.byte	0x04, 0x17
        /*005a*/ 	.short	(.L_1201 - .L_1200)
.L_1200:
        /*005c*/ 	.word	0x00000000
        /*0060*/ 	.short	0x0009
        /*0062*/ 	.short	0x0048
        /*0064*/ 	.byte	0x00, 0xf0, 0x21, 0x00


	//----- nvinfo : EIATTR_KPARAM_INFO
	.align		4
.L_1201:
        /*0068*/ 	.byte	0x04, 0x17
        /*006a*/ 	.short	(.L_1203 - .L_1202)
.L_1202:
        /*006c*/ 	.word	0x00000000
        /*0070*/ 	.short	0x0008
        /*0072*/ 	.short	0x0040
        /*0074*/ 	.byte	0x00, 0xf0, 0x21, 0x00


	//----- nvinfo : EIATTR_KPARAM_INFO
	.align		4
.L_1203:
        /*0078*/ 	.byte	0x04, 0x17
        /*007a*/ 	.short	(.L_1205 - .L_1204)
.L_1204:
        /*007c*/ 	.word	0x00000000
        /*0080*/ 	.short	0x0007
        /*0082*/ 	.short	0x0038
        /*0084*/ 	.byte	0x00, 0xf0, 0x21, 0x00


	//----- nvinfo : EIATTR_KPARAM_INFO
	.align		4
.L_1205:
        /*0088*/ 	.byte	0x04, 0x17
        /*008a*/ 	.short	(.L_1207 - .L_1206)
.L_1206:
        /*008c*/ 	.word	0x00000000
        /*0090*/ 	.short	0x0006
        /*0092*/ 	.short	0x0030
        /*0094*/ 	.byte	0x00, 0xf0, 0x21, 0x00


	//----- nvinfo : EIATTR_KPARAM_INFO
	.align		4
.L_1207:
        /*0098*/ 	.byte	0x04, 0x17
        /*009a*/ 	.short	(.L_1209 - .L_1208)
.L_1208:
        /*009c*/ 	.word	0x00000000
        /*00a0*/ 	.short	0x0005
        /*00a2*/ 	.short	0x0028
        /*00a4*/ 	.byte	0x00, 0xf0, 0x21, 0x00


	//----- nvinfo : EIATTR_KPARAM_INFO
	.align		4
.L_1209:
        /*00a8*/ 	.byte	0x04, 0x17
        /*00aa*/ 	.short	(.L_1211 - .L_1210)
.L_1210:
        /*00ac*/ 	.word	0x00000000
        /*00b0*/ 	.short	0x0004
        /*00b2*/ 	.short	0x0020
        /*00b4*/ 	.byte	0x00, 0xf5, 0x21, 0x00


	//----- nvinfo : EIATTR_KPARAM_INFO
	.align		4
.L_1211:
        /*00b8*/ 	.byte	0x04, 0x17
        /*00ba*/ 	.short	(.L_1213 - .L_1212)
.L_1212:
        /*00bc*/ 	.word	0x00000000
        /*00c0*/ 	.short	0x0003
        /*00c2*/ 	.short	0x0018
        /*00c4*/ 	.byte	0x00, 0xf5, 0x21, 0x00


	//----- nvinfo : EIATTR_KPARAM_INFO
	.align		4
.L_1213:
        /*00c8*/ 	.byte	0x04, 0x17
        /*00ca*/ 	.short	(.L_1215 - .L_1214)
.L_1214:
        /*00cc*/ 	.word	0x00000000
        /*00d0*/ 	.short	0x0002
        /*00d2*/ 	.short	0x0010
        /*00d4*/ 	.byte	0x00, 0xf5, 0x21, 0x00


	//----- nvinfo : EIATTR_KPARAM_INFO
	.align		4
.L_1215:
        /*00d8*/ 	.byte	0x04, 0x17
        /*00da*/ 	.short	(.L_1217 - .L_1216)
.L_1216:
        /*00dc*/ 	.word	0x00000000
        /*00e0*/ 	.short	0x0001
        /*00e2*/ 	.short	0x0008
        /*00e4*/ 	.byte	0x00, 0xf5, 0x21, 0x00


	//----- nvinfo : EIATTR_KPARAM_INFO
	.align		4
.L_1217:
        /*00e8*/ 	.byte	0x04, 0x17
        /*00ea*/ 	.short	(.L_1219 - .L_1218)
.L_1218:
        /*00ec*/ 	.word	0x00000000
        /*00f0*/ 	.short	0x0000
        /*00f2*/ 	.short	0x0000
        /*00f4*/ 	.byte	0x00, 0xf5, 0x21, 0x00


	//----- nvinfo : EIATTR_SPARSE_MMA_MASK
	.align		4
.L_1219:
        /*00f8*/ 	.byte	0x03, 0x50
        /*00fa*/ 	.short	0x0000


	//----- nvinfo : EIATTR_MAXREG_COUNT
	.align		4
        /*00fc*/ 	.byte	0x03, 0x1b
        /*00fe*/ 	.short	0x00ff


	//----- nvinfo : EIATTR_NUM_BARRIERS
	.align		4
        /*0100*/ 	.byte	0x02, 0x4c
        /*0102*/ 	.byte	0x01
	.zero		1


	//----- nvinfo : EIATTR_MERCURY_ISA_VERSION
	.align		4
        /*0104*/ 	.byte	0x03, 0x5f
        /*0106*/ 	.short	0x0101


	//----- nvinfo : EIATTR_COOP_GROUP_MASK_REGIDS
	.align		4
        /*0108*/ 	.byte	0x04, 0x29
        /*010a*/ 	.short	(.L_1221 - .L_1220)


	//   ....[0]....
.L_1220:
        /*010c*/ 	.word	0xffffffff


	//   ....[1]....
        /*0110*/ 	.word	0xffffffff


	//   ....[2]....
        /*0114*/ 	.word	0xffffffff


	//   ....[3]....
        /*0118*/ 	.word	0xffffffff


	//   ....[4]....
        /*011c*/ 	.word	0xffffffff


	//   ....[5]....
        /*0120*/ 	.word	0xffffffff


	//----- nvinfo : EIATTR_COOP_GROUP_INSTR_OFFSETS
	.align		4
.L_1221:
        /*0124*/ 	.byte	0x04, 0x28
        /*0126*/ 	.short	(.L_1223 - .L_1222)


	//   ....[0]....
.L_1222:
        /*0128*/ 	.word	0x000005f0


	//   ....[1]....
        /*012c*/ 	.word	0x00000620


	//   ....[2]....
        /*0130*/ 	.word	0x00000640


	//   ....[3]....
        /*0134*/ 	.word	0x00000660


	//   ....[4]....
        /*0138*/ 	.word	0x00000680


	//   ....[5]....
        /*013c*/ 	.word	0x000006a0


	//----- nvinfo : EIATTR_VRC_CTA_INIT_COUNT
	.align		4
.L_1223:
        /*0140*/ 	.byte	0x02, 0x4a
	.zero		1
	.zero		1


	//----- nvinfo : EIATTR_EXIT_INSTR_OFFSETS
	.align		4
        /*0144*/ 	.byte	0x04, 0x1c
        /*0146*/ 	.short	(.L_1225 - .L_1224)


	//   ....[0]....
.L_1224:
        /*0148*/ 	.word	0x00000090


	//   ....[1]....
        /*014c*/ 	.word	0x00001bf0


	//----- nvinfo : EIATTR_MAX_THREADS
	.align		4
.L_1225:
        /*0150*/ 	.byte	0x04, 0x05
        /*0152*/ 	.short	(.L_1227 - .L_1226)
.L_1226:
        /*0154*/ 	.word	0x00000100
        /*0158*/ 	.word	0x00000001
        /*015c*/ 	.word	0x00000001


	//----- nvinfo : EIATTR_CRS_STACK_SIZE
	.align		4
.L_1227:
        /*0160*/ 	.byte	0x04, 0x1e
        /*0162*/ 	.short	(.L_1229 - .L_1228)
.L_1228:
        /*0164*/ 	.word	0x00000000


	//----- nvinfo : EIATTR_CBANK_PARAM_SIZE
	.align		4
.L_1229:
        /*0168*/ 	.byte	0x03, 0x19
        /*016a*/ 	.short	0x0110


	//----- nvinfo : EIATTR_PARAM_CBANK
	.align		4
        /*016c*/ 	.byte	0x04, 0x0a
        /*016e*/ 	.short	(.L_1231 - .L_1230)
	.align		4
.L_1230:
        /*0170*/ 	.word	index@(.nv.constant0._ZN18transformer_engine71_GLOBAL__N__76556b6a_38_quantize_transpose_square_blockwise_cu_108e784934block_scaled_cast_transpose_kernelILb0Eff13__nv_fp8_e5m2EEvPKT1_PT2_S7_PT0_S9_mmmmmmf14CUtensorMap_stbPKf)
        /*0174*/ 	.short	0x0380
        /*0176*/ 	.short	0x0110


	//----- nvinfo : EIATTR_SW_WAR
	.align		4
.L_1231:
        /*0178*/ 	.byte	0x04, 0x36
        /*017a*/ 	.short	(.L_1233 - .L_1232)
.L_1232:
        /*017c*/ 	.word	0x00000008
.L_1233:


//--------------------- .nv.info._ZN18transformer_engine71_GLOBAL__N__76556b6a_38_quantize_transpose_square_blockwise_cu_108e784945block_scaled_cast_transpose_kernel_notalignedILb1Eff13__nv_fp8_e5m2EEvPKT1_PT2_S7_PT0_S9_mmmmmmfbPKf --------------------------
	.section	.nv.info._ZN18transformer_engine71_GLOBAL__N__76556b6a_38_quantize_transpose_square_blockwise_cu_108e784945block_scaled_cast_transpose_kernel_notalignedILb1Eff13__nv_fp8_e5m2EEvPKT1_PT2_S7_PT0_S9_mmmmmmfbPKf,"",@"SHT_CUDA_INFO"
	.sectionflags	@""
	.align	4


	//----- nvinfo : EIATTR_CUDA_API_VERSION
	.align		4
        /*0000*/ 	.byte	0x04, 0x37
        /*0002*/ 	.short	(.L_1235 - .L_1234)
.L_1234:
        /*0004*/ 	.word	0x00000082


	//----- nvinfo : EIATTR_KPARAM_INFO
	.align		4
.L_1235:
        /*0008*/ 	.byte	0x04, 0x17
        /*000a*/ 	.short	(.L_1237 - .L_1236)
.L_1236:
        /*000c*/ 	.word	0x00000000
        /*0010*/ 	.short	0x000d
        /*0012*/ 	.short	0x0060
        /*0014*/ 	.byte	0x00, 0xf5, 0x21, 0x00


	//----- nvinfo : EIATTR_KPARAM_INFO
	.align		4
.L_1237:
        /*0018*/ 	.byte	0x04, 0x17
        /*001a*/ 	.short	(.L_1239 - .L_1238)
.L_1238:
        /*001c*/ 	.word	0x00000000
        /*0020*/ 	.short	0x000c
        /*0022*/ 	.short	0x005c
        /*0024*/ 	.byte	0x00, 0xf0, 0x05, 0x00


	//----- nvinfo : EIATTR_KPARAM_INFO
	.align		4
.L_1239:
        /*0028*/ 	.byte	0x04, 0x17
        /*002a*/ 	.short	(.L_1241 - .L_1240)
.L_1240:
        /*002c*/ 	.word	0x00000000
        /*0030*/ 	.short	0x000b
        /*0032*/ 	.short	0x0058
        /*0034*/ 	.byte	0x00, 0xf0, 0x11, 0x00


	//----- nvinfo : EIATTR_KPARAM_INFO
	.align		4
.L_1241:
        /*0038*/ 	.byte	0x04, 0x17
        /*003a*/ 	.short	(.L_1243 - .L_1242)
.L_1242:
        /*003c*/ 	.word	0x00000000
        /*0040*/ 	.short	0x000a
        /*0042*/ 	.short	0x0050
        /*0044*/ 	.byte	0x00, 0xf0, 0x21, 0x00


	//----- nvinfo : EIATTR_KPARAM_INFO
	.align		4
.L_1243:
        /*0048*/ 	.byte	0x04, 0x17
        /*004a*/ 	.short	(.L_1245 - .L_1244)
.L_1244:
        /*004c*/ 	.word	0x00000000
        /*0050*/ 	.short	0x0009
        /*0052*/ 	.short	0x0048
        /*0054*/ 	.byte	0x00, 0xf0, 0x21, 0x00


	//----- nvinfo : EIATTR_KPARAM_INFO
	.align		4
.L_1245:
        /*0058*/ 	.byte	0x04, 0x17
        /*005a*/ 	.short	(.L_1247 - .L_1246)
.L_1246:
        /*005c*/ 	.word	0x00000000
        /*0060*/ 	.short	0x0008
        /*0062*/ 	.short	0x0040
        /*0064*/ 	.byte	0x00, 0xf0, 0x21, 0x00


	//----- nvinfo : EIATTR_KPARAM_INFO
	.align		4
.L_1247:
        /*0068*/ 	.byte	0x04, 0x17
        /*006a*/ 	.short	(.L_1249 - .L_1248)
.L_1248:
        /*006c*/ 	.word	0x00000000
        /*0070*/ 	.short	0x0007
        /*0072*/ 	.short	0x0038
        /*0074*/ 	.byte	0x00, 0xf0, 0x21, 0x00


	//----- nvinfo : EIATTR_KPARAM_INFO
	.align		4
.L_1249:
        /*0078*/ 	.byte	0x04, 0x17
        /*007a*/ 	.short	(.L_1251 - .L_1250)
.L_1250:
        /*007c*/ 	.word	0x00000000
        /*0080*/ 	.short	0x0006
        /*0082*/ 	.short	0x0030
        /*0084*/ 	.byte	0x00, 0xf0, 0x21, 0x00


	//----- nvinfo : EIATTR_KPARAM_INFO
	.align		4
.L_1251:
        /*0088*/ 	.byte	0x04, 0x17
        /*008a*/ 	.short	(.L_1253 - .L_1252)
.L_1252:
        /*008c*/ 	.word	0x00000000
        /*0090*/ 	.short	0x0005
        /*0092*/ 	.short	0x0028
        /*0094*/ 	.byte	0x00, 0xf0, 0x21, 0x00


	//----- nvinfo : EIATTR_KPARAM_INFO
	.align		4
.L_1253:
        /*0098*/ 	.byte	0x04, 0x17
        /*009a*/ 	.short	(.L_1255 - .L_1254)
.L_1254:
        /*009c*/ 	.word	0x00000000
        /*00a0*/ 	.short	0x0004
        /*00a2*/ 	.short	0x0020
        /*00a4*/ 	.byte	0x00, 0xf5, 0x21, 0x00


	//----- nvinfo : EIATTR_KPARAM_INFO
	.align		4
.L_1255:
        /*00a8*/ 	.byte	0x04, 0x17
        /*00aa*/ 	.short	(.L_1257 - .L_1256)
.L_1256:
        /*00ac*/ 	.word	0x00000000
        /*00b0*/ 	.short	0x0003
        /*00b2*/ 	.short	0x0018
        /*00b4*/ 	.byte	0x00, 0xf5, 0x21, 0x00


	//----- nvinfo : EIATTR_KPARAM_INFO
	.align		4
.L_1257:
        /*00b8*/ 	.byte	0x04, 0x17
        /*00ba*/ 	.short	(.L_1259 - .L_1258)
.L_1258:
        /*00bc*/ 	.word	0x00000000
        /*00c0*/ 	.short	0x0002
        /*00c2*/ 	.short	0x0010
        /*00c4*/ 	.byte	0x00, 0xf5, 0x21, 0x00


	//----- nvinfo : EIATTR_KPARAM_INFO
	.align		4
.L_1259:
        /*00c8*/ 	.byte	0x04, 0x17
        /*00ca*/ 	.short	(.L_1261 - .L_1260)
.L_1260:
        /*00cc*/ 	.word	0x00000000
        /*00d0*/ 	.short	0x0001
        /*00d2*/ 	.short	0x0008
        /*00d4*/ 	.byte	0x00, 0xf5, 0x21, 0x00


	//----- nvinfo : EIATTR_KPARAM_INFO
	.align		4
.L_1261:
        /*00d8*/ 	.byte	0x04, 0x17
        /*00da*/ 	.short	(.L_1263 - .L_1262)
.L_1262:
        /*00dc*/ 	.word	0x00000000
        /*00e0*/ 	.short	0x0000
        /*00e2*/ 	.short	0x0000
        /*00e4*/ 	.byte	0x00, 0xf5, 0x21, 0x00


	//----- nvinfo : EIATTR_SPARSE_MMA_MASK
	.align		4
.L_1263:
        /*00e8*/ 	.byte	0x03, 0x50
        /*00ea*/ 	.short	0x0000


	//----- nvinfo : EIATTR_MAXREG_COUNT
	.align		4
        /*00ec*/ 	.byte	0x03, 0x1b
        /*00ee*/ 	.short	0x00ff


	//----- nvinfo : EIATTR_NUM_BARRIERS
	.align		4
        /*00f0*/ 	.byte	0x02, 0x4c
        /*00f2*/ 	.byte	0x01
	.zero		1


	//----- nvinfo : EIATTR_MERCURY_ISA_VERSION
	.align		4
        /*00f4*/ 	.byte	0x03, 0x5f
        /*00f6*/ 	.short	0x0101


	//----- nvinfo : EIATTR_COOP_GROUP_MASK_REGIDS
	.align		4
        /*00f8*/ 	.byte	0x04, 0x29
        /*00fa*/ 	.short	(.L_1265 - .L_1264)


	//   ....[0]....
.L_1264:
        /*00fc*/ 	.word	0xffffffff


	//   ....[1]....
        /*0100*/ 	.word	0xffffffff


	//   ....[2]....
        /*0104*/ 	.word	0xffffffff


	//   ....[3]....
        /*0108*/ 	.word	0xffffffff


	//   ....[4]....
        /*010c*/ 	.word	0xffffffff


	//   ....[5]....
        /*0110*/ 	.word	0xffffffff


	//----- nvinfo : EIATTR_COOP_GROUP_INSTR_OFFSETS
	.align		4
.L_1265:
        /*0114*/ 	.byte	0x04, 0x28
        /*0116*/ 	.short	(.L_1267 - .L_1266)


	//   ....[0]....
.L_1266:
        /*0118*/ 	.word	0x00002260


	//   ....[1]....
        /*011c*/ 	.word	0x000022a0


	//   ....[2]....
        /*0120*/ 	.word	0x00002320


	//   ....[3]....
        /*0124*/ 	.word	0x00002360


	//   ....[4]....
        /*0128*/ 	.word	0x00002380


	//   ....[5]....
        /*012c*/ 	.word	0x000023a0


	//----- nvinfo : EIATTR_VRC_CTA_INIT_COUNT
	.align		4
.L_1267:
        /*0130*/ 	.byte	0x02, 0x4a
	.zero		1
	.zero		1


	//----- nvinfo : EIATTR_EXIT_INSTR_OFFSETS
	.align		4
        /*0134*/ 	.byte	0x04, 0x1c
        /*0136*/ 	.short	(.L_1269 - .L_1268)


	//   ....[0]....
.L_1268:
        /*0138*/ 	.word	0x000000a0


	//   ....[1]....
        /*013c*/ 	.word	0x00002a70


	//   ....[2]....
        /*0140*/ 	.word	0x00004ec0


	//   ....[3]....
        /*0144*/ 	.word	0x000059a0


	//   ....[4]....
        /*0148*/ 	.word	0x00005cd0


	//----- nvinfo : EIATTR_MAX_THREADS
	.align		4
.L_1269:
        /*014c*/ 	.byte	0x04, 0x05
        /*014e*/ 	.short	(.L_1271 - .L_1270)
.L_1270:
        /*0150*/ 	.word	0x00000100
        /*0154*/ 	.word	0x00000001
        /*0158*/ 	.word	0x00000001


	//----- nvinfo : EIATTR_CRS_STACK_SIZE
	.align		4
.L_1271:
        /*015c*/ 	.byte	0x04, 0x1e
        /*015e*/ 	.short	(.L_1273 - .L_1272)
.L_1272:
        /*0160*/ 	.word	0x00000000


	//----- nvinfo : EIATTR_CBANK_PARAM_SIZE
	.align		4
.L_1273:
        /*0164*/ 	.byte	0x03, 0x19
        /*0166*/ 	.short	0x0068


	//----- nvinfo : EIATTR_PARAM_CBANK
	.align		4
        /*0168*/ 	.byte	0x04, 0x0a
        /*016a*/ 	.short	(.L_1275 - .L_1274)
	.align		4
.L_1274:
        /*016c*/ 	.word	index@(.nv.constant0._ZN18transformer_engine71_GLOBAL__N__76556b6a_38_quantize_transpose_square_blockwise_cu_108e784945block_scaled_cast_transpose_kernel_notalignedILb1Eff13__nv_fp8_e5m2EEvPKT1_PT2_S7_PT0_S9_mmmmmmfbPKf)
        /*0170*/ 	.short	0x0380
        /*0172*/ 	.short	0x0068


	//----- nvinfo : EIATTR_SW_WAR
	.align		4
.L_1275:
        /*0174*/ 	.byte	0x04, 0x36
        /*0176*/ 	.short	(.L_1277 - .L_1276)
.L_1276:
        /*0178*/ 	.word	0x00000008
.L_1277:


//--------------------- .nv.info._ZN18transformer_engine71_GLOBAL__N__76556b6a_38_quantize_transpose_square_blockwise_cu_108e784934block_scaled_cast_transpose_kernelILb1Eff13__nv_fp8_e5m2EEvPKT1_PT2_S7_PT0_S9_mmmmmmf14CUtensorMap_stbPKf --------------------------
	.section	.nv.info._ZN18transformer_engine71_GLOBAL__N__76556b6a_38_quantize_transpose_square_blockwise_cu_108e784934block_scaled_cast_transpose_kernelILb1Eff13__nv_fp8_e5m2EEvPKT1_PT2_S7_PT0_S9_mmmmmmf14CUtensorMap_stbPKf,"",@"SHT_CUDA_INFO"
	.sectionflags	@""
	.align	4


	//----- nvinfo : EIATTR_CUDA_API_VERSION
	.align		4
        /*0000*/ 	.byte	0x04, 0x37
        /*0002*/ 	.short	(.L_1279 - .L_1278)
.L_1278:
        /*0004*/ 	.word	0x00000082


	//----- nvinfo : EIATTR_KPARAM_INFO
	.align		4
.L_1279:
        /*0008*/ 	.byte	0x04, 0x17
        /*000a*/ 	.short	(.L_1281 - .L_1280)
.L_1280:
        /*000c*/ 	.word	0x00000000
        /*0010*/ 	.short	0x000e
        /*0012*/ 	.short	0x0108
        /*0014*/ 	.byte	0x00, 0xf5, 0x21, 0x00


	//----- nvinfo : EIATTR_KPARAM_INFO
	.align		4
.L_1281:
        /*0018*/ 	.byte	0x04, 0x17
        /*001a*/ 	.short	(.L_1283 - .L_1282)
.L_1282:
        /*001c*/ 	.word	0x00000000
        /*0020*/ 	.short	0x000d
        /*0022*/ 	.short	0x0100
        /*0024*/ 	.byte	0x00, 0xf0, 0x05, 0x00


	//----- nvinfo : EIATTR_KPARAM_INFO
	.align		4
.L_1283:
        /*0028*/ 	.byte	0x04, 0x17
        /*002a*/ 	.short	(.L_1285 - .L_1284)
.L_1284:
        /*002c*/ 	.word	0x00000000
        /*0030*/ 	.short	0x000c
        /*0032*/ 	.short	0x0080
        /*0034*/ 	.byte	0x00, 0xf0, 0x01, 0x02


	//----- nvinfo : EIATTR_KPARAM_INFO
	.align		4
.L_1285:
        /*0038*/ 	.byte	0x04, 0x17
        /*003a*/ 	.short	(.L_1287 - .L_1286)
.L_1286:
        /*003c*/ 	.word	0x00000000
        /*0040*/ 	.short	0x000b
        /*0042*/ 	.short	0x0058
        /*0044*/ 	.byte	0x00, 0xf0, 0x11, 0x00


	//----- nvinfo : EIATTR_KPARAM_INFO
	.align		4
.L_1287:
        /*0048*/ 	.byte	0x04, 0x17
        /*004a*/ 	.short	(.L_1289 - .L_1288)
.L_1288:
        /*004c*/ 	.word	0x00000000
        /*0050*/ 	.short	0x000a
        /*0052*/ 	.short	0x0050
        /*0054*/ 	.byte	0x00, 0xf0, 0x21, 0x00


	//----- nvinfo : EIATTR_KPARAM_INFO
	.align		4
.L_1289:
        /*0058*/ 	.byte	0x04, 0x17
        /*005a*/ 	.short	(.L_1291 - .L_1290)
.L_1290:
        /*005c*/ 	.word	0x00000000
        /*0060*/ 	.short	0x0009
        /*0062*/ 	.short	0x0048
        /*0064*/ 	.byte	0x00, 0xf0, 0x21, 0x00


	//----- nvinfo : EIATTR_KPARAM_INFO
	.align		4
.L_1291:
        /*0068*/ 	.byte	0x04, 0x17
        /*006a*/ 	.short	(.L_1293 - .L_1292)
.L_1292:
        /*006c*/ 	.word	0x00000000
        /*0070*/ 	.short	0x0008
        /*0072*/ 	.short	0x0040
        /*0074*/ 	.byte	0x00, 0xf0, 0x21, 0x00


	//----- nvinfo : EIATTR_KPARAM_INFO
	.align		4
.L_1293:
        /*0078*/ 	.byte	0x04, 0x17
        /*007a*/ 	.short	(.L_1295 - .L_1294)
.L_1294:
        /*007c*/ 	.word	0x00000000
        /*0080*/ 	.short	0x0007
        /*0082*/ 	.short	0x0038
        /*0084*/ 	.byte	0x00, 0xf0, 0x21, 0x00


	//----- nvinfo : EIATTR_KPARAM_INFO
	.align		4
.L_1295:
        /*0088*/ 	.byte	0x04, 0x17
        /*008a*/ 	.short	(.L_1297 - .L_1296)
.L_1296:
        /*008c*/ 	.word	0x00000000
        /*0090*/ 	.short	0x0006
        /*0092*/ 	.short	0x0030
        /*0094*/ 	.byte	0x00, 0xf0, 0x21, 0x00


	//----- nvinfo : EIATTR_KPARAM_INFO
	.align		4
.L_1297:
        /*0098*/ 	.byte	0x04, 0x17
        /*009a*/ 	.short	(.L_1299 - .L_1298)
.L_1298:
        /*009c*/ 	.word	0x00000000
        /*00a0*/ 	.short	0x0005
        /*00a2*/ 	.short	0x0028
        /*00a4*/ 	.byte	0x00, 0xf0, 0x21, 0x00


	//----- nvinfo : EIATTR_KPARAM_INFO
	.align		4
.L_1299:
        /*00a8*/ 	.byte	0x04, 0x17
        /*00aa*/ 	.short	(.L_1301 - .L_1300)
.L_1300:
        /*00ac*/ 	.word	0x00000000
        /*00b0*/ 	.short	0x0004
        /*00b2*/ 	.short	0x0020
        /*00b4*/ 	.byte	0x00, 0xf5, 0x21, 0x00


	//----- nvinfo : EIATTR_KPARAM_INFO
	.align		4
.L_1301:
        /*00b8*/ 	.byte	0x04, 0x17
        /*00ba*/ 	.short	(.L_1303 - .L_1302)
.L_1302:
        /*00bc*/ 	.word	0x00000000
        /*00c0*/ 	.short	0x0003
        /*00c2*/ 	.short	0x0018
        /*00c4*/ 	.byte	0x00, 0xf5, 0x21, 0x00


	//----- nvinfo : EIATTR_KPARAM_INFO
	.align		4
.L_1303:
        /*00c8*/ 	.byte	0x04, 0x17
        /*00ca*/ 	.short	(.L_1305 - .L_1304)
.L_1304:
        /*00cc*/ 	.word	0x00000000
        /*00d0*/ 	.short	0x0002
        /*00d2*/ 	.short	0x0010
        /*00d4*/ 	.byte	0x00, 0xf5, 0x21, 0x00


	//----- nvinfo : EIATTR_KPARAM_INFO
	.align		4
.L_1305:
        /*00d8*/ 	.byte	0x04, 0x17
        /*00da*/ 	.short	(.L_1307 - .L_1306)
.L_1306:
        /*00dc*/ 	.word	0x00000000
        /*00e0*/ 	.short	0x0001
        /*00e2*/ 	.short	0x0008
        /*00e4*/ 	.byte	0x00, 0xf5, 0x21, 0x00


	//----- nvinfo : EIATTR_KPARAM_INFO
	.align		4
.L_1307:
        /*00e8*/ 	.byte	0x04, 0x17
        /*00ea*/ 	.short	(.L_1309 - .L_1308)
.L_1308:
        /*00ec*/ 	.word	0x00000000
        /*00f0*/ 	.short	0x0000
        /*00f2*/ 	.short	0x0000
        /*00f4*/ 	.byte	0x00, 0xf5, 0x21, 0x00


	//----- nvinfo : EIATTR_SPARSE_MMA_MASK
	.align		4
.L_1309:
        /*00f8*/ 	.byte	0x03, 0x50
        /*00fa*/ 	.short	0x0000


	//----- nvinfo : EIATTR_MAXREG_COUNT
	.align		4
        /*00fc*/ 	.byte	0x03, 0x1b
        /*00fe*/ 	.short	0x00ff


	//----- nvinfo : EIATTR_NUM_BARRIERS
	.align		4
        /*0100*/ 	.byte	0x02, 0x4c
        /*0102*/ 	.byte	0x01
	.zero		1


	//----- nvinfo : EIATTR_MERCURY_ISA_VERSION
	.align		4
        /*0104*/ 	.byte	0x03, 0x5f
        /*0106*/ 	.short	0x0101


	//----- nvinfo : EIATTR_COOP_GROUP_MASK_REGIDS
	.align		4
        /*0108*/ 	.byte	0x04, 0x29
        /*010a*/ 	.short	(.L_1311 - .L_1310)


	//   ....[0]....
.L_1310:
        /*010c*/ 	.word	0xffffffff


	//   ....[1]....
        /*0110*/ 	.word	0xffffffff


	//   ....[2]....
        /*0114*/ 	.word	0xffffffff


	//   ....[3]....
        /*0118*/ 	.word	0xffffffff


	//   ....[4]....
        /*011c*/ 	.word	0xffffffff


	//   ....[5]....
        /*0120*/ 	.word	0xffffffff


	//----- nvinfo : EIATTR_COOP_GROUP_INSTR_OFFSETS
	.align		4
.L_1311:
        /*0124*/ 	.byte	0x04, 0x28
        /*0126*/ 	.short	(.L_1313 - .L_1312)


	//   ....[0]....
.L_1312:
        /*0128*/ 	.word	0x000005b0


	//   ....[1]....
        /*012c*/ 	.word	0x000005e0


	//   ....[2]....
        /*0130*/ 	.word	0x00000610


	//   ....[3]....
        /*0134*/ 	.word	0x00000650


	//   ....[4]....
        /*0138*/ 	.word	0x000006a0


	//   ....[5]....
        /*013c*/ 	.word	0x000006d0


	//----- nvinfo : EIATTR_VRC_CTA_INIT_COUNT
	.align		4
.L_1313:
        /*0140*/ 	.byte	0x02, 0x4a
	.zero		1
	.zero		1


	//----- nvinfo : EIATTR_EXIT_INSTR_OFFSETS
	.align		4
        /*0144*/ 	.byte	0x04, 0x1c
        /*0146*/ 	.short	(.L_1315 - .L_1314)


	//   ....[0]....
.L_1314:
        /*0148*/ 	.word	0x00000090


	//   ....[1]....
        /*014c*/ 	.word	0x00002570


	//   ....[2]....
        /*0150*/ 	.word	0x000025f0


	//----- nvinfo : EIATTR_MAX_THREADS
	.align		4
.L_1315:
        /*0154*/ 	.byte	0x04, 0x05
        /*0156*/ 	.short	(.L_1317 - .L_1316)
.L_1316:
        /*0158*/ 	.word	0x00000100
        /*015c*/ 	.word	0x00000001
        /*0160*/ 	.word	0x00000001


	//----- nvinfo : EIATTR_CRS_STACK_SIZE
	.align		4
.L_1317:
        /*0164*/ 	.byte	0x04, 0x1e
        /*0166*/ 	.short	(.L_1319 - .L_1318)
.L_1318:
        /*0168*/ 	.word	0x00000000


	//----- nvinfo : EIATTR_CBANK_PARAM_SIZE
	.align		4
.L_1319:
        /*016c*/ 	.byte	0x03, 0x19
        /*016e*/ 	.short	0x0110


	//----- nvinfo : EIATTR_PARAM_CBANK
	.align		4
        /*0170*/ 	.byte	0x04, 0x0a
        /*0172*/ 	.short	(.L_1321 - .L_1320)
	.align		4
.L_1320:
        /*0174*/ 	.word	index@(.nv.constant0._ZN18transformer_engine71_GLOBAL__N__76556b6a_38_quantize_transpose_square_blockwise_cu_108e784934block_scaled_cast_transpose_kernelILb1Eff13__nv_fp8_e5m2EEvPKT1_PT2_S7_PT0_S9_mmmmmmf14CUtensorMap_stbPKf)
        /*0178*/ 	.short	0x0380
        /*017a*/ 	.short	0x0110


	//----- nvinfo : EIATTR_SW_WAR
	.align		4
.L_1321:
        /*017c*/ 	.byte	0x04, 0x36
        /*017e*/ 	.short	(.L_1323 - .L_1322)
.L_1322:
        /*0180*/ 	.word	0x00000008
.L_1323:


//--------------------- .nv.callgraph             --------------------------
	.section	.nv.callgraph,"",@"SHT_CUDA_CALLGRAPH"
	.align	4
	.sectionentsize	8
	.align		4
        /*0000*/ 	.word	0x00000000
	.align		4
        /*0004*/ 	.word	0xffffffff
	.align		4
        /*0008*/ 	.word	0x00000000
	.align		4
        /*000c*/ 	.word	0xfffffffe
	.align		4
        /*0010*/ 	.word	0x00000000
	.align		4
        /*0014*/ 	.word	0xfffffffd
	.align		4
        /*0018*/ 	.word	0x00000000
	.align		4
        /*001c*/ 	.word	0xfffffffc


//--------------------- .text._ZN18transformer_engine71_GLOBAL__N__76556b6a_38_quantize_transpose_square_blockwise_cu_108e784945block_scaled_cast_transpose_kernel_notalignedILb0Ef13__nv_bfloat1613__nv_fp8_e4m3EEvPKT1_PT2_S8_PT0_SA_mmmmmmfbPKf --------------------------
	.section	.text._ZN18transformer_engine71_GLOBAL__N__76556b6a_38_quantize_transpose_square_blockwise_cu_108e784945block_scaled_cast_transpose_kernel_notalignedILb0Ef13__nv_bfloat1613__nv_fp8_e4m3EEvPKT1_PT2_S8_PT0_SA_mmmmmmfbPKf,"ax",@progbits
	.align	128
.text._ZN18transformer_engine71_GLOBAL__N__76556b6a_38_quantize_transpose_square_blockwise_cu_108e784945block_scaled_cast_transpose_kernel_notalignedILb0Ef13__nv_bfloat1613__nv_fp8_e4m3EEvPKT1_PT2_S8_PT0_SA_mmmmmmfbPKf:
        .type           _ZN18transformer_engine71_GLOBAL__N__76556b6a_38_quantize_transpose_square_blockwise_cu_108e784945block_scaled_cast_transpose_kernel_notalignedILb0Ef13__nv_bfloat1613__nv_fp8_e4m3EEvPKT1_PT2_S8_PT0_SA_mmmmmmfbPKf,@function
        .size           _ZN18transformer_engine71_GLOBAL__N__76556b6a_38_quantize_transpose_square_blockwise_cu_108e784945block_scaled_cast_transpose_kernel_notalignedILb0Ef13__nv_bfloat1613__nv_fp8_e4m3EEvPKT1_PT2_S8_PT0_SA_mmmmmmfbPKf,(.L_x_1036 - _ZN18transformer_engine71_GLOBAL__N__76556b6a_38_quantize_transpose_square_blockwise_cu_108e784945block_scaled_cast_transpose_kernel_notalignedILb0Ef13__nv_bfloat1613__nv_fp8_e4m3EEvPKT1_PT2_S8_PT0_SA_mmmmmmfbPKf)
        .other          _ZN18transformer_engine71_GLOBAL__N__76556b6a_38_quantize_transpose_square_blockwise_cu_108e784945block_scaled_cast_transpose_kernel_notalignedILb0Ef13__nv_bfloat1613__nv_fp8_e4m3EEvPKT1_PT2_S8_PT0_SA_mmmmmmfbPKf,@"STO_CUDA_ENTRY STV_DEFAULT"
_ZN18transformer_engine71_GLOBAL__N__76556b6a_38_quantize_transpose_square_blockwise_cu_108e784945block_scaled_cast_transpose_kernel_notalignedILb0Ef13__nv_bfloat1613__nv_fp8_e4m3EEvPKT1_PT2_S8_PT0_SA_mmmmmmfbPKf:
[----:B------:R-:W-:Y:S01]  /*0000*/  LDC R1, c[0x0][0x37c] ;  /* 0x0000df00ff017b82 */ /* 0x000fe20000000800 */
[----:B------:R-:W0:Y:S01]  /*0010*/  LDCU.64 UR4, c[0x0][0x3e0] ;  /* 0x00007c00ff0477ac */ /* 0x000e220008000a00 */
[----:B------:R-:W1:Y:S01]  /*0020*/  LDCU.64 UR10, c[0x0][0x358] ;  /* 0x00006b00ff0a77ac */ /* 0x000e620008000a00 */
[----:B0-----:R-:W-:-:S04]  /*0030*/  UISETP.NE.U32.AND UP0, UPT, UR4, URZ, UPT ;  /* 0x000000ff0400728c */ /* 0x001fc8000bf05070 */
[----:B------:R-:W-:-:S09]  /*0040*/  UISETP.NE.AND.EX UP0, UPT, UR5, URZ, UPT, UP0 ;  /* 0x000000ff0500728c */ /* 0x000fd2000bf05300 */
[----:B-1----:R-:W-:Y:S05]  /*0050*/  BRA.U !UP0, `(.L_x_0) ;  /* 0x0000000108107547 */ /* 0x002fea000b800000 */
[----:B------:R-:W0:Y:S02]  /*0060*/  LDC.64 R2, c[0x0][0x3e0] ;  /* 0x0000f800ff027b82 */ /* 0x000e240000000a00 */
[----:B0-----:R-:W2:Y:S02]  /*0070*/  LDG.E R2, desc[UR10][R2.64] ;  /* 0x0000000a02027981 */ /* 0x001ea4000c1e1900 */
[----:B--2---:R-:W-:-:S13]  /*0080*/  FSETP.NEU.AND P0, PT, R2, 1, PT ;  /* 0x3f8000000200780b */ /* 0x004fda0003f0d000 */
[----:B------:R-:W-:Y:S05]  /*0090*/  @!P0 EXIT ;  /* 0x000000000000894d */ /* 0x000fea0003800000 */
.L_x_0:
[----:B------:R-:W0:Y:S01]  /*00a0*/  S2R R6, SR_TID.X ;  /* 0x0000000000067919 */ /* 0x000e220000002100 */
[----:B------:R-:W1:Y:S01]  /*00b0*/  LDC.64 R12, c[0x0][0x3b0] ;  /* 0x0000ec00ff0c7b82 */ /* 0x000e620000000a00 */
[----:B------:R-:W-:Y:S01]  /*00c0*/  BSSY.RECONVERGENT B1, `(.L_x_1) ;  /* 0x00002bf000017945 */ /* 0x000fe20003800200 */
[----:B------:R-:W2:Y:S01]  /*00d0*/  S2R R5, SR_CTAID.Y ;  /* 0x0000000000057919 */ /* 0x000ea20000002600 */
[----:B------:R-:W3:Y:S05]  /*00e0*/  S2R R4, SR_CTAID.X ;  /* 0x0000000000047919 */ /* 0x000eea0000002500 */
[----:B------:R-:W4:Y:S01]  /*00f0*/  LDC.64 R32, c[0x0][0x3a8] ;  /* 0x0000ea00ff207b82 */ /* 0x000f220000000a00 */
[----:B0-----:R-:W-:Y:S01]  /*0100*/  SHF.R.U32.HI R0, RZ, 0x1, R6 ;  /* 0x00000001ff007819 */ /* 0x001fe20000011606 */
[----:B------:R-:W-:-:S02]  /*0110*/  IMAD.SHL.U32 R2, R6, 0x2, RZ ;  /* 0x0000000206027824 */ /* 0x000fc400078e00ff */
[----:B------:R-:W-:Y:S01]  /*0120*/  IMAD.SHL.U32 R7, R6, 0x10, RZ ;  /* 0x0000001006077824 */ /* 0x000fe200078e00ff */
[----:B------:R-:W-:Y:S02]  /*0130*/  LOP3.LUT R0, R0, 0x40, RZ, 0xc0, !PT ;  /* 0x0000004000007812 */ /* 0x000fe400078ec0ff */
[----:B------:R-:W-:-:S03]  /*0140*/  LOP3.LUT R2, R2, 0x3c, RZ, 0xc0, !PT ;  /* 0x0000003c02027812 */ /* 0x000fc600078ec0ff */
[----:B--2---:R-:W-:Y:S01]  /*0150*/  IMAD R3, R5, 0x80, R0 ;  /* 0x0000008005037824 */ /* 0x004fe200078e0200 */
[----:B-1----:R-:W-:-:S03]  /*0160*/  IADD3 R0, P0, PT, R12, -0x1, RZ ;  /* 0xffffffff0c007810 */ /* 0x002fc60007f1e0ff */
[----:B------:R-:W-:Y:S02]  /*0170*/  IMAD.IADD R49, R2, 0x1, R3 ;  /* 0x0000000102317824 */ /* 0x000fe400078e0203 */
[----:B---3--:R-:W-:Y:S01]  /*0180*/  IMAD.WIDE.U32 R2, R4, 0x80, RZ ;  /* 0x0000008004027825 */ /* 0x008fe200078e00ff */
[----:B------:R-:W-:Y:S02]  /*0190*/  IADD3.X R4, PT, PT, R13, -0x1, RZ, P0, !PT ;  /* 0xffffffff0d047810 */ /* 0x000fe400007fe4ff */
[----:B------:R-:W-:Y:S02]  /*01a0*/  LOP3.LUT R11, R49, 0x3, RZ, 0xfc, !PT ;  /* 0x00000003310b7812 */ /* 0x000fe400078efcff */
[----:B------:R-:W-:Y:S02]  /*01b0*/  LOP3.LUT R7, R2, 0x10, R7, 0xf8, !PT ;  /* 0x0000001002077812 */ /* 0x000fe400078ef807 */
[----:B------:R-:W-:Y:S02]  /*01c0*/  ISETP.LT.U32.AND P2, PT, R11, R0, PT ;  /* 0x000000000b00720c */ /* 0x000fe40003f41070 */
[----:B------:R-:W-:-:S02]  /*01d0*/  LOP3.LUT R2, R7, 0x60, R6, 0xf8, !PT ;  /* 0x0000006007027812 */ /* 0x000fc400078ef806 */
[----:B------:R-:W-:Y:S02]  /*01e0*/  ISETP.LT.U32.AND.EX P2, PT, RZ, R4, PT, P2 ;  /* 0x00000004ff00720c */ /* 0x000fe40003f41120 */
[----:B----4-:R-:W-:Y:S01]  /*01f0*/  IADD3 R7, P0, PT, R32, -0x1, RZ ;  /* 0xffffffff20077810 */ /* 0x010fe20007f1e0ff */
[----:B------:R-:W-:Y:S01]  /*0200*/  IMAD.WIDE.U32 R50, R49, R32, R2 ;  /* 0x0000002031327225 */ /* 0x000fe200078e0002 */
[----:B------:R-:W-:Y:S02]  /*0210*/  LOP3.LUT R10, R2, 0xf, RZ, 0xfc, !PT ;  /* 0x0000000f020a7812 */ /* 0x000fe400078efcff */
[----:B------:R-:W-:Y:S02]  /*0220*/  SEL R0, R11, R0, P2 ;  /* 0x000000000b007207 */ /* 0x000fe40001000000 */
[----:B------:R-:W-:Y:S02]  /*0230*/  IADD3.X R9, PT, PT, R33, -0x1, RZ, P0, !PT ;  /* 0xffffffff21097810 */ /* 0x000fe400007fe4ff */
[----:B------:R-:W-:-:S02]  /*0240*/  ISETP.LT.U32.AND P1, PT, R10, R7, PT ;  /* 0x000000070a00720c */ /* 0x000fc40003f21070 */
[----:B------:R-:W-:Y:S02]  /*0250*/  IADD3 R0, P3, PT, -R49, R0, RZ ;  /* 0x0000000031007210 */ /* 0x000fe40007f7e1ff */
[----:B------:R-:W-:Y:S02]  /*0260*/  SEL R4, R4, RZ, !P2 ;  /* 0x000000ff04047207 */ /* 0x000fe40005000000 */
[----:B------:R-:W-:Y:S02]  /*0270*/  ISETP.LT.U32.AND.EX P1, PT, R3, R9, PT, P1 ;  /* 0x000000090300720c */ /* 0x000fe40003f21110 */
[----:B------:R-:W-:Y:S02]  /*0280*/  IADD3 R8, P4, PT, R0, -0x4, RZ ;  /* 0xfffffffc00087810 */ /* 0x000fe40007f9e0ff */
[----:B------:R-:W-:Y:S02]  /*0290*/  IADD3.X R4, PT, PT, R4, -0x1, RZ, P3, !PT ;  /* 0xffffffff04047810 */ /* 0x000fe40001ffe4ff */
[----:B------:R-:W-:-:S02]  /*02a0*/  SEL R7, R10, R7, P1 ;  /* 0x000000070a077207 */ /* 0x000fc40000800000 */
[CC--:B------:R-:W-:Y:S01]  /*02b0*/  ISETP.GE.U32.AND P0, PT, R49.reuse, R12.reuse, PT ;  /* 0x0000000c3100720c */ /* 0x0c0fe20003f06070 */
[----:B------:R-:W-:Y:S01]  /*02c0*/  IMAD R49, R49, R33, R51 ;  /* 0x0000002131317224 */ /* 0x000fe200078e0233 */
[----:B------:R-:W-:Y:S02]  /*02d0*/  ISETP.GE.U32.AND P2, PT, R11, R12, PT ;  /* 0x0000000c0b00720c */ /* 0x000fe40003f46070 */
[----:B------:R-:W-:Y:S02]  /*02e0*/  ISETP.GE.U32.AND P3, PT, R8, -0x5, PT ;  /* 0xfffffffb0800780c */ /* 0x000fe40003f66070 */
[----:B------:R-:W-:Y:S02]  /*02f0*/  IADD3.X R11, PT, PT, R4, -0x1, RZ, P4, !PT ;  /* 0xffffffff040b7810 */ /* 0x000fe400027fe4ff */
[----:B------:R-:W-:Y:S02]  /*0300*/  IADD3 R8, P4, PT, R7, -R2, RZ ;  /* 0x8000000207087210 */ /* 0x000fe40007f9e0ff */
[----:B------:R-:W-:-:S02]  /*0310*/  SEL R9, R3, R9, P1 ;  /* 0x0000000903097207 */ /* 0x000fc40000800000 */
[-C--:B------:R-:W-:Y:S02]  /*0320*/  ISETP.GE.U32.AND.EX P0, PT, RZ, R13.reuse, PT, P0 ;  /* 0x0000000dff00720c */ /* 0x080fe40003f06100 */
[-C--:B------:R-:W-:Y:S01]  /*0330*/  ISETP.GE.U32.AND P6, PT, R2, R32.reuse, PT ;  /* 0x000000200200720c */ /* 0x080fe20003fc6070 */
[----:B------:R-:W-:Y:S01]  /*0340*/  IMAD.X R9, R9, 0x1, ~R3, P4 ;  /* 0x0000000109097824 */ /* 0x000fe200020e0e03 */
[----:B------:R-:W-:Y:S02]  /*0350*/  IADD3 R7, P5, PT, R8, -0x10, RZ ;  /* 0xfffffff008077810 */ /* 0x000fe40007fbe0ff */
[----:B------:R-:W-:Y:S02]  /*0360*/  ISETP.GE.U32.AND.EX P2, PT, RZ, R13, PT, P2 ;  /* 0x0000000dff00720c */ /* 0x000fe40003f46120 */
[----:B------:R-:W-:Y:S02]  /*0370*/  ISETP.LT.U32.AND P4, PT, R10, R32, PT ;  /* 0x000000200a00720c */ /* 0x000fe40003f81070 */
[----:B------:R-:W-:-:S02]  /*0380*/  ISETP.GE.U32.OR.EX P0, PT, R3, R33, P0, P6 ;  /* 0x000000210300720c */ /* 0x000fc40000706560 */
[----:B------:R-:W-:Y:S02]  /*0390*/  ISETP.GE.U32.AND.EX P1, PT, R11, -0x1, PT, P3 ;  /* 0xffffffff0b00780c */ /* 0x000fe40003f26130 */
[----:B------:R-:W-:Y:S02]  /*03a0*/  ISETP.GE.U32.AND P3, PT, R7, -0x11, PT ;  /* 0xffffffef0700780c */ /* 0x000fe40003f66070 */
[----:B------:R-:W-:Y:S02]  /*03b0*/  IADD3.X R7, PT, PT, R9, -0x1, RZ, P5, !PT ;  /* 0xffffffff09077810 */ /* 0x000fe40002ffe4ff */
[----:B------:R-:W-:Y:S02]  /*03c0*/  ISETP.LT.U32.AND.EX P2, PT, R3, R33, !P2, P4 ;  /* 0x000000210300720c */ /* 0x000fe40005741140 */
[----:B------:R-:W-:Y:S02]  /*03d0*/  IADD3 R8, P4, PT, R8, 0x1, RZ ;  /* 0x0000000108087810 */ /* 0x000fe40007f9e0ff */
[----:B------:R-:W-:-:S02]  /*03e0*/  IADD3 R3, P5, PT, R0, 0x1, RZ ;  /* 0x0000000100037810 */ /* 0x000fc40007fbe0ff */
[----:B------:R-:W-:Y:S01]  /*03f0*/  ISETP.GE.U32.AND.EX P3, PT, R7, -0x1, PT, P3 ;  /* 0xffffffff0700780c */ /* 0x000fe20003f66130 */
[----:B------:R-:W-:Y:S01]  /*0400*/  IMAD.X R2, RZ, RZ, R9, P4 ;  /* 0x000000ffff027224 */ /* 0x000fe200020e0609 */
[----:B------:R-:W-:Y:S01]  /*0410*/  SEL R3, R3, 0x4, P1 ;  /* 0x0000000403037807 */ /* 0x000fe20000800000 */
[----:B------:R-:W-:Y:S01]  /*0420*/  IMAD.X R4, RZ, RZ, R4, P5 ;  /* 0x000000ffff047224 */ /* 0x000fe200028e0604 */
[----:B------:R-:W-:Y:S01]  /*0430*/  SEL R0, R8, 0x10, P3 ;  /* 0x0000001008007807 */ /* 0x000fe20001800000 */
[----:B------:R-:W-:Y:S01]  /*0440*/  IMAD.MOV.U32 R7, RZ, RZ, RZ ;  /* 0x000000ffff077224 */ /* 0x000fe200078e00ff */
[----:B------:R-:W-:Y:S02]  /*0450*/  SEL R2, R2, RZ, P3 ;  /* 0x000000ff02027207 */ /* 0x000fe40001800000 */
[----:B------:R-:W-:Y:S01]  /*0460*/  SEL R4, R4, RZ, P1 ;  /* 0x000000ff04047207 */ /* 0x000fe20000800000 */
[----:B------:R-:W-:Y:S06]  /*0470*/  @P0 BRA `(.L_x_2) ;  /* 0x00000028000c0947 */ /* 0x000fec0003800000 */
[----:B------:R-:W-:Y:S04]  /*0480*/  BSSY.RECONVERGENT B0, `(.L_x_3) ;  /* 0x0000202000007945 */ /* 0x000fe80003800200 */
[----:B------:R-:W-:Y:S05]  /*0490*/  @P2 BRA `(.L_x_4) ;  /* 0x0000001400e82947 */ /* 0x000fea0003800000 */
[----:B------:R-:W-:Y:S01]  /*04a0*/  ISETP.NE.U32.AND P1, PT, R3, RZ, PT ;  /* 0x000000ff0300720c */ /* 0x000fe20003f25070 */
[----:B------:R-:W-:Y:S03]  /*04b0*/  BSSY.RECONVERGENT B2, `(.L_x_5) ;  /* 0x000005a000027945 */ /* 0x000fe60003800200 */
[----:B------:R-:W-:-:S13]  /*04c0*/  ISETP.NE.AND.EX P1, PT, R4, RZ, PT, P1 ;  /* 0x000000ff0400720c */ /* 0x000fda0003f25310 */
[----:B------:R-:W-:Y:S05]  /*04d0*/  @P1 BRA `(.L_x_6) ;  /* 0x0000000000141947 */ /* 0x000fea0003800000 */
[----:B------:R-:W-:Y:S02]  /*04e0*/  CS2R R10, SRZ ;  /* 0x00000000000a7805 */ /* 0x000fe4000001ff00 */
[----:B------:R-:W-:Y:S02]  /*04f0*/  CS2R R8, SRZ ;  /* 0x0000000000087805 */ /* 0x000fe4000001ff00 */
[----:B------:R-:W-:Y:S02]  /*0500*/  CS2R R14, SRZ ;  /* 0x00000000000e7805 */ /* 0x000fe4000001ff00 */
[----:B------:R-:W-:Y:S01]  /*0510*/  CS2R R12, SRZ ;  /* 0x00000000000c7805 */ /* 0x000fe2000001ff00 */
[----:B------:R-:W-:Y:S06]  /*0520*/  BRA `(.L_x_7) ;  /* 0x0000000400487947 */ /* 0x000fec0003800000 */
.L_x_6:
[----:B------:R-:W0:Y:S01]  /*0530*/  LDCU.64 UR4, c[0x0][0x380] ;  /* 0x00007000ff0477ac */ /* 0x000e220008000a00 */
[----:B------:R-:W-:Y:S02]  /*0540*/  ISETP.GT.U32.AND P5, PT, R0, 0xf, PT ;  /* 0x0000000f0000780c */ /* 0x000fe40003fa4070 */
[----:B------:R-:W-:Y:S02]  /*0550*/  SHF.L.U64.HI R7, R50, 0x1, R49 ;  /* 0x0000000132077819 */ /* 0x000fe40000010231 */
[----:B------:R-:W-:Y:S02]  /*0560*/  ISETP.GT.U32.AND.EX P3, PT, R2, RZ, PT, P5 ;  /* 0x000000ff0200720c */ /* 0x000fe40003f64150 */
[----:B0-----:R-:W-:-:S04]  /*0570*/  LEA R16, P2, R50, UR4, 0x1 ;  /* 0x0000000432107c11 */ /* 0x001fc8000f8408ff */
[----:B------:R-:W-:Y:S02]  /*0580*/  LOP3.LUT P1, RZ, R16, 0x1f, RZ, 0xc0, !PT ;  /* 0x0000001f10ff7812 */ /* 0x000fe4000782c0ff */
[----:B------:R-:W-:-:S11]  /*0590*/  IADD3.X R17, PT, PT, R7, UR5, RZ, P2, !PT ;  /* 0x0000000507117c10 */ /* 0x000fd600097fe4ff */
[----:B------:R-:W-:Y:S05]  /*05a0*/  @!P1 BRA P3, `(.L_x_8) ;  /* 0x0000000400209947 */ /* 0x000fea0001800000 */
[C---:B------:R-:W-:Y:S02]  /*05b0*/  ISETP.GT.U32.AND P4, PT, R0.reuse, 0x2, PT ;  /* 0x000000020000780c */ /* 0x040fe40003f84070 */
[C---:B------:R-:W-:Y:S02]  /*05c0*/  ISETP.GT.U32.AND P3, PT, R0.reuse, 0x3, PT ;  /* 0x000000030000780c */ /* 0x040fe40003f64070 */
[C---:B------:R-:W-:Y:S02]  /*05d0*/  ISETP.GT.U32.AND P1, PT, R0.reuse, 0x4, PT ;  /* 0x000000040000780c */ /* 0x040fe40003f24070 */
[C---:B------:R-:W-:Y:S02]  /*05e0*/  ISETP.GT.U32.AND P6, PT, R0.reuse, 0x5, PT ;  /* 0x000000050000780c */ /* 0x040fe40003fc4070 */
[----:B------:R-:W-:Y:S02]  /*05f0*/  ISETP.GT.U32.AND P2, PT, R0, 0x1, PT ;  /* 0x000000010000780c */ /* 0x000fe40003f44070 */
[----:B------:R-:W-:-:S02]  /*0600*/  ISETP.GT.U32.AND.EX P4, PT, R2, RZ, PT, P4 ;  /* 0x000000ff0200720c */ /* 0x000fc40003f84140 */
[C---:B------:R-:W-:Y:S02]  /*0610*/  ISETP.GT.U32.AND.EX P3, PT, R2.reuse, RZ, PT, P3 ;  /* 0x000000ff0200720c */ /* 0x040fe40003f64130 */
[C---:B------:R-:W-:Y:S02]  /*0620*/  ISETP.GT.U32.AND.EX P1, PT, R2.reuse, RZ, PT, P1 ;  /* 0x000000ff0200720c */ /* 0x040fe40003f24110 */
[C---:B------:R-:W-:Y:S02]  /*0630*/  ISETP.GT.U32.AND.EX P6, PT, R2.reuse, RZ, PT, P6 ;  /* 0x000000ff0200720c */ /* 0x040fe40003fc4160 */
[----:B------:R-:W-:-:S05]  /*0640*/  ISETP.GT.U32.AND.EX P2, PT, R2, RZ, PT, P2 ;  /* 0x000000ff0200720c */ /* 0x000fca0003f44120 */
[----:B------:R-:W-:Y:S02]  /*0650*/  @!P4 PRMT R13, RZ, 0x7610, R13 ;  /* 0x00007610ff0dc816 */ /* 0x000fe4000000000d */
[----:B------:R-:W-:Y:S02]  /*0660*/  @!P3 PRMT R8, RZ, 0x7610, R8 ;  /* 0x00007610ff08b816 */ /* 0x000fe40000000008 */
[----:B------:R-:W-:Y:S02]  /*0670*/  @!P1 PRMT R14, RZ, 0x7610, R14 ;  /* 0x00007610ff0e9816 */ /* 0x000fe4000000000e */
[----:B------:R-:W-:Y:S01]  /*0680*/  @!P6 PRMT R9, RZ, 0x7610, R9 ;  /* 0x00007610ff09e816 */ /* 0x000fe20000000009 */
[----:B------:R-:W2:Y:S01]  /*0690*/  @P4 LDG.E.U16 R13, desc[UR10][R16.64+0x4] ;  /* 0x0000040a100d4981 */ /* 0x000ea2000c1e1500 */
[----:B------:R-:W-:Y:S02]  /*06a0*/  @!P2 PRMT R7, RZ, 0x7610, R7 ;  /* 0x00007610ff07a816 */ /* 0x000fe40000000007 */
[C---:B------:R-:W-:Y:S01]  /*06b0*/  ISETP.GT.U32.AND P4, PT, R0.reuse, 0x7, PT ;  /* 0x000000070000780c */ /* 0x040fe20003f84070 */
[----:B------:R-:W2:Y:S01]  /*06c0*/  @P3 LDG.E.U16 R8, desc[UR10][R16.64+0x6] ;  /* 0x0000060a10083981 */ /* 0x000ea2000c1e1500 */
[----:B------:R-:W-:-:S03]  /*06d0*/  ISETP.GT.U32.AND P3, PT, R0, 0x8, PT ;  /* 0x000000080000780c */ /* 0x000fc60003f64070 */
[----:B------:R-:W3:Y:S01]  /*06e0*/  @P1 LDG.E.U16 R14, desc[UR10][R16.64+0x8] ;  /* 0x0000080a100e1981 */ /* 0x000ee2000c1e1500 */
[----:B------:R-:W-:-:S03]  /*06f0*/  ISETP.GT.U32.AND P1, PT, R0, 0x9, PT ;  /* 0x000000090000780c */ /* 0x000fc60003f24070 */
[----:B------:R-:W3:Y:S01]  /*0700*/  @P6 LDG.E.U16 R9, desc[UR10][R16.64+0xa] ;  /* 0x00000a0a10096981 */ /* 0x000ee2000c1e1500 */
[----:B------:R-:W-:-:S03]  /*0710*/  ISETP.GT.U32.AND P6, PT, R0, 0xa, PT ;  /* 0x0000000a0000780c */ /* 0x000fc60003fc4070 */
[----:B------:R-:W4:Y:S01]  /*0720*/  @P2 LDG.E.U16 R7, desc[UR10][R16.64+0x2] ;  /* 0x0000020a10072981 */ /* 0x000f22000c1e1500 */
[----:B------:R-:W-:Y:S02]  /*0730*/  ISETP.GT.U32.AND P2, PT, R0, 0x6, PT ;  /* 0x000000060000780c */ /* 0x000fe40003f44070 */
[C---:B------:R-:W-:Y:S02]  /*0740*/  ISETP.GT.U32.AND.EX P4, PT, R2.reuse, RZ, PT, P4 ;  /* 0x000000ff0200720c */ /* 0x040fe40003f84140 */
        /* <DEDUP_REMOVED lines=8> */
[----:B------:R-:W5:Y:S01]  /*07d0*/  @P4 LDG.E.U16 R10, desc[UR10][R16.64+0xe] ;  /* 0x00000e0a100a4981 */ /* 0x000f62000c1e1500 */
[----:B------:R-:W-:Y:S02]  /*07e0*/  @!P2 PRMT R15, RZ, 0x7610, R15 ;  /* 0x00007610ff0fa816 */ /* 0x000fe4000000000f */
[C---:B------:R-:W-:Y:S01]  /*07f0*/  ISETP.GT.U32.AND P4, PT, R0.reuse, 0xb, PT ;  /* 0x0000000b0000780c */ /* 0x040fe20003f84070 */
[----:B------:R-:W4:Y:S01]  /*0800*/  @P3 LDG.E.U16 R11, desc[UR10][R16.64+0x10] ;  /* 0x0000100a100b3981 */ /* 0x000f22000c1e1500 */
[----:B------:R-:W-:-:S03]  /*0810*/  ISETP.GT.U32.AND P3, PT, R0, 0xc, PT ;  /* 0x0000000c0000780c */ /* 0x000fc60003f64070 */
[----:B------:R-:W4:Y:S01]  /*0820*/  @P1 LDG.E.U16 R18, desc[UR10][R16.64+0x12] ;  /* 0x0000120a10121981 */ /* 0x000f22000c1e1500 */
[----:B------:R-:W-:-:S03]  /*0830*/  ISETP.GT.U32.AND P1, PT, R0, 0xd, PT ;  /* 0x0000000d0000780c */ /* 0x000fc60003f24070 */
[----:B------:R-:W5:Y:S01]  /*0840*/  @P6 LDG.E.U16 R19, desc[UR10][R16.64+0x14] ;  /* 0x0000140a10136981 */ /* 0x000f62000c1e1500 */
[----:B------:R-:W-:-:S03]  /*0850*/  ISETP.GT.U32.AND P6, PT, R0, 0xe, PT ;  /* 0x0000000e0000780c */ /* 0x000fc60003fc4070 */
[----:B------:R-:W5:Y:S01]  /*0860*/  @P2 LDG.E.U16 R15, desc[UR10][R16.64+0xc] ;  /* 0x00000c0a100f2981 */ /* 0x000f62000c1e1500 */
[----:B------:R-:W-:Y:S02]  /*0870*/  ISETP.NE.U32.AND P2, PT, R0, RZ, PT ;  /* 0x000000ff0000720c */ /* 0x000fe40003f45070 */
[C---:B------:R-:W-:Y:S02]  /*0880*/  ISETP.GT.U32.AND.EX P5, PT, R2.reuse, RZ, PT, P5 ;  /* 0x000000ff0200720c */ /* 0x040fe40003fa4150 */
[C---:B------:R-:W-:Y:S02]  /*0890*/  ISETP.GT.U32.AND.EX P4, PT, R2.reuse, RZ, PT, P4 ;  /* 0x000000ff0200720c */ /* 0x040fe40003f84140 */
[C---:B------:R-:W-:Y:S02]  /*08a0*/  ISETP.GT.U32.AND.EX P3, PT, R2.reuse, RZ, PT, P3 ;  /* 0x000000ff0200720c */ /* 0x040fe40003f64130 */
[C---:B------:R-:W-:Y:S02]  /*08b0*/  ISETP.GT.U32.AND.EX P1, PT, R2.reuse, RZ, PT, P1 ;  /* 0x000000ff0200720c */ /* 0x040fe40003f24110 */
[----:B------:R-:W-:-:S02]  /*08c0*/  ISETP.GT.U32.AND.EX P6, PT, R2, RZ, PT, P6 ;  /* 0x000000ff0200720c */ /* 0x000fc40003fc4160 */
[----:B------:R-:W-:-:S03]  /*08d0*/  ISETP.NE.AND.EX P2, PT, R2, RZ, PT, P2 ;  /* 0x000000ff0200720c */ /* 0x000fc60003f45320 */
[----:B------:R-:W-:Y:S02]  /*08e0*/  @!P5 PRMT R24, RZ, 0x7610, R24 ;  /* 0x00007610ff18d816 */ /* 0x000fe40000000018 */
[----:B------:R-:W-:Y:S02]  /*08f0*/  @!P4 PRMT R20, RZ, 0x7610, R20 ;  /* 0x00007610ff14c816 */ /* 0x000fe40000000014 */
[----:B------:R-:W-:Y:S02]  /*0900*/  @!P3 PRMT R21, RZ, 0x7610, R21 ;  /* 0x00007610ff15b816 */ /* 0x000fe40000000015 */
[----:B------:R-:W-:Y:S01]  /*0910*/  @!P1 PRMT R22, RZ, 0x7610, R22 ;  /* 0x00007610ff169816 */ /* 0x000fe20000000016 */
[----:B------:R-:W5:Y:S01]  /*0920*/  @P5 LDG.E.U16 R24, desc[UR10][R16.64+0x1e] ;  /* 0x00001e0a10185981 */ /* 0x000f62000c1e1500 */
[----:B------:R-:W-:-:S03]  /*0930*/  @!P6 PRMT R23, RZ, 0x7610, R23 ;  /* 0x00007610ff17e816 */ /* 0x000fc60000000017 */
[----:B------:R-:W5:Y:S04]  /*0940*/  @P2 LDG.E.U16 R12, desc[UR10][R16.64] ;  /* 0x0000000a100c2981 */ /* 0x000f68000c1e1500 */
[----:B------:R-:W5:Y:S04]  /*0950*/  @P4 LDG.E.U16 R20, desc[UR10][R16.64+0x16] ;  /* 0x0000160a10144981 */ /* 0x000f68000c1e1500 */
[----:B------:R-:W5:Y:S04]  /*0960*/  @P3 LDG.E.U16 R21, desc[UR10][R16.64+0x18] ;  /* 0x0000180a10153981 */ /* 0x000f68000c1e1500 */
[----:B------:R-:W5:Y:S04]  /*0970*/  @P1 LDG.E.U16 R22, desc[UR10][R16.64+0x1a] ;  /* 0x00001a0a10161981 */ /* 0x000f68000c1e1500 */
[----:B------:R-:W5:Y:S01]  /*0980*/  @P6 LDG.E.U16 R23, desc[UR10][R16.64+0x1c] ;  /* 0x00001c0a10176981 */ /* 0x000f62000c1e1500 */
[----:B--2---:R-:W-:-:S02]  /*0990*/  PRMT R13, R13, 0x5410, R8 ;  /* 0x000054100d0d7816 */ /* 0x004fc40000000008 */
[----:B---3--:R-:W-:Y:S02]  /*09a0*/  PRMT R14, R14, 0x5410, R9 ;  /* 0x000054100e0e7816 */ /* 0x008fe40000000009 */
[----:B----4-:R-:W-:Y:S02]  /*09b0*/  PRMT R8, R11, 0x5410, R18 ;  /* 0x000054100b087816 */ /* 0x010fe40000000012 */
[----:B-----5:R-:W-:Y:S02]  /*09c0*/  PRMT R15, R15, 0x5410, R10 ;  /* 0x000054100f0f7816 */ /* 0x020fe4000000000a */
[----:B------:R-:W-:-:S04]  /*09d0*/  @!P2 PRMT R12, RZ, 0x7610, R12 ;  /* 0x00007610ff0ca816 */ /* 0x000fc8000000000c */
[----:B------:R-:W-:Y:S02]  /*09e0*/  PRMT R12, R12, 0x5410, R7 ;  /* 0x000054100c0c7816 */ /* 0x000fe40000000007 */
[----:B------:R-:W-:Y:S02]  /*09f0*/  PRMT R9, R19, 0x5410, R20 ;  /* 0x0000541013097816 */ /* 0x000fe40000000014 */
[----:B------:R-:W-:Y:S02]  /*0a00*/  PRMT R10, R21, 0x5410, R22 ;  /* 0x00005410150a7816 */ /* 0x000fe40000000016 */
[----:B------:R-:W-:Y:S01]  /*0a10*/  PRMT R11, R23, 0x5410, R24 ;  /* 0x00005410170b7816 */ /* 0x000fe20000000018 */
[----:B------:R-:W-:Y:S06]  /*0a20*/  BRA `(.L_x_7) ;  /* 0x0000000000087947 */ /* 0x000fec0003800000 */
.L_x_8:
[----:B------:R0:W5:Y:S04]  /*0a30*/  LDG.E.128 R12, desc[UR10][R16.64] ;  /* 0x0000000a100c7981 */ /* 0x000168000c1e1d00 */
[----:B------:R0:W5:Y:S02]  /*0a40*/  LDG.E.128 R8, desc[UR10][R16.64+0x10] ;  /* 0x0000100a10087981 */ /* 0x000164000c1e1d00 */
.L_x_7:
[----:B------:R-:W-:Y:S05]  /*0a50*/  BSYNC.RECONVERGENT B2 ;  /* 0x0000000000027941 */ /* 0x000fea0003800200 */
.L_x_5:
[----:B------:R-:W-:Y:S01]  /*0a60*/  ISETP.GT.U32.AND P1, PT, R3, 0x1, PT ;  /* 0x000000010300780c */ /* 0x000fe20003f24070 */
[----:B------:R-:W-:Y:S03]  /*0a70*/  BSSY.RECONVERGENT B2, `(.L_x_9) ;  /* 0x000005d000027945 */ /* 0x000fe60003800200 */
[----:B------:R-:W-:-:S13]  /*0a80*/  ISETP.GT.U32.AND.EX P1, PT, R4, RZ, PT, P1 ;  /* 0x000000ff0400720c */ /* 0x000fda0003f24110 */
[----:B------:R-:W-:Y:S05]  /*0a90*/  @P1 BRA `(.L_x_10) ;  /* 0x0000000000141947 */ /* 0x000fea0003800000 */
[----:B------:R-:W-:Y:S02]  /*0aa0*/  CS2R R18, SRZ ;  /* 0x0000000000127805 */ /* 0x000fe4000001ff00 */
[----:B0-----:R-:W-:Y:S02]  /*0ab0*/  CS2R R16, SRZ ;  /* 0x0000000000107805 */ /* 0x001fe4000001ff00 */
[----:B------:R-:W-:Y:S02]  /*0ac0*/  CS2R R22, SRZ ;  /* 0x0000000000167805 */ /* 0x000fe4000001ff00 */
[----:B------:R-:W-:Y:S01]  /*0ad0*/  CS2R R20, SRZ ;  /* 0x0000000000147805 */ /* 0x000fe2000001ff00 */
[----:B------:R-:W-:Y:S06]  /*0ae0*/  BRA `(.L_x_11) ;  /* 0x0000000400547947 */ /* 0x000fec0003800000 */
.L_x_10:
[----:B------:R-:W1:Y:S01]  /*0af0*/  LDCU.64 UR4, c[0x0][0x380] ;  /* 0x00007000ff0477ac */ /* 0x000e620008000a00 */
[----:B------:R-:W-:Y:S02]  /*0b00*/  IADD3 R7, P1, PT, R50, R32, RZ ;  /* 0x0000002032077210 */ /* 0x000fe40007f3e0ff */
[----:B------:R-:W-:-:S03]  /*0b10*/  ISETP.LT.U32.AND P2, PT, R0, 0x10, PT ;  /* 0x000000100000780c */ /* 0x000fc60003f41070 */
[----:B0-----:R-:W-:Y:S01]  /*0b20*/  IMAD.X R16, R49, 0x1, R33, P1 ;  /* 0x0000000131107824 */ /* 0x001fe200008e0621 */
[----:B-1----:R-:W-:-:S04]  /*0b30*/  LEA R24, P3, R7, UR4, 0x1 ;  /* 0x0000000407187c11 */ /* 0x002fc8000f8608ff */
[----:B------:R-:W-:Y:S02]  /*0b40*/  SHF.L.U64.HI R7, R7, 0x1, R16 ;  /* 0x0000000107077819 */ /* 0x000fe40000010210 */
[----:B------:R-:W-:Y:S02]  /*0b50*/  LOP3.LUT P1, RZ, R24, 0x1f, RZ, 0xc0, !PT ;  /* 0x0000001f18ff7812 */ /* 0x000fe4000782c0ff */
[----:B------:R-:W-:Y:S02]  /*0b60*/  IADD3.X R25, PT, PT, R7, UR5, RZ, P3, !PT ;  /* 0x0000000507197c10 */ /* 0x000fe40009ffe4ff */
[----:B------:R-:W-:-:S13]  /*0b70*/  ISETP.LT.U32.OR.EX P1, PT, R2, RZ, P1, P2 ;  /* 0x000000ff0200720c */ /* 0x000fda0000f21520 */
[----:B------:R-:W-:Y:S05]  /*0b80*/  @P1 BRA `(.L_x_12) ;  /* 0x00000000000c1947 */ /* 0x000fea0003800000 */
[----:B------:R0:W5:Y:S04]  /*0b90*/  LDG.E.128 R20, desc[UR10][R24.64] ;  /* 0x0000000a18147981 */ /* 0x000168000c1e1d00 */
[----:B------:R0:W5:Y:S01]  /*0ba0*/  LDG.E.128 R16, desc[UR10][R24.64+0x10] ;  /* 0x0000100a18107981 */ /* 0x000162000c1e1d00 */
[----:B------:R-:W-:Y:S05]  /*0bb0*/  BRA `(.L_x_11) ;  /* 0x0000000400207947 */ /* 0x000fea0003800000 */
.L_x_12:
[C---:B------:R-:W-:Y:S02]  /*0bc0*/  ISETP.NE.U32.AND P1, PT, R0.reuse, RZ, PT ;  /* 0x000000ff0000720c */ /* 0x040fe40003f25070 */
[C---:B------:R-:W-:Y:S02]  /*0bd0*/  ISETP.GT.U32.AND P4, PT, R0.reuse, 0x1, PT ;  /* 0x000000010000780c */ /* 0x040fe40003f84070 */
[C---:B------:R-:W-:Y:S02]  /*0be0*/  ISETP.GT.U32.AND P3, PT, R0.reuse, 0x2, PT ;  /* 0x000000020000780c */ /* 0x040fe40003f64070 */
[----:B------:R-:W-:Y:S02]  /*0bf0*/  ISETP.GT.U32.AND P2, PT, R0, 0x3, PT ;  /* 0x000000030000780c */ /* 0x000fe40003f44070 */
[C---:B------:R-:W-:Y:S02]  /*0c00*/  ISETP.NE.AND.EX P1, PT, R2.reuse, RZ, PT, P1 ;  /* 0x000000ff0200720c */ /* 0x040fe40003f25310 */
[----:B------:R-:W-:-:S02]  /*0c10*/  ISETP.GT.U32.AND.EX P4, PT, R2, RZ, PT, P4 ;  /* 0x000000ff0200720c */ /* 0x000fc40003f84140 */
[C---:B------:R-:W-:Y:S02]  /*0c20*/  ISETP.GT.U32.AND.EX P3, PT, R2.reuse, RZ, PT, P3 ;  /* 0x000000ff0200720c */ /* 0x040fe40003f64130 */
[----:B------:R-:W-:Y:S02]  /*0c30*/  ISETP.GT.U32.AND.EX P2, PT, R2, RZ, PT, P2 ;  /* 0x000000ff0200720c */ /* 0x000fe40003f44120 */
[C---:B------:R-:W-:Y:S02]  /*0c40*/  ISETP.GT.U32.AND P6, PT, R0.reuse, 0x4, PT ;  /* 0x000000040000780c */ /* 0x040fe40003fc4070 */
[----:B------:R-:W-:-:S03]  /*0c50*/  ISETP.GT.U32.AND P5, PT, R0, 0x5, PT ;  /* 0x000000050000780c */ /* 0x000fc60003fa4070 */
[----:B------:R-:W-:Y:S02]  /*0c60*/  @!P1 PRMT R20, RZ, 0x7610, R20 ;  /* 0x00007610ff149816 */ /* 0x000fe40000000014 */
[----:B------:R-:W-:Y:S02]  /*0c70*/  @!P4 PRMT R7, RZ, 0x7610, R7 ;  /* 0x00007610ff07c816 */ /* 0x000fe40000000007 */
[----:B------:R-:W-:Y:S02]  /*0c80*/  @!P3 PRMT R21, RZ, 0x7610, R21 ;  /* 0x00007610ff15b816 */ /* 0x000fe40000000015 */
[----:B------:R-:W-:Y:S01]  /*0c90*/  @!P2 PRMT R16, RZ, 0x7610, R16 ;  /* 0x00007610ff10a816 */ /* 0x000fe20000000010 */
[----:B------:R-:W2:Y:S01]  /*0ca0*/  @P1 LDG.E.U16 R20, desc[UR10][R24.64] ;  /* 0x0000000a18141981 */ /* 0x000ea2000c1e1500 */
[----:B------:R-:W-:Y:S02]  /*0cb0*/  ISETP.GT.U32.AND P1, PT, R0, 0x6, PT ;  /* 0x000000060000780c */ /* 0x000fe40003f24070 */
[----:B------:R-:W-:Y:S01]  /*0cc0*/  ISETP.GT.U32.AND.EX P6, PT, R2, RZ, PT, P6 ;  /* 0x000000ff0200720c */ /* 0x000fe20003fc4160 */
[----:B------:R-:W2:Y:S01]  /*0cd0*/  @P4 LDG.E.U16 R7, desc[UR10][R24.64+0x2] ;  /* 0x0000020a18074981 */ /* 0x000ea2000c1e1500 */
[----:B------:R-:W-:-:S02]  /*0ce0*/  ISETP.GT.U32.AND P4, PT, R0, 0x7, PT ;  /* 0x000000070000780c */ /* 0x000fc40003f84070 */
[----:B------:R-:W-:Y:S01]  /*0cf0*/  ISETP.GT.U32.AND.EX P5, PT, R2, RZ, PT, P5 ;  /* 0x000000ff0200720c */ /* 0x000fe20003fa4150 */
[----:B------:R-:W3:Y:S01]  /*0d00*/  @P3 LDG.E.U16 R21, desc[UR10][R24.64+0x4] ;  /* 0x0000040a18153981 */ /* 0x000ee2000c1e1500 */
[----:B------:R-:W-:-:S03]  /*0d10*/  ISETP.GT.U32.AND P3, PT, R0, 0x8, PT ;  /* 0x000000080000780c */ /* 0x000fc60003f64070 */
[----:B------:R-:W3:Y:S01]  /*0d20*/  @P2 LDG.E.U16 R16, desc[UR10][R24.64+0x6] ;  /* 0x0000060a18102981 */ /* 0x000ee2000c1e1500 */
[----:B------:R-:W-:Y:S02]  /*0d30*/  ISETP.GT.U32.AND P2, PT, R0, 0x9, PT ;  /* 0x000000090000780c */ /* 0x000fe40003f44070 */
[C---:B------:R-:W-:Y:S02]  /*0d40*/  ISETP.GT.U32.AND.EX P1, PT, R2.reuse, RZ, PT, P1 ;  /* 0x000000ff0200720c */ /* 0x040fe40003f24110 */
[C---:B------:R-:W-:Y:S02]  /*0d50*/  ISETP.GT.U32.AND.EX P4, PT, R2.reuse, RZ, PT, P4 ;  /* 0x000000ff0200720c */ /* 0x040fe40003f84140 */
[C---:B------:R-:W-:Y:S02]  /*0d60*/  ISETP.GT.U32.AND.EX P3, PT, R2.reuse, RZ, PT, P3 ;  /* 0x000000ff0200720c */ /* 0x040fe40003f64130 */
[----:B------:R-:W-:Y:S02]  /*0d70*/  ISETP.GT.U32.AND.EX P2, PT, R2, RZ, PT, P2 ;  /* 0x000000ff0200720c */ /* 0x000fe40003f44120 */
[----:B------:R-:W-:-:S02]  /*0d80*/  @!P6 PRMT R22, RZ, 0x7610, R22 ;  /* 0x00007610ff16e816 */ /* 0x000fc40000000016 */
[----:B------:R-:W-:-:S03]  /*0d90*/  @!P5 PRMT R17, RZ, 0x7610, R17 ;  /* 0x00007610ff11d816 */ /* 0x000fc60000000011 */
[----:B------:R-:W-:Y:S01]  /*0da0*/  @!P1 PRMT R23, RZ, 0x7610, R23 ;  /* 0x00007610ff179816 */ /* 0x000fe20000000017 */
[----:B------:R-:W4:Y:S01]  /*0db0*/  @P6 LDG.E.U16 R22, desc[UR10][R24.64+0x8] ;  /* 0x0000080a18166981 */ /* 0x000f22000c1e1500 */
[----:B------:R-:W-:Y:S02]  /*0dc0*/  @!P4 PRMT R18, RZ, 0x7610, R18 ;  /* 0x00007610ff12c816 */ /* 0x000fe40000000012 */
[----:B------:R-:W-:Y:S01]  /*0dd0*/  @!P3 PRMT R19, RZ, 0x7610, R19 ;  /* 0x00007610ff13b816 */ /* 0x000fe20000000013 */
[----:B------:R-:W4:Y:S01]  /*0de0*/  @P5 LDG.E.U16 R17, desc[UR10][R24.64+0xa] ;  /* 0x00000a0a18115981 */ /* 0x000f22000c1e1500 */
[----:B------:R-:W-:Y:S02]  /*0df0*/  @!P2 PRMT R26, RZ, 0x7610, R26 ;  /* 0x00007610ff1aa816 */ /* 0x000fe4000000001a */
[C---:B------:R-:W-:Y:S01]  /*0e00*/  ISETP.GT.U32.AND P6, PT, R0.reuse, 0xa, PT ;  /* 0x0000000a0000780c */ /* 0x040fe20003fc4070 */
[----:B------:R-:W4:Y:S01]  /*0e10*/  @P1 LDG.E.U16 R23, desc[UR10][R24.64+0xc] ;  /* 0x00000c0a18171981 */ /* 0x000f22000c1e1500 */
[----:B------:R-:W-:-:S02]  /*0e20*/  ISETP.GT.U32.AND P5, PT, R0, 0xb, PT ;  /* 0x0000000b0000780c */ /* 0x000fc40003fa4070 */
[C---:B------:R-:W-:Y:S01]  /*0e30*/  ISETP.GT.U32.AND P1, PT, R0.reuse, 0xc, PT ;  /* 0x0000000c0000780c */ /* 0x040fe20003f24070 */
[----:B------:R-:W4:Y:S01]  /*0e40*/  @P4 LDG.E.U16 R18, desc[UR10][R24.64+0xe] ;  /* 0x00000e0a18124981 */ /* 0x000f22000c1e1500 */
[----:B------:R-:W-:-:S03]  /*0e50*/  ISETP.GT.U32.AND P4, PT, R0, 0xd, PT ;  /* 0x0000000d0000780c */ /* 0x000fc60003f84070 */
[----:B------:R-:W4:Y:S01]  /*0e60*/  @P3 LDG.E.U16 R19, desc[UR10][R24.64+0x10] ;  /* 0x0000100a18133981 */ /* 0x000f22000c1e1500 */
[----:B------:R-:W-:-:S03]  /*0e70*/  ISETP.GT.U32.AND P3, PT, R0, 0xe, PT ;  /* 0x0000000e0000780c */ /* 0x000fc60003f64070 */
[----:B------:R-:W4:Y:S01]  /*0e80*/  @P2 LDG.E.U16 R26, desc[UR10][R24.64+0x12] ;  /* 0x0000120a181a2981 */ /* 0x000f22000c1e1500 */
[----:B------:R-:W-:Y:S02]  /*0e90*/  ISETP.GT.U32.AND P2, PT, R0, 0xf, PT ;  /* 0x0000000f0000780c */ /* 0x000fe40003f44070 */
[C---:B------:R-:W-:Y:S02]  /*0ea0*/  ISETP.GT.U32.AND.EX P6, PT, R2.reuse, RZ, PT, P6 ;  /* 0x000000ff0200720c */ /* 0x040fe40003fc4160 */
[C---:B------:R-:W-:Y:S02]  /*0eb0*/  ISETP.GT.U32.AND.EX P5, PT, R2.reuse, RZ, PT, P5 ;  /* 0x000000ff0200720c */ /* 0x040fe40003fa4150 */
[C---:B------:R-:W-:Y:S02]  /*0ec0*/  ISETP.GT.U32.AND.EX P1, PT, R2.reuse, RZ, PT, P1 ;  /* 0x000000ff0200720c */ /* 0x040fe40003f24110 */
[C---:B------:R-:W-:Y:S02]  /*0ed0*/  ISETP.GT.U32.AND.EX P4, PT, R2.reuse, RZ, PT, P4 ;  /* 0x000000ff0200720c */ /* 0x040fe40003f84140 */
[----:B------:R-:W-:-:S02]  /*0ee0*/  ISETP.GT.U32.AND.EX P3, PT, R2, RZ, PT, P3 ;  /* 0x000000ff0200720c */ /* 0x000fc40003f64130 */
[----:B------:R-:W-:-:S03]  /*0ef0*/  ISETP.GT.U32.AND.EX P2, PT, R2, RZ, PT, P2 ;  /* 0x000000ff0200720c */ /* 0x000fc60003f44120 */
[----:B------:R-:W-:Y:S02]  /*0f00*/  @!P6 PRMT R27, RZ, 0x7610, R27 ;  /* 0x00007610ff1be816 */ /* 0x000fe4000000001b */
[----:B------:R-:W-:Y:S02]  /*0f10*/  @!P5 PRMT R28, RZ, 0x7610, R28 ;  /* 0x00007610ff1cd816 */ /* 0x000fe4000000001c */
[----:B------:R-:W-:Y:S02]  /*0f20*/  @!P1 PRMT R29, RZ, 0x7610, R29 ;  /* 0x00007610ff1d9816 */ /* 0x000fe4000000001d */
[----:B------:R-:W-:Y:S01]  /*0f30*/  @!P4 PRMT R30, RZ, 0x7610, R30 ;  /* 0x00007610ff1ec816 */ /* 0x000fe2000000001e */
[----:B------:R-:W4:Y:S01]  /*0f40*/  @P6 LDG.E.U16 R27, desc[UR10][R24.64+0x14] ;  /* 0x0000140a181b6981 */ /* 0x000f22000c1e1500 */
[----:B------:R-:W-:Y:S02]  /*0f50*/  @!P3 PRMT R31, RZ, 0x7610, R31 ;  /* 0x00007610ff1fb816 */ /* 0x000fe4000000001f */
[----:B------:R-:W-:Y:S01]  /*0f60*/  @!P2 PRMT R34, RZ, 0x7610, R34 ;  /* 0x00007610ff22a816 */ /* 0x000fe20000000022 */
[----:B------:R-:W4:Y:S04]  /*0f70*/  @P5 LDG.E.U16 R28, desc[UR10][R24.64+0x16] ;  /* 0x0000160a181c5981 */ /* 0x000f28000c1e1500 */
[----:B------:R-:W4:Y:S04]  /*0f80*/  @P1 LDG.E.U16 R29, desc[UR10][R24.64+0x18] ;  /* 0x0000180a181d1981 */ /* 0x000f28000c1e1500 */
[----:B------:R-:W4:Y:S04]  /*0f90*/  @P4 LDG.E.U16 R30, desc[UR10][R24.64+0x1a] ;  /* 0x00001a0a181e4981 */ /* 0x000f28000c1e1500 */
[----:B------:R-:W4:Y:S04]  /*0fa0*/  @P3 LDG.E.U16 R31, desc[UR10][R24.64+0x1c] ;  /* 0x00001c0a181f3981 */ /* 0x000f28000c1e1500 */
[----:B------:R-:W4:Y:S01]  /*0fb0*/  @P2 LDG.E.U16 R34, desc[UR10][R24.64+0x1e] ;  /* 0x00001e0a18222981 */ /* 0x000f22000c1e1500 */
[----:B--2---:R-:W-:-:S02]  /*0fc0*/  PRMT R20, R20, 0x5410, R7 ;  /* 0x0000541014147816 */ /* 0x004fc40000000007 */
[----:B---3--:R-:W-:Y:S02]  /*0fd0*/  PRMT R21, R21, 0x5410, R16 ;  /* 0x0000541015157816 */ /* 0x008fe40000000010 */
[----:B----4-:R-:W-:Y:S02]  /*0fe0*/  PRMT R22, R22, 0x5410, R17 ;  /* 0x0000541016167816 */ /* 0x010fe40000000011 */
[----:B------:R-:W-:Y:S02]  /*0ff0*/  PRMT R23, R23, 0x5410, R18 ;  /* 0x0000541017177816 */ /* 0x000fe40000000012 */
[----:B------:R-:W-:Y:S02]  /*1000*/  PRMT R16, R19, 0x5410, R26 ;  /* 0x0000541013107816 */ /* 0x000fe4000000001a */
[----:B------:R-:W-:Y:S02]  /*1010*/  PRMT R17, R27, 0x5410, R28 ;  /* 0x000054101b117816 */ /* 0x000fe4000000001c */
[----:B------:R-:W-:-:S02]  /*1020*/  PRMT R18, R29, 0x5410, R30 ;  /* 0x000054101d127816 */ /* 0x000fc4000000001e */
[----:B------:R-:W-:-:S07]  /*1030*/  PRMT R19, R31, 0x5410, R34 ;  /* 0x000054101f137816 */ /* 0x000fce0000000022 */
.L_x_11:
[----:B------:R-:W-:Y:S05]  /*1040*/  BSYNC.RECONVERGENT B2 ;  /* 0x0000000000027941 */ /* 0x000fea0003800200 */
.L_x_9:
        /* <DEDUP_REMOVED lines=9> */
.L_x_14:
[----:B------:R-:W1:Y:S01]  /*10e0*/  LDCU.64 UR4, c[0x0][0x380] ;  /* 0x00007000ff0477ac */ /* 0x000e620008000a00 */
[----:B------:R-:W-:Y:S02]  /*10f0*/  LEA R7, P1, R32, R50, 0x1 ;  /* 0x0000003220077211 */ /* 0x000fe400078208ff */
[----:B------:R-:W-:Y:S02]  /*1100*/  ISETP.LT.U32.AND P2, PT, R0, 0x10, PT ;  /* 0x000000100000780c */ /* 0x000fe40003f41070 */
[----:B0-----:R-:W-:Y:S02]  /*1110*/  LEA.HI.X R24, R32, R49, R33, 0x1, P1 ;  /* 0x0000003120187211 */ /* 0x001fe400008f0c21 */
[C---:B-1----:R-:W-:Y:S02]  /*1120*/  LEA R34, P3, R7.reuse, UR4, 0x1 ;  /* 0x0000000407227c11 */ /* 0x042fe4000f8608ff */
[----:B------:R-:W-:Y:S02]  /*1130*/  SHF.L.U64.HI R7, R7, 0x1, R24 ;  /* 0x0000000107077819 */ /* 0x000fe40000010218 */
[----:B------:R-:W-:-:S02]  /*1140*/  LOP3.LUT P1, RZ, R34, 0x1f, RZ, 0xc0, !PT ;  /* 0x0000001f22ff7812 */ /* 0x000fc4000782c0ff */
[----:B------:R-:W-:Y:S02]  /*1150*/  IADD3.X R35, PT, PT, R7, UR5, RZ, P3, !PT ;  /* 0x0000000507237c10 */ /* 0x000fe40009ffe4ff */
[----:B------:R-:W-:-:S13]  /*1160*/  ISETP.LT.U32.OR.EX P1, PT, R2, RZ, P1, P2 ;  /* 0x000000ff0200720c */ /* 0x000fda0000f21520 */
[----:B------:R-:W-:Y:S05]  /*1170*/  @P1 BRA `(.L_x_16) ;  /* 0x00000000000c1947 */ /* 0x000fea0003800000 */
[----:B------:R0:W5:Y:S04]  /*1180*/  LDG.E.128 R28, desc[UR10][R34.64] ;  /* 0x0000000a221c7981 */ /* 0x000168000c1e1d00 */
[----:B------:R0:W5:Y:S01]  /*1190*/  LDG.E.128 R24, desc[UR10][R34.64+0x10] ;  /* 0x0000100a22187981 */ /* 0x000162000c1e1d00 */
[----:B------:R-:W-:Y:S05]  /*11a0*/  BRA `(.L_x_15) ;  /* 0x0000000400207947 */ /* 0x000fea0003800000 */
.L_x_16:
        /* <DEDUP_REMOVED lines=72> */
.L_x_15:
[----:B------:R-:W-:Y:S05]  /*1630*/  BSYNC.RECONVERGENT B2 ;  /* 0x0000000000027941 */ /* 0x000fea0003800200 */
.L_x_13:
[----:B------:R-:W-:-:S04]  /*1640*/  ISETP.GT.U32.AND P1, PT, R3, 0x3, PT ;  /* 0x000000030300780c */ /* 0x000fc80003f24070 */
[----:B------:R-:W-:-:S13]  /*1650*/  ISETP.GT.U32.AND.EX P1, PT, R4, RZ, PT, P1 ;  /* 0x000000ff0400720c */ /* 0x000fda0003f24110 */
[----:B------:R-:W-:Y:S05]  /*1660*/  @P1 BRA `(.L_x_17) ;  /* 0x0000000000141947 */ /* 0x000fea0003800000 */
[----:B0-----:R-:W-:Y:S02]  /*1670*/  CS2R R34, SRZ ;  /* 0x0000000000227805 */ /* 0x001fe4000001ff00 */
[----:B------:R-:W-:Y:S02]  /*1680*/  CS2R R32, SRZ ;  /* 0x0000000000207805 */ /* 0x000fe4000001ff00 */
[----:B------:R-:W-:Y:S02]  /*1690*/  CS2R R38, SRZ ;  /* 0x0000000000267805 */ /* 0x000fe4000001ff00 */
[----:B------:R-:W-:Y:S01]  /*16a0*/  CS2R R36, SRZ ;  /* 0x0000000000247805 */ /* 0x000fe2000001ff00 */
[----:B------:R-:W-:Y:S06]  /*16b0*/  BRA `(.L_x_18) ;  /* 0x0000000c00787947 */ /* 0x000fec0003800000 */
.L_x_17:
[----:B------:R-:W1:Y:S01]  /*16c0*/  LDCU.64 UR4, c[0x0][0x380] ;  /* 0x00007000ff0477ac */ /* 0x000e620008000a00 */
[----:B------:R-:W-:Y:S01]  /*16d0*/  IMAD.MOV.U32 R48, RZ, RZ, R50 ;  /* 0x000000ffff307224 */ /* 0x000fe200078e0032 */
[----:B------:R-:W-:Y:S01]  /*16e0*/  ISETP.LT.U32.AND P2, PT, R0, 0x10, PT ;  /* 0x000000100000780c */ /* 0x000fe20003f41070 */
[----:B------:R-:W-:Y:S02]  /*16f0*/  IMAD R7, R33, 0x3, RZ ;  /* 0x0000000321077824 */ /* 0x000fe400078e02ff */
[----:B0-----:R-:W-:-:S04]  /*1700*/  IMAD.WIDE.U32 R34, R32, 0x3, R48 ;  /* 0x0000000320227825 */ /* 0x001fc800078e0030 */
[----:B------:R-:W-:Y:S01]  /*1710*/  IMAD.IADD R7, R35, 0x1, R7 ;  /* 0x0000000123077824 */ /* 0x000fe200078e0207 */
        /* <DEDUP_REMOVED lines=9> */
.L_x_19:
        /* <DEDUP_REMOVED lines=71> */
[----:B------:R-:W-:Y:S01]  /*1c20*/  PRMT R35, R47, 0x5410, R52 ;  /* 0x000054102f237816 */ /* 0x000fe20000000034 */
[----:B------:R-:W-:Y:S06]  /*1c30*/  BRA `(.L_x_18) ;  /* 0x0000000800187947 */ /* 0x000fec0003800000 */
.L_x_4:
[----:B------:R-:W0:Y:S01]  /*1c40*/  LDCU.64 UR4, c[0x0][0x380] ;  /* 0x00007000ff0477ac */ /* 0x000e220008000a00 */
[C---:B------:R-:W-:Y:S01]  /*1c50*/  SHF.L.U64.HI R7, R50.reuse, 0x1, R49 ;  /* 0x0000000132077819 */ /* 0x040fe20000010231 */
[----:B------:R-:W-:Y:S01]  /*1c60*/  BSSY.RECONVERGENT B2, `(.L_x_20) ;  /* 0x0000020000027945 */ /* 0x000fe20003800200 */
[----:B0-----:R-:W-:-:S04]  /*1c70*/  LEA R16, P1, R50, UR4, 0x1 ;  /* 0x0000000432107c11 */ /* 0x001fc8000f8208ff */
[----:B------:R-:W-:Y:S02]  /*1c80*/  LOP3.LUT P2, RZ, R16, 0x1f, RZ, 0xc0, !PT ;  /* 0x0000001f10ff7812 */ /* 0x000fe4000784c0ff */
[----:B------:R-:W-:-:S11]  /*1c90*/  IADD3.X R17, PT, PT, R7, UR5, RZ, P1, !PT ;  /* 0x0000000507117c10 */ /* 0x000fd60008ffe4ff */
[----:B------:R-:W-:Y:S05]  /*1ca0*/  @!P2 BRA `(.L_x_21) ;  /* 0x000000000064a947 */ /* 0x000fea0003800000 */
[----:B------:R-:W2:Y:S04]  /*1cb0*/  LDG.E.U16 R11, desc[UR10][R16.64+0x1c] ;  /* 0x00001c0a100b7981 */ /* 0x000ea8000c1e1500 */
[----:B------:R-:W2:Y:S04]  /*1cc0*/  LDG.E.U16 R24, desc[UR10][R16.64+0x1e] ;  /* 0x00001e0a10187981 */ /* 0x000ea8000c1e1500 */
[----:B------:R-:W3:Y:S04]  /*1cd0*/  LDG.E.U16 R10, desc[UR10][R16.64+0x18] ;  /* 0x0000180a100a7981 */ /* 0x000ee8000c1e1500 */
[----:B------:R-:W3:Y:S04]  /*1ce0*/  LDG.E.U16 R23, desc[UR10][R16.64+0x1a] ;  /* 0x00001a0a10177981 */ /* 0x000ee8000c1e1500 */
[----:B------:R-:W4:Y:S04]  /*1cf0*/  LDG.E.U16 R9, desc[UR10][R16.64+0x14] ;  /* 0x0000140a10097981 */ /* 0x000f28000c1e1500 */
[----:B------:R-:W4:Y:S04]  /*1d00*/  LDG.E.U16 R22, desc[UR10][R16.64+0x16] ;  /* 0x0000160a10167981 */ /* 0x000f28000c1e1500 */
[----:B------:R-:W5:Y:S04]  /*1d10*/  LDG.E.U16 R8, desc[UR10][R16.64+0x10] ;  /* 0x0000100a10087981 */ /* 0x000f68000c1e1500 */
        /* <DEDUP_REMOVED lines=8> */
[----:B------:R-:W5:Y:S01]  /*1da0*/  LDG.E.U16 R18, desc[UR10][R16.64+0x6] ;  /* 0x0000060a10127981 */ /* 0x000f62000c1e1500 */
[----:B--2---:R-:W-:-:S02]  /*1db0*/  PRMT R11, R11, 0x5410, R24 ;  /* 0x000054100b0b7816 */ /* 0x004fc40000000018 */
[----:B---3--:R-:W-:Y:S02]  /*1dc0*/  PRMT R10, R10, 0x5410, R23 ;  /* 0x000054100a0a7816 */ /* 0x008fe40000000017 */
[----:B----4-:R-:W-:Y:S02]  /*1dd0*/  PRMT R9, R9, 0x5410, R22 ;  /* 0x0000541009097816 */ /* 0x010fe40000000016 */
[----:B-----5:R-:W-:Y:S02]  /*1de0*/  PRMT R8, R8, 0x5410, R21 ;  /* 0x0000541008087816 */ /* 0x020fe40000000015 */
[----:B------:R-:W-:Y:S02]  /*1df0*/  PRMT R15, R15, 0x5410, R20 ;  /* 0x000054100f0f7816 */ /* 0x000fe40000000014 */
[----:B------:R-:W-:Y:S02]  /*1e00*/  PRMT R14, R14, 0x5410, R19 ;  /* 0x000054100e0e7816 */ /* 0x000fe40000000013 */
[----:B------:R-:W-:-:S02]  /*1e10*/  PRMT R12, R12, 0x5410, R7 ;  /* 0x000054100c0c7816 */ /* 0x000fc40000000007 */
[----:B------:R-:W-:Y:S01]  /*1e20*/  PRMT R13, R13, 0x5410, R18 ;  /* 0x000054100d0d7816 */ /* 0x000fe20000000012 */
[----:B------:R-:W-:Y:S06]  /*1e30*/  BRA `(.L_x_22) ;  /* 0x0000000000087947 */ /* 0x000fec0003800000 */
.L_x_21:
[----:B------:R0:W5:Y:S04]  /*1e40*/  LDG.E.128 R12, desc[UR10][R16.64] ;  /* 0x0000000a100c7981 */ /* 0x000168000c1e1d00 */
[----:B------:R0:W5:Y:S02]  /*1e50*/  LDG.E.128 R8, desc[UR10][R16.64+0x10] ;  /* 0x0000100a10087981 */ /* 0x000164000c1e1d00 */
.L_x_22:
[----:B------:R-:W-:Y:S05]  /*1e60*/  BSYNC.RECONVERGENT B2 ;  /* 0x0000000000027941 */ /* 0x000fea0003800200 */
.L_x_20:
[C---:B------:R-:W-:Y:S01]  /*1e70*/  IMAD.SHL.U32 R7, R32.reuse, 0x2, RZ ;  /* 0x0000000220077824 */ /* 0x040fe200078e00ff */
[----:B------:R-:W-:Y:S01]  /*1e80*/  SHF.L.U64.HI R33, R32, 0x1, R33 ;  /* 0x0000000120217819 */ /* 0x000fe20000010221 */
[----:B------:R-:W-:Y:S03]  /*1e90*/  BSSY.RECONVERGENT B2, `(.L_x_23) ;  /* 0x0000020000027945 */ /* 0x000fe60003800200 */
[----:B------:R-:W-:-:S04]  /*1ea0*/  IADD3 R24, P2, PT, R7, R16, RZ ;  /* 0x0000001007187210 */ /* 0x000fc80007f5e0ff */
[----:B------:R-:W-:Y:S01]  /*1eb0*/  LOP3.LUT P1, RZ, R24, 0x1f, RZ, 0xc0, !PT ;  /* 0x0000001f18ff7812 */ /* 0x000fe2000782c0ff */
[----:B------:R-:W-:-:S12]  /*1ec0*/  IMAD.X R25, R33, 0x1, R17, P2 ;  /* 0x0000000121197824 */ /* 0x000fd800010e0611 */
[----:B------:R-:W-:Y:S05]  /*1ed0*/  @!P1 BRA `(.L_x_24) ;  /* 0x0000000000649947 */ /* 0x000fea0003800000 */
[----:B------:R-:W2:Y:S04]  /*1ee0*/  LDG.E.U16 R20, desc[UR10][R24.64] ;  /* 0x0000000a18147981 */ /* 0x000ea8000c1e1500 */
[----:B------:R-:W2:Y:S04]  /*1ef0*/  LDG.E.U16 R21, desc[UR10][R24.64+0x2] ;  /* 0x0000020a18157981 */ /* 0x000ea8000c1e1500 */
[----:B------:R-:W3:Y:S04]  /*1f00*/  LDG.E.U16 R19, desc[UR10][R24.64+0x1c] ;  /* 0x00001c0a18137981 */ /* 0x000ee8000c1e1500 */
[----:B------:R-:W3:Y:S04]  /*1f10*/  LDG.E.U16 R32, desc[UR10][R24.64+0x1e] ;  /* 0x00001e0a18207981 */ /* 0x000ee8000c1e1500 */
[----:B------:R-:W4:Y:S04]  /*1f20*/  LDG.E.U16 R18, desc[UR10][R24.64+0x18] ;  /* 0x0000180a18127981 */ /* 0x000f28000c1e1500 */
[----:B------:R-:W4:Y:S04]  /*1f30*/  LDG.E.U16 R35, desc[UR10][R24.64+0x1a] ;  /* 0x00001a0a18237981 */ /* 0x000f28000c1e1500 */
[----:B0-----:R-:W4:Y:S04]  /*1f40*/  LDG.E.U16 R17, desc[UR10][R24.64+0x14] ;  /* 0x0000140a18117981 */ /* 0x001f28000c1e1500 */
[----:B------:R-:W4:Y:S04]  /*1f50*/  LDG.E.U16 R30, desc[UR10][R24.64+0x16] ;  /* 0x0000160a181e7981 */ /* 0x000f28000c1e1500 */
[----:B------:R-:W4:Y:S04]  /*1f60*/  LDG.E.U16 R16, desc[UR10][R24.64+0x10] ;  /* 0x0000100a18107981 */ /* 0x000f28000c1e1500 */
[----:B------:R-:W4:Y:S04]  /*1f70*/  LDG.E.U16 R31, desc[UR10][R24.64+0x12] ;  /* 0x0000120a181f7981 */ /* 0x000f28000c1e1500 */
[----:B------:R-:W4:Y:S04]  /*1f80*/  LDG.E.U16 R23, desc[UR10][R24.64+0xc] ;  /* 0x00000c0a18177981 */ /* 0x000f28000c1e1500 */
[----:B------:R-:W4:Y:S04]  /*1f90*/  LDG.E.U16 R28, desc[UR10][R24.64+0xe] ;  /* 0x00000e0a181c7981 */ /* 0x000f28000c1e1500 */
[----:B------:R-:W4:Y:S04]  /*1fa0*/  LDG.E.U16 R22, desc[UR10][R24.64+0x8] ;  /* 0x0000080a18167981 */ /* 0x000f28000c1e1500 */
[----:B------:R-:W4:Y:S04]  /*1fb0*/  LDG.E.U16 R29, desc[UR10][R24.64+0xa] ;  /* 0x00000a0a181d7981 */ /* 0x000f28000c1e1500 */
[----:B------:R-:W4:Y:S04]  /*1fc0*/  LDG.E.U16 R26, desc[UR10][R24.64+0x4] ;  /* 0x0000040a181a7981 */ /* 0x000f28000c1e1500 */
[----:B------:R-:W4:Y:S01]  /*1fd0*/  LDG.E.U16 R27, desc[UR10][R24.64+0x6] ;  /* 0x0000060a181b7981 */ /* 0x000f22000c1e1500 */
        /* <DEDUP_REMOVED lines=9> */
.L_x_24:
[----:B------:R1:W5:Y:S04]  /*2070*/  LDG.E.128 R20, desc[UR10][R24.64] ;  /* 0x0000000a18147981 */ /* 0x000368000c1e1d00 */
[----:B0-----:R1:W5:Y:S02]  /*2080*/  LDG.E.128 R16, desc[UR10][R24.64+0x10] ;  /* 0x0000100a18107981 */ /* 0x001364000c1e1d00 */
.L_x_25:
[----:B------:R-:W-:Y:S05]  /*2090*/  BSYNC.RECONVERGENT B2 ;  /* 0x0000000000027941 */ /* 0x000fea0003800200 */
.L_x_23:
[----:B------:R-:W-:Y:S01]  /*20a0*/  IADD3 R34, P2, PT, R7, R24, RZ ;  /* 0x0000001807227210 */ /* 0x000fe20007f5e0ff */
[----:B------:R-:W-:Y:S03]  /*20b0*/  BSSY.RECONVERGENT B2, `(.L_x_26) ;  /* 0x000001f000027945 */ /* 0x000fe60003800200 */
        /* <DEDUP_REMOVED lines=9> */
[----:B-1----:R-:W4:Y:S04]  /*2150*/  LDG.E.U16 R25, desc[UR10][R34.64+0x14] ;  /* 0x0000140a22197981 */ /* 0x002f28000c1e1500 */
        /* <DEDUP_REMOVED lines=18> */
.L_x_27:
[----:B------:R0:W5:Y:S04]  /*2280*/  LDG.E.128 R28, desc[UR10][R34.64] ;  /* 0x0000000a221c7981 */ /* 0x000168000c1e1d00 */
[----:B-1----:R0:W5:Y:S02]  /*2290*/  LDG.E.128 R24, desc[UR10][R34.64+0x10] ;  /* 0x0000100a22187981 */ /* 0x002164000c1e1d00 */
.L_x_28:
[----:B------:R-:W-:Y:S05]  /*22a0*/  BSYNC.RECONVERGENT B2 ;  /* 0x0000000000027941 */ /* 0x000fea0003800200 */
.L_x_26:
[----:B------:R-:W-:-:S04]  /*22b0*/  IADD3 R40, P2, PT, R7, R34, RZ ;  /* 0x0000002207287210 */ /* 0x000fc80007f5e0ff */
[----:B------:R-:W-:Y:S01]  /*22c0*/  LOP3.LUT P1, RZ, R40, 0x1f, RZ, 0xc0, !PT ;  /* 0x0000001f28ff7812 */ /* 0x000fe2000782c0ff */
[----:B------:R-:W-:-:S12]  /*22d0*/  IMAD.X R41, R33, 0x1, R35, P2 ;  /* 0x0000000121297824 */ /* 0x000fd800010e0623 */
[----:B------:R-:W-:Y:S05]  /*22e0*/  @!P1 BRA `(.L_x_29) ;  /* 0x0000000000649947 */ /* 0x000fea0003800000 */
[----:B0-----:R-:W2:Y:S04]  /*22f0*/  LDG.E.U16 R35, desc[UR10][R40.64+0x1c] ;  /* 0x00001c0a28237981 */ /* 0x001ea8000c1e1500 */
[----:B------:R-:W2:Y:S04]  /*2300*/  LDG.E.U16 R52, desc[UR10][R40.64+0x1e] ;  /* 0x00001e0a28347981 */ /* 0x000ea8000c1e1500 */
[----:B------:R-:W3:Y:S04]  /*2310*/  LDG.E.U16 R34, desc[UR10][R40.64+0x18] ;  /* 0x0000180a28227981 */ /* 0x000ee8000c1e1500 */
[----:B------:R-:W3:Y:S04]  /*2320*/  LDG.E.U16 R47, desc[UR10][R40.64+0x1a] ;  /* 0x00001a0a282f7981 */ /* 0x000ee8000c1e1500 */
        /* <DEDUP_REMOVED lines=21> */
.L_x_29:
[----:B------:R1:W5:Y:S04]  /*2480*/  LDG.E.128 R36, desc[UR10][R40.64] ;  /* 0x0000000a28247981 */ /* 0x000368000c1e1d00 */
[----:B0-----:R1:W5:Y:S02]  /*2490*/  LDG.E.128 R32, desc[UR10][R40.64+0x10] ;  /* 0x0000100a28207981 */ /* 0x001364000c1e1d00 */
.L_x_18:
[----:B------:R-:W-:Y:S05]  /*24a0*/  BSYNC.RECONVERGENT B0 ;  /* 0x0000000000007941 */ /* 0x000fea0003800200 */
.L_x_3:
[C---:B-----5:R-:W-:Y:S01]  /*24b0*/  PRMT R7, R12.reuse, 0x7632, R7 ;  /* 0x000076320c077816 */ /* 0x060fe20000000007 */
[----:B01----:R-:W-:Y:S01]  /*24c0*/  IMAD.U32 R40, R12, 0x10000, RZ ;  /* 0x000100000c287824 */ /* 0x003fe200078e00ff */
[C---:B------:R-:W-:Y:S01]  /*24d0*/  PRMT R41, R13.reuse, 0x7632, R41 ;  /* 0x000076320d297816 */ /* 0x040fe20000000029 */
[----:B------:R-:W-:Y:S02]  /*24e0*/  IMAD.U32 R42, R13, 0x10000, RZ ;  /* 0x000100000d2a7824 */ /* 0x000fe400078e00ff */
[----:B------:R-:W-:Y:S02]  /*24f0*/  IMAD.U32 R7, R7, 0x10000, RZ ;  /* 0x0001000007077824 */ /* 0x000fe400078e00ff */
[----:B------:R-:W-:Y:S02]  /*2500*/  IMAD.U32 R41, R41, 0x10000, RZ ;  /* 0x0001000029297824 */ /* 0x000fe400078e00ff */
[----:B------:R-:W-:Y:S01]  /*2510*/  IMAD.U32 R44, R14, 0x10000, RZ ;  /* 0x000100000e2c7824 */ /* 0x000fe200078e00ff */
[----:B------:R-:W-:-:S02]  /*2520*/  FMNMX3 R7, |R40|, RZ, |R7|, !PT ;  /* 0x000000ff28077276 */ /* 0x000fc40007800607 */
[----:B------:R-:W-:Y:S02]  /*2530*/  PRMT R40, R14, 0x7632, R40 ;  /* 0x000076320e287816 */ /* 0x000fe40000000028 */
[--C-:B------:R-:W-:Y:S01]  /*2540*/  FMNMX3 R7, R7, |R42|, |R41|.reuse, !PT ;  /* 0x4000002a07077276 */ /* 0x100fe20007800429 */
[C---:B------:R-:W-:Y:S01]  /*2550*/  IMAD.U32 R42, R15.reuse, 0x10000, RZ ;  /* 0x000100000f2a7824 */ /* 0x040fe200078e00ff */
[----:B------:R-:W-:Y:S01]  /*2560*/  PRMT R41, R15, 0x7632, R41 ;  /* 0x000076320f297816 */ /* 0x000fe20000000029 */
[----:B------:R-:W-:-:S04]  /*2570*/  IMAD.U32 R40, R40, 0x10000, RZ ;  /* 0x0001000028287824 */ /* 0x000fc800078e00ff */
[----:B------:R-:W-:Y:S01]  /*2580*/  IMAD.U32 R41, R41, 0x10000, RZ ;  /* 0x0001000029297824 */ /* 0x000fe200078e00ff */
[--C-:B------:R-:W-:Y:S01]  /*2590*/  FMNMX3 R7, R7, |R44|, |R40|.reuse, !PT ;  /* 0x4000002c07077276 */ /* 0x100fe20007800428 */
[C---:B------:R-:W-:Y:S01]  /*25a0*/  IMAD.U32 R44, R8.reuse, 0x10000, RZ ;  /* 0x00010000082c7824 */ /* 0x040fe200078e00ff */
        /* <DEDUP_REMOVED lines=110> */
[----:B------:R-:W-:-:S04]  /*2c90*/  FMNMX3 R7, R7, |R44|, |R40|, !PT ;  /* 0x4000002c07077276 */ /* 0x000fc80007800428 */
[----:B------:R-:W-:-:S07]  /*2ca0*/  FMNMX3 R7, R7, |R42|, |R41|, !PT ;  /* 0x4000002a07077276 */ /* 0x000fce0007800429 */
.L_x_2:
[----:B------:R-:W-:Y:S05]  /*2cb0*/  BSYNC.RECONVERGENT B1 ;  /* 0x0000000000017941 */ /* 0x000fea0003800200 */
.L_x_1:
[----:B------:R-:W0:Y:S01]  /*2cc0*/  SHFL.DOWN PT, R40, R7, 0x10, 0x1f ;  /* 0x0a001f0007287f89 */ /* 0x000e2200000e0000 */
[C---:B------:R-:W-:Y:S01]  /*2cd0*/  LOP3.LUT P1, RZ, R6.reuse, 0x1f, RZ, 0xc0, !PT ;  /* 0x0000001f06ff7812 */ /* 0x040fe2000782c0ff */
[----:B------:R-:W-:Y:S01]  /*2ce0*/  BSSY.RECONVERGENT B0, `(.L_x_30) ;  /* 0x000001f000007945 */ /* 0x000fe20003800200 */
[----:B------:R-:W-:-:S11]  /*2cf0*/  ISETP.NE.AND P3, PT, R6, RZ, PT ;  /* 0x000000ff0600720c */ /* 0x000fd60003f65270 */
[----:B------:R-:W1:Y:S01]  /*2d00*/  @!P1 S2R R45, SR_CgaCtaId ;  /* 0x00000000002d9919 */ /* 0x000e620000008800 */
[----:B0-----:R-:W-:Y:S02]  /*2d10*/  FMNMX R40, R40, R7, !PT ;  /* 0x0000000728287209 */ /* 0x001fe40007800000 */
[----:B------:R-:W-:-:S03]  /*2d20*/  @!P1 SHF.R.U32.HI R7, RZ, 0x3, R6 ;  /* 0x00000003ff079819 */ /* 0x000fc60000011606 */
[----:B------:R-:W0:Y:S01]  /*2d30*/  SHFL.DOWN PT, R41, R40, 0x8, 0x1f ;  /* 0x09001f0028297f89 */ /* 0x000e2200000e0000 */
[----:B------:R-:W-:Y:S02]  /*2d40*/  @!P1 LOP3.LUT R7, R7, 0x1c, RZ, 0xc0, !PT ;  /* 0x0000001c07079812 */ /* 0x000fe400078ec0ff */
[----:B0-----:R-:W-:Y:S02]  /*2d50*/  FMNMX R41, R40, R41, !PT ;  /* 0x0000002928297209 */ /* 0x001fe40007800000 */
[----:B------:R-:W-:-:S03]  /*2d60*/  @!P1 MOV R40, 0x400 ;  /* 0x0000040000289802 */ /* 0x000fc60000000f00 */
[----:B------:R-:W0:Y:S01]  /*2d70*/  SHFL.DOWN PT, R42, R41, 0x4, 0x1f ;  /* 0x08801f00292a7f89 */ /* 0x000e2200000e0000 */
[----:B-1----:R-:W-:-:S05]  /*2d80*/  @!P1 LEA R40, R45, R40, 0x18 ;  /* 0x000000282d289211 */ /* 0x002fca00078ec0ff */
[----:B------:R-:W-:Y:S01]  /*2d90*/  @!P1 IMAD.IADD R7, R7, 0x1, R40 ;  /* 0x0000000107079824 */ /* 0x000fe200078e0228 */
[----:B0-----:R-:W-:-:S05]  /*2da0*/  FMNMX R42, R41, R42, !PT ;  /* 0x0000002a292a7209 */ /* 0x001fca0007800000 */
[----:B------:R-:W0:Y:S02]  /*2db0*/  SHFL.DOWN PT, R43, R42, 0x2, 0x1f ;  /* 0x08401f002a2b7f89 */ /* 0x000e2400000e0000 */
[----:B0-----:R-:W-:-:S05]  /*2dc0*/  FMNMX R43, R42, R43, !PT ;  /* 0x0000002b2a2b7209 */ /* 0x001fca0007800000 */
[----:B------:R-:W0:Y:S02]  /*2dd0*/  SHFL.DOWN PT, R44, R43, 0x1, 0x1f ;  /* 0x08201f002b2c7f89 */ /* 0x000e2400000e0000 */
[----:B0-----:R-:W-:-:S06]  /*2de0*/  FMNMX R44, R43, R44, !PT ;  /* 0x0000002c2b2c7209 */ /* 0x001fcc0007800000 */
[----:B------:R-:W0:Y:S04]  /*2df0*/  SHFL.IDX PT, R44, R44, RZ, 0x1f ;  /* 0x00001fff2c2c7589 */ /* 0x000e2800000e0000 */
[----:B0-----:R0:W-:Y:S01]  /*2e00*/  @!P1 STS [R7], R44 ;  /* 0x0000002c07009388 */ /* 0x0011e20000000800 */
[----:B------:R-:W-:Y:S06]  /*2e10*/  BAR.SYNC.DEFER_BLOCKING 0x0 ;  /* 0x0000000000007b1d */ /* 0x000fec0000010000 */
[----:B------:R-:W-:Y:S05]  /*2e20*/  @P3 BRA `(.L_x_31) ;  /* 0x0000000000283947 */ /* 0x000fea0003800000 */
[----:B------:R-:W1:Y:S01]  /*2e30*/  S2UR UR5, SR_CgaCtaId ;  /* 0x00000000000579c3 */ /* 0x000e620000008800 */
[----:B------:R-:W-:Y:S02]  /*2e40*/  UMOV UR4, 0x400 ;  /* 0x0000040000047882 */ /* 0x000fe40000000000 */
[----:B-1----:R-:W-:-:S09]  /*2e50*/  ULEA UR4, UR5, UR4, 0x18 ;  /* 0x0000000405047291 */ /* 0x002fd2000f8ec0ff */
[----:B------:R-:W1:Y:S04]  /*2e60*/  LDS.128 R40, [UR4] ;  /* 0x00000004ff287984 */ /* 0x000e680008000c00 */
[----:B0-----:R-:W0:Y:S01]  /*2e70*/  LDS.128 R44, [UR4+0x10] ;  /* 0x00001004ff2c7984 */ /* 0x001e220008000c00 */
[----:B-1----:R-:W-:-:S04]  /*2e80*/  FMNMX3 R40, R40, R41, R42, !PT ;  /* 0x0000002928287276 */ /* 0x002fc8000780002a */
[----:B0-----:R-:W-:-:S04]  /*2e90*/  FMNMX3 R40, R40, R43, R44, !PT ;  /* 0x0000002b28287276 */ /* 0x001fc8000780002c */
[----:B------:R-:W-:-:S04]  /*2ea0*/  FMNMX3 R40, R40, R45, R46, !PT ;  /* 0x0000002d28287276 */ /* 0x000fc8000780002e */
[----:B------:R-:W-:-:S05]  /*2eb0*/  FMNMX R40, R40, R47, !PT ;  /* 0x0000002f28287209 */ /* 0x000fca0007800000 */
[----:B------:R1:W-:Y:S02]  /*2ec0*/  STS [UR4], R40 ;  /* 0x00000028ff007988 */ /* 0x0003e40008000804 */
.L_x_31:
[----:B------:R-:W-:Y:S05]  /*2ed0*/  BSYNC.RECONVERGENT B0 ;  /* 0x0000000000007941 */ /* 0x000fea0003800200 */
.L_x_30:
[----:B------:R-:W2:Y:S08]  /*2ee0*/  S2UR UR5, SR_CgaCtaId ;  /* 0x00000000000579c3 */ /* 0x000eb00000008800 */
[----:B------:R-:W-:Y:S01]  /*2ef0*/  BAR.SYNC.DEFER_BLOCKING 0x0 ;  /* 0x0000000000007b1d */ /* 0x000fe20000010000 */
[----:B------:R-:W-:Y:S01]  /*2f00*/  PRMT R6, R23, 0x7632, R6 ;  /* 0x0000763217067816 */ /* 0x000fe20000000006 */
[----:B------:R-:W-:Y:S01]  /*2f10*/  IMAD.MOV.U32 R42, RZ, RZ, 0x3f800000 ;  /* 0x3f800000ff2a7424 */ /* 0x000fe200078e00ff */
[----:B0-----:R-:W-:-:S02]  /*2f20*/  PRMT R7, R22, 0x7632, R7 ;  /* 0x0000763216077816 */ /* 0x001fc40000000007 */
[----:B-1----:R-:W-:Y:S01]  /*2f30*/  PRMT R40, R21, 0x7632, R40 ;  /* 0x0000763215287816 */ /* 0x002fe20000000028 */
[----:B------:R-:W-:Y:S01]  /*2f40*/  UMOV UR4, 0x400 ;  /* 0x0000040000047882 */ /* 0x000fe20000000000 */
[----:B------:R-:W-:Y:S02]  /*2f50*/  PRMT R41, R20, 0x7632, R41 ;  /* 0x0000763214297816 */ /* 0x000fe40000000029 */
[----:B------:R-:W-:Y:S02]  /*2f60*/  PRMT R43, R11, 0x7632, R43 ;  /* 0x000076320b2b7816 */ /* 0x000fe4000000002b */
[----:B------:R-:W-:Y:S02]  /*2f70*/  PRMT R52, R10, 0x7632, R52 ;  /* 0x000076320a347816 */ /* 0x000fe40000000034 */
[----:B------:R-:W-:Y:S02]  /*2f80*/  PRMT R53, R9, 0x7632, R53 ;  /* 0x0000763209357816 */ /* 0x000fe40000000035 */
[----:B------:R-:W-:-:S02]  /*2f90*/  PRMT R54, R8, 0x7632, R54 ;  /* 0x0000763208367816 */ /* 0x000fc40000000036 */
[----:B------:R-:W-:Y:S02]  /*2fa0*/  PRMT R55, R15, 0x7632, R55 ;  /* 0x000076320f377816 */ /* 0x000fe40000000037 */
[----:B------:R-:W-:Y:S02]  /*2fb0*/  PRMT R56, R14, 0x7632, R56 ;  /* 0x000076320e387816 */ /* 0x000fe40000000038 */
[----:B------:R-:W-:Y:S01]  /*2fc0*/  PRMT R57, R13, 0x7632, R57 ;  /* 0x000076320d397816 */ /* 0x000fe20000000039 */
[----:B--2---:R-:W-:Y:S01]  /*2fd0*/  ULEA UR4, UR5, UR4, 0x18 ;  /* 0x0000000405047291 */ /* 0x004fe2000f8ec0ff */
[----:B------:R-:W-:-:S08]  /*2fe0*/  PRMT R58, R12, 0x7632, R58 ;  /* 0x000076320c3a7816 */ /* 0x000fd0000000003a */
[----:B------:R-:W0:Y:S02]  /*2ff0*/  LDS R45, [UR4] ;  /* 0x00000004ff2d7984 */ /* 0x000e240008000800 */
[----:B------:R-:W0:Y:S02]  /*3000*/  LDCU UR4, c[0x0][0x3d8] ;  /* 0x00007b00ff0477ac */ /* 0x000e240008000800 */
[----:B0-----:R-:W-:-:S04]  /*3010*/  FSETP.GEU.AND P1, PT, R45, UR4, PT ;  /* 0x000000042d007c0b */ /* 0x001fc8000bf2e000 */
[----:B------:R-:W-:-:S04]  /*3020*/  FSEL R45, R45, UR4, P1 ;  /* 0x000000042d2d7c08 */ /* 0x000fc80008800000 */
[----:B------:R-:W-:-:S04]  /*3030*/  FSETP.NEU.AND P1, PT, R45, RZ, PT ;  /* 0x000000ff2d00720b */ /* 0x000fc80003f2d000 */
[----:B------:R-:W-:-:S13]  /*3040*/  FSETP.EQU.OR P1, PT, |R45|, +INF , !P1 ;  /* 0x7f8000002d00780b */ /* 0x000fda0004f2a600 */
[----:B------:R-:W-:Y:S05]  /*3050*/  @P1 BRA `(.L_x_32) ;  /* 0x00000000004c1947 */ /* 0x000fea0003800000 */
[----:B------:R-:W0:Y:S01]  /*3060*/  LDC.U8 R44, c[0x0][0x3dc] ;  /* 0x0000f700ff2c7b82 */ /* 0x000e220000000000 */
[----:B------:R-:W1:Y:S01]  /*3070*/  MUFU.RCP R42, R45 ;  /* 0x0000002d002a7308 */ /* 0x000e620000001000 */
[----:B------:R-:W-:Y:S02]  /*3080*/  UMOV UR4, 0x43e00000 ;  /* 0x43e0000000047882 */ /* 0x000fe40000000000 */
[----:B------:R-:W-:-:S05]  /*3090*/  IMAD.U32 R46, RZ, RZ, UR4 ;  /* 0x00000004ff2e7e24 */ /* 0x000fca000f8e00ff */
[----:B------:R-:W2:Y:S01]  /*30a0*/  FCHK P1, R46, R45 ;  /* 0x0000002d2e007302 */ /* 0x000ea20000020000 */
[----:B-1----:R-:W-:-:S04]  /*30b0*/  FFMA R47, -R45, R42, 1 ;  /* 0x3f8000002d2f7423 */ /* 0x002fc8000000012a */
[----:B------:R-:W-:Y:S01]  /*30c0*/  FFMA R42, R42, R47, R42 ;  /* 0x0000002f2a2a7223 */ /* 0x000fe2000000002a */
[----:B0-----:R-:W-:-:S04]  /*30d0*/  PRMT R44, R44, 0x8880, RZ ;  /* 0x000088802c2c7816 */ /* 0x001fc800000000ff */
[----:B------:R-:W-:Y:S01]  /*30e0*/  ISETP.NE.AND P4, PT, R44, RZ, PT ;  /* 0x000000ff2c00720c */ /* 0x000fe20003f85270 */
[----:B------:R-:W-:-:S04]  /*30f0*/  FFMA R44, R42, 448, RZ ;  /* 0x43e000002a2c7823 */ /* 0x000fc800000000ff */
[----:B------:R-:W-:-:S04]  /*3100*/  FFMA R47, -R45, R44, 448 ;  /* 0x43e000002d2f7423 */ /* 0x000fc8000000012c */
[----:B------:R-:W-:Y:S01]  /*3110*/  FFMA R42, R42, R47, R44 ;  /* 0x0000002f2a2a7223 */ /* 0x000fe2000000002c */
[----:B--2---:R-:W-:Y:S06]  /*3120*/  @!P1 BRA `(.L_x_33) ;  /* 0x00000000000c9947 */ /* 0x004fec0003800000 */
[----:B------:R-:W-:-:S07]  /*3130*/  MOV R44, 0x3150 ;  /* 0x00003150002c7802 */ /* 0x000fce0000000f00 */
[----:B------:R-:W-:Y:S05]  /*3140*/  CALL.REL.NOINC `($__internal_1_$__cuda_sm3x_div_rn_noftz_f32_slowpath) ;  /* 0x0000002800a87944 */ /* 0x000fea0003c00000 */
[----:B------:R-:W-:-:S07]  /*3150*/  IMAD.MOV.U32 R42, RZ, RZ, R46 ;  /* 0x000000ffff2a7224 */ /* 0x000fce00078e002e */
.L_x_33:
[----:B------:R-:W-:-:S04]  /*3160*/  FSETP.NEU.AND P1, PT, |R42|, +INF , PT ;  /* 0x7f8000002a00780b */ /* 0x000fc80003f2d200 */
[----:B------:R-:W-:-:S04]  /*3170*/  FSEL R42, R42, 3.38953138925153547590e+38, P1 ;  /* 0x7f7f00002a2a7808 */ /* 0x000fc80000800000 */
[----:B------:R-:W-:-:S07]  /*3180*/  @P4 LOP3.LUT R42, R42, 0xff800000, RZ, 0xc0, !PT ;  /* 0xff8000002a2a4812 */ /* 0x000fce00078ec0ff */
.L_x_32:
[----:B------:R-:W-:Y:S04]  /*3190*/  BSSY.RECONVERGENT B0, `(.L_x_34) ;  /* 0x0000018000007945 */ /* 0x000fe80003800200 */
[----:B------:R-:W-:Y:S05]  /*31a0*/  @P3 BRA `(.L_x_35) ;  /* 0x0000000000583947 */ /* 0x000fea0003800000 */
[----:B------:R-:W-:-:S05]  /*31b0*/  VIADD R44, R42, 0x1800000 ;  /* 0x018000002a2c7836 */ /* 0x000fca0000000000 */
[----:B------:R-:W-:-:S04]  /*31c0*/  LOP3.LUT R44, R44, 0x7f800000, RZ, 0xc0, !PT ;  /* 0x7f8000002c2c7812 */ /* 0x000fc800078ec0ff */
[----:B------:R-:W-:-:S13]  /*31d0*/  ISETP.GT.U32.AND P1, PT, R44, 0x1ffffff, PT ;  /* 0x01ffffff2c00780c */ /* 0x000fda0003f24070 */
[----:B------:R-:W-:Y:S05]  /*31e0*/  @P1 BRA `(.L_x_36) ;  /* 0x00000000000c1947 */ /* 0x000fea0003800000 */
[----:B------:R-:W-:-:S07]  /*31f0*/  MOV R46, 0x3210 ;  /* 0x00003210002e7802 */ /* 0x000fce0000000f00 */
[----:B------:R-:W-:Y:S05]  /*3200*/  CALL.REL.NOINC `($__internal_0_$__cuda_sm20_rcp_rn_f32_slowpath) ;  /* 0x0000002400a47944 */ /* 0x000fea0003c00000 */
[----:B------:R-:W-:Y:S05]  /*3210*/  BRA `(.L_x_37) ;  /* 0x0000000000107947 */ /* 0x000fea0003800000 */
.L_x_36:
[----:B------:R-:W0:Y:S02]  /*3220*/  MUFU.RCP R59, R42 ;  /* 0x0000002a003b7308 */ /* 0x000e240000001000 */
[----:B0-----:R-:W-:-:S04]  /*3230*/  FFMA R44, R59, R42, -1 ;  /* 0xbf8000003b2c7423 */ /* 0x001fc8000000002a */
[----:B------:R-:W-:-:S04]  /*3240*/  FADD.FTZ R44, -R44, -RZ ;  /* 0x800000ff2c2c7221 */ /* 0x000fc80000010100 */
[----:B------:R-:W-:-:S07]  /*3250*/  FFMA R59, R59, R44, R59 ;  /* 0x0000002c3b3b7223 */ /* 0x000fce000000003b */
.L_x_37:
[----:B------:R-:W0:Y:S01]  /*3260*/  S2UR UR8, SR_CTAID.X ;  /* 0x00000000000879c3 */ /* 0x000e220000002500 */
[----:B------:R-:W0:Y:S07]  /*3270*/  LDCU.64 UR6, c[0x0][0x3b8] ;  /* 0x00007700ff0677ac */ /* 0x000e2e0008000a00 */
[----:B------:R-:W1:Y:S01]  /*3280*/  LDC.64 R44, c[0x0][0x3c0] ;  /* 0x0000f000ff2c7b82 */ /* 0x000e620000000a00 */
[----:B0-----:R-:W-:-:S04]  /*3290*/  UIMAD.WIDE.U32 UR4, UR8, UR6, URZ ;  /* 0x00000006080472a5 */ /* 0x001fc8000f8e00ff */
[----:B------:R-:W-:-:S06]  /*32a0*/  UIMAD UR5, UR8, UR7, UR5 ;  /* 0x00000007080572a4 */ /* 0x000fcc000f8e0205 */
[----:B-1----:R-:W-:-:S04]  /*32b0*/  IMAD.WIDE.U32 R46, R5, R44, UR4 ;  /* 0x00000004052e7e25 */ /* 0x002fc8000f8e002c */
[----:B------:R-:W-:Y:S02]  /*32c0*/  IMAD R5, R5, R45, R47 ;  /* 0x0000002d05057224 */ /* 0x000fe400078e022f */
[----:B------:R-:W0:Y:S02]  /*32d0*/  LDC.64 R44, c[0x0][0x398] ;  /* 0x0000e600ff2c7b82 */ /* 0x000e240000000a00 */
[----:B0-----:R-:W-:-:S04]  /*32e0*/  LEA R44, P1, R46, R44, 0x2 ;  /* 0x0000002c2e2c7211 */ /* 0x001fc800078210ff */
[----:B------:R-:W-:-:S05]  /*32f0*/  LEA.HI.X R45, R46, R45, R5, 0x2, P1 ;  /* 0x0000002d2e2d7211 */ /* 0x000fca00008f1405 */
[----:B------:R0:W-:Y:S04]  /*3300*/  STG.E desc[UR10][R44.64], R59 ;  /* 0x0000003b2c007986 */ /* 0x0001e8000c10190a */
.L_x_35:
[----:B------:R-:W-:Y:S05]  /*3310*/  BSYNC.RECONVERGENT B0 ;  /* 0x0000000000007941 */ /* 0x000fea0003800200 */
.L_x_34:
[----:B------:R-:W-:Y:S05]  /*3320*/  @P0 EXIT ;  /* 0x000000000000094d */ /* 0x000fea0003800000 */
[----:B------:R-:W-:Y:S01]  /*3330*/  ISETP.NE.U32.AND P0, PT, R3, RZ, PT ;  /* 0x000000ff0300720c */ /* 0x000fe20003f05070 */
[----:B------:R-:W-:Y:S03]  /*3340*/  BSSY.RECONVERGENT B0, `(.L_x_38) ;  /* 0x000008d000007945 */ /* 0x000fe60003800200 */
[----:B------:R-:W-:-:S13]  /*3350*/  ISETP.NE.AND.EX P0, PT, R4, RZ, PT, P0 ;  /* 0x000000ff0400720c */ /* 0x000fda0003f05300 */
[----:B------:R-:W-:Y:S05]  /*3360*/  @!P0 BRA `(.L_x_39) ;  /* 0x0000000800288947 */ /* 0x000fea0003800000 */
[----:B------:R-:W1:Y:S01]  /*3370*/  LDCU.64 UR4, c[0x0][0x388] ;  /* 0x00007100ff0477ac */ /* 0x000e620008000a00 */
[----:B------:R-:W-:Y:S02]  /*3380*/  IMAD.U32 R5, R12, 0x10000, RZ ;  /* 0x000100000c057824 */ /* 0x000fe400078e00ff */
[----:B0-----:R-:W-:Y:S02]  /*3390*/  IMAD.U32 R45, R13, 0x10000, RZ ;  /* 0x000100000d2d7824 */ /* 0x001fe400078e00ff */
[----:B------:R-:W-:Y:S02]  /*33a0*/  IMAD.U32 R59, R8, 0x10000, RZ ;  /* 0x00010000083b7824 */ /* 0x000fe400078e00ff */
[-C--:B------:R-:W-:Y:S01]  /*33b0*/  FMUL R5, R5, R42.reuse ;  /* 0x0000002a05057220 */ /* 0x080fe20000400000 */
[----:B------:R-:W-:Y:S02]  /*33c0*/  IMAD.U32 R61, R10, 0x10000, RZ ;  /* 0x000100000a3d7824 */ /* 0x000fe400078e00ff */
[----:B------:R-:W-:Y:S01]  /*33d0*/  FMUL R45, R45, R42 ;  /* 0x0000002a2d2d7220 */ /* 0x000fe20000400000 */
[----:B------:R-:W-:-:S02]  /*33e0*/  IMAD.U32 R47, R14, 0x10000, RZ ;  /* 0x000100000e2f7824 */ /* 0x000fc400078e00ff */
[-C--:B------:R-:W-:Y:S01]  /*33f0*/  FMUL R59, R59, R42.reuse ;  /* 0x0000002a3b3b7220 */ /* 0x080fe20000400000 */
[----:B------:R-:W-:Y:S02]  /*3400*/  IMAD.U32 R15, R15, 0x10000, RZ ;  /* 0x000100000f0f7824 */ /* 0x000fe400078e00ff */
[-C--:B------:R-:W-:Y:S01]  /*3410*/  FMUL R61, R61, R42.reuse ;  /* 0x0000002a3d3d7220 */ /* 0x080fe20000400000 */
[----:B------:R-:W-:Y:S02]  /*3420*/  IMAD.U32 R9, R9, 0x10000, RZ ;  /* 0x0001000009097824 */ /* 0x000fe400078e00ff */
[-C--:B------:R-:W-:Y:S01]  /*3430*/  FMUL R47, R47, R42.reuse ;  /* 0x0000002a2f2f7220 */ /* 0x080fe20000400000 */
[----:B------:R-:W-:Y:S02]  /*3440*/  IMAD.U32 R11, R11, 0x10000, RZ ;  /* 0x000100000b0b7824 */ /* 0x000fe400078e00ff */
[----:B------:R-:W-:Y:S01]  /*3450*/  FMUL R15, R15, R42 ;  /* 0x0000002a0f0f7220 */ /* 0x000fe20000400000 */
[----:B------:R-:W-:Y:S01]  /*3460*/  IMAD.U32 R58, R58, 0x10000, RZ ;  /* 0x000100003a3a7824 */ /* 0x000fe200078e00ff */
[----:B-1----:R-:W-:Y:S01]  /*3470*/  IADD3 R12, P0, PT, R50, UR4, RZ ;  /* 0x00000004320c7c10 */ /* 0x002fe2000ff1e0ff */
[----:B------:R-:W-:-:S02]  /*3480*/  IMAD.U32 R57, R57, 0x10000, RZ ;  /* 0x0001000039397824 */ /* 0x000fc400078e00ff */
[-C--:B------:R-:W-:Y:S01]  /*3490*/  FMUL R9, R9, R42.reuse ;  /* 0x0000002a09097220 */ /* 0x080fe20000400000 */
[----:B------:R-:W-:Y:S01]  /*34a0*/  IMAD.U32 R56, R56, 0x10000, RZ ;  /* 0x0001000038387824 */ /* 0x000fe200078e00ff */
[----:B------:R-:W-:Y:S01]  /*34b0*/  IADD3.X R13, PT, PT, R49, UR5, RZ, P0, !PT ;  /* 0x00000005310d7c10 */ /* 0x000fe200087fe4ff */
[----:B------:R-:W-:Y:S01]  /*34c0*/  IMAD.U32 R55, R55, 0x10000, RZ ;  /* 0x0001000037377824 */ /* 0x000fe200078e00ff */
[----:B------:R-:W-:Y:S01]  /*34d0*/  ISETP.GT.U32.AND P0, PT, R0, 0xf, PT ;  /* 0x0000000f0000780c */ /* 0x000fe20003f04070 */
[----:B------:R-:W-:Y:S01]  /*34e0*/  IMAD.U32 R54, R54, 0x10000, RZ ;  /* 0x0001000036367824 */ /* 0x000fe200078e00ff */
[----:B------:R-:W-:Y:S01]  /*34f0*/  LOP3.LUT P1, RZ, R12, 0xf, RZ, 0xc0, !PT ;  /* 0x0000000f0cff7812 */ /* 0x000fe2000782c0ff */
[----:B------:R-:W-:Y:S01]  /*3500*/  IMAD.U32 R53, R53, 0x10000, RZ ;  /* 0x0001000035357824 */ /* 0x000fe200078e00ff */
[----:B------:R-:W-:Y:S01]  /*3510*/  ISETP.GT.U32.AND.EX P0, PT, R2, RZ, PT, P0 ;  /* 0x000000ff0200720c */ /* 0x000fe20003f04100 */
[----:B------:R-:W-:Y:S02]  /*3520*/  IMAD.U32 R52, R52, 0x10000, RZ ;  /* 0x0001000034347824 */ /* 0x000fe400078e00ff */
[----:B------:R-:W-:Y:S01]  /*3530*/  FMUL R58, R58, R42 ;  /* 0x0000002a3a3a7220 */ /* 0x000fe20000400000 */
[----:B------:R-:W-:-:S02]  /*3540*/  IMAD.U32 R43, R43, 0x10000, RZ ;  /* 0x000100002b2b7824 */ /* 0x000fc400078e00ff */
[-C--:B------:R-:W-:Y:S01]  /*3550*/  FMUL R57, R57, R42.reuse ;  /* 0x0000002a39397220 */ /* 0x080fe20000400000 */
[-C--:B------:R-:W-:Y:S01]  /*3560*/  FMUL R56, R56, R42.reuse ;  /* 0x0000002a38387220 */ /* 0x080fe20000400000 */
[-C--:B------:R-:W-:Y:S01]  /*3570*/  FMUL R55, R55, R42.reuse ;  /* 0x0000002a37377220 */ /* 0x080fe20000400000 */
[-C--:B------:R-:W-:Y:S01]  /*3580*/  FMUL R54, R54, R42.reuse ;  /* 0x0000002a36367220 */ /* 0x080fe20000400000 */
[-C--:B------:R-:W-:Y:S01]  /*3590*/  FMUL R53, R53, R42.reuse ;  /* 0x0000002a35357220 */ /* 0x080fe20000400000 */
[-C--:B------:R-:W-:Y:S01]  /*35a0*/  FMUL R52, R52, R42.reuse ;  /* 0x0000002a34347220 */ /* 0x080fe20000400000 */
[-C--:B------:R-:W-:Y:S01]  /*35b0*/  FMUL R11, R11, R42.reuse ;  /* 0x0000002a0b0b7220 */ /* 0x080fe20000400000 */
[----:B------:R-:W-:Y:S01]  /*35c0*/  FMUL R43, R43, R42 ;  /* 0x0000002a2b2b7220 */ /* 0x000fe20000400000 */
[----:B------:R-:W-:Y:S02]  /*35d0*/  F2FP.SATFINITE.E4M3.F32.PACK_AB_MERGE_C R8, RZ, R59, RZ ;  /* 0x0000003bff08723e */ /* 0x000fe400048070ff */
[----:B------:R-:W-:-:S02]  /*35e0*/  F2FP.SATFINITE.E4M3.F32.PACK_AB_MERGE_C R10, RZ, R61, RZ ;  /* 0x0000003dff0a723e */ /* 0x000fc400048070ff */
[----:B------:R-:W-:Y:S02]  /*35f0*/  F2FP.SATFINITE.E4M3.F32.PACK_AB_MERGE_C R5, RZ, R5, RZ ;  /* 0x00000005ff05723e */ /* 0x000fe400048070ff */
[----:B------:R-:W-:Y:S02]  /*3600*/  F2FP.SATFINITE.E4M3.F32.PACK_AB_MERGE_C R58, RZ, R58, RZ ;  /* 0x0000003aff3a723e */ /* 0x000fe400048070ff */
[----:B------:R-:W-:Y:S02]  /*3610*/  F2FP.SATFINITE.E4M3.F32.PACK_AB_MERGE_C R45, RZ, R45, RZ ;  /* 0x0000002dff2d723e */ /* 0x000fe400048070ff */
[----:B------:R-:W-:Y:S02]  /*3620*/  F2FP.SATFINITE.E4M3.F32.PACK_AB_MERGE_C R57, RZ, R57, RZ ;  /* 0x00000039ff39723e */ /* 0x000fe400048070ff */
        /* <DEDUP_REMOVED lines=9> */
[----:B------:R-:W-:Y:S01]  /*36c0*/  F2FP.SATFINITE.E4M3.F32.PACK_AB_MERGE_C R43, RZ, R43, RZ ;  /* 0x0000002bff2b723e */ /* 0x000fe200048070ff */
[----:B------:R-:W-:Y:S06]  /*36d0*/  @!P1 BRA P0, `(.L_x_40) ;  /* 0x0000000000c89947 */ /* 0x000fec0000000000 */
[C---:B------:R-:W-:Y:S02]  /*36e0*/  ISETP.NE.U32.AND P0, PT, R0.reuse, RZ, PT ;  /* 0x000000ff0000720c */ /* 0x040fe40003f05070 */
[----:B------:R-:W-:Y:S02]  /*36f0*/  ISETP.GE.U32.AND P4, PT, R0, 0x3, PT ;  /* 0x000000030000780c */ /* 0x000fe40003f86070 */
[----:B------:R-:W-:Y:S02]  /*3700*/  ISETP.NE.AND.EX P1, PT, R2, RZ, PT, P0 ;  /* 0x000000ff0200720c */ /* 0x000fe40003f25300 */
[C---:B------:R-:W-:Y:S02]  /*3710*/  ISETP.GE.U32.AND P0, PT, R0.reuse, 0x2, PT ;  /* 0x000000020000780c */ /* 0x040fe40003f06070 */
[C---:B------:R-:W-:Y:S02]  /*3720*/  ISETP.GE.U32.AND P3, PT, R0.reuse, 0x4, PT ;  /* 0x000000040000780c */ /* 0x040fe40003f66070 */
[----:B------:R-:W-:-:S02]  /*3730*/  ISETP.GE.U32.AND P6, PT, R0, 0x5, PT ;  /* 0x000000050000780c */ /* 0x000fc40003fc6070 */
[C---:B------:R-:W-:Y:S02]  /*3740*/  ISETP.GE.U32.AND P5, PT, R0.reuse, 0x6, PT ;  /* 0x000000060000780c */ /* 0x040fe40003fa6070 */
[----:B------:R-:W-:Y:S02]  /*3750*/  ISETP.GE.U32.AND P2, PT, R0, 0x7, PT ;  /* 0x000000070000780c */ /* 0x000fe40003f46070 */
[----:B------:R-:W-:Y:S01]  /*3760*/  ISETP.GE.U32.AND.EX P0, PT, R2, RZ, PT, P0 ;  /* 0x000000ff0200720c */ /* 0x000fe20003f06100 */
[----:B------:R2:W-:Y:S01]  /*3770*/  @P1 STG.E.U8 desc[UR10][R12.64], R5 ;  /* 0x000000050c001986 */ /* 0x0005e2000c10110a */
[----:B------:R-:W-:Y:S02]  /*3780*/  ISETP.GE.U32.AND P1, PT, R0, 0x8, PT ;  /* 0x000000080000780c */ /* 0x000fe40003f26070 */
[C---:B------:R-:W-:Y:S02]  /*3790*/  ISETP.GE.U32.AND.EX P4, PT, R2.reuse, RZ, PT, P4 ;  /* 0x000000ff0200720c */ /* 0x040fe40003f86140 */
[----:B------:R-:W-:-:S02]  /*37a0*/  ISETP.GE.U32.AND.EX P3, PT, R2, RZ, PT, P3 ;  /* 0x000000ff0200720c */ /* 0x000fc40003f66130 */
[C---:B------:R-:W-:Y:S02]  /*37b0*/  ISETP.GE.U32.AND.EX P6, PT, R2.reuse, RZ, PT, P6 ;  /* 0x000000ff0200720c */ /* 0x040fe40003fc6160 */
[C---:B------:R-:W-:Y:S02]  /*37c0*/  ISETP.GE.U32.AND.EX P5, PT, R2.reuse, RZ, PT, P5 ;  /* 0x000000ff0200720c */ /* 0x040fe40003fa6150 */
[C---:B------:R-:W-:Y:S01]  /*37d0*/  ISETP.GE.U32.AND.EX P2, PT, R2.reuse, RZ, PT, P2 ;  /* 0x000000ff0200720c */ /* 0x040fe20003f46120 */
[----:B------:R2:W-:Y:S01]  /*37e0*/  @P0 STG.E.U8 desc[UR10][R12.64+0x1], R58 ;  /* 0x0000013a0c000986 */ /* 0x0005e2000c10110a */
[----:B------:R-:W-:Y:S02]  /*37f0*/  ISETP.GE.U32.AND.EX P1, PT, R2, RZ, PT, P1 ;  /* 0x000000ff0200720c */ /* 0x000fe40003f26110 */
[C---:B------:R-:W-:Y:S01]  /*3800*/  ISETP.GE.U32.AND P0, PT, R0.reuse, 0xd, PT ;  /* 0x0000000d0000780c */ /* 0x040fe20003f06070 */
[----:B------:R2:W-:Y:S01]  /*3810*/  @P4 STG.E.U8 desc[UR10][R12.64+0x2], R45 ;  /* 0x0000022d0c004986 */ /* 0x0005e2000c10110a */
[----:B------:R-:W-:-:S02]  /*3820*/  ISETP.GE.U32.AND P4, PT, R0, 0xa, PT ;  /* 0x0000000a0000780c */ /* 0x000fc40003f86070 */
[----:B------:R-:W-:Y:S01]  /*3830*/  ISETP.GE.U32.AND.EX P0, PT, R2, RZ, PT, P0 ;  /* 0x000000ff0200720c */ /* 0x000fe20003f06100 */
[----:B------:R2:W-:Y:S01]  /*3840*/  @P3 STG.E.U8 desc[UR10][R12.64+0x3], R57 ;  /* 0x000003390c003986 */ /* 0x0005e2000c10110a */
[----:B------:R-:W-:Y:S02]  /*3850*/  ISETP.GE.U32.AND P3, PT, R0, 0x9, PT ;  /* 0x000000090000780c */ /* 0x000fe40003f66070 */
[----:B------:R-:W-:Y:S01]  /*3860*/  ISETP.GE.U32.AND.EX P4, PT, R2, RZ, PT, P4 ;  /* 0x000000ff0200720c */ /* 0x000fe20003f86140 */
[----:B------:R2:W-:Y:S01]  /*3870*/  @P6 STG.E.U8 desc[UR10][R12.64+0x4], R47 ;  /* 0x0000042f0c006986 */ /* 0x0005e2000c10110a */
[----:B------:R-:W-:Y:S02]  /*3880*/  ISETP.GE.U32.AND P6, PT, R0, 0xc, PT ;  /* 0x0000000c0000780c */ /* 0x000fe40003fc6070 */
[----:B------:R-:W-:Y:S01]  /*3890*/  ISETP.GE.U32.AND.EX P3, PT, R2, RZ, PT, P3 ;  /* 0x000000ff0200720c */ /* 0x000fe20003f66130 */
        /* <DEDUP_REMOVED lines=8> */
[C---:B------:R-:W-:Y:S01]  /*3920*/  ISETP.GE.U32.AND.EX P2, PT, R2.reuse, RZ, PT, P2 ;  /* 0x000000ff0200720c */ /* 0x040fe20003f46120 */
[----:B------:R2:W-:Y:S01]  /*3930*/  @P3 STG.E.U8 desc[UR10][R12.64+0x8], R8 ;  /* 0x000008080c003986 */ /* 0x0005e2000c10110a */
[----:B------:R-:W-:-:S03]  /*3940*/  ISETP.GE.U32.AND.EX P1, PT, R2, RZ, PT, P1 ;  /* 0x000000ff0200720c */ /* 0x000fc60003f26110 */
[----:B------:R2:W-:Y:S04]  /*3950*/  @P4 STG.E.U8 desc[UR10][R12.64+0x9], R59 ;  /* 0x0000093b0c004986 */ /* 0x0005e8000c10110a */
[----:B------:R2:W-:Y:S04]  /*3960*/  @P5 STG.E.U8 desc[UR10][R12.64+0xa], R9 ;  /* 0x00000a090c005986 */ /* 0x0005e8000c10110a */
[----:B------:R2:W-:Y:S04]  /*3970*/  @P6 STG.E.U8 desc[UR10][R12.64+0xb], R53 ;  /* 0x00000b350c006986 */ /* 0x0005e8000c10110a */
[----:B------:R2:W-:Y:S01]  /*3980*/  @P0 STG.E.U8 desc[UR10][R12.64+0xc], R10 ;  /* 0x00000c0a0c000986 */ /* 0x0005e2000c10110a */
[----:B------:R-:W-:-:S03]  /*3990*/  ISETP.GE.U32.AND P0, PT, R0, 0x10, PT ;  /* 0x000000100000780c */ /* 0x000fc60003f06070 */
[----:B------:R2:W-:Y:S01]  /*39a0*/  @P1 STG.E.U8 desc[UR10][R12.64+0xd], R61 ;  /* 0x00000d3d0c001986 */ /* 0x0005e2000c10110a */
[----:B------:R-:W-:-:S03]  /*39b0*/  ISETP.GE.U32.AND.EX P0, PT, R2, RZ, PT, P0 ;  /* 0x000000ff0200720c */ /* 0x000fc60003f06100 */
[----:B------:R2:W-:Y:S10]  /*39c0*/  @P2 STG.E.U8 desc[UR10][R12.64+0xe], R11 ;  /* 0x00000e0b0c002986 */ /* 0x0005f4000c10110a */
[----:B------:R-:W-:Y:S05]  /*39d0*/  @!P0 BRA `(.L_x_39) ;  /* 0x00000000008c8947 */ /* 0x000fea0003800000 */
[----:B------:R3:W-:Y:S01]  /*39e0*/  STG.E.U8 desc[UR10][R12.64+0xf], R43 ;  /* 0x00000f2b0c007986 */ /* 0x0007e2000c10110a */
[----:B------:R-:W-:Y:S05]  /*39f0*/  BRA `(.L_x_39) ;  /* 0x0000000000847947 */ /* 0x000fea0003800000 */
.L_x_40:
[----:B------:R-:W-:Y:S01]  /*3a00*/  LOP3.LUT R8, R8, 0xff, RZ, 0xc0, !PT ;  /* 0x000000ff08087812 */ /* 0x000fe200078ec0ff */
[----:B------:R-:W-:Y:S01]  /*3a10*/  IMAD.U32 R9, R9, 0x10000, RZ ;  /* 0x0001000009097824 */ /* 0x000fe200078e00ff */
[----:B------:R-:W-:Y:S01]  /*3a20*/  LOP3.LUT R10, R10, 0xff, RZ, 0xc0, !PT ;  /* 0x000000ff0a0a7812 */ /* 0x000fe200078ec0ff */
[----:B------:R-:W-:Y:S01]  /*3a30*/  IMAD.U32 R11, R11, 0x10000, RZ ;  /* 0x000100000b0b7824 */ /* 0x000fe200078e00ff */
[----:B------:R-:W-:Y:S01]  /*3a40*/  LOP3.LUT R47, R47, 0xff, RZ, 0xc0, !PT ;  /* 0x000000ff2f2f7812 */ /* 0x000fe200078ec0ff */
[----:B------:R-:W-:Y:S01]  /*3a50*/  IMAD.U32 R15, R15, 0x10000, RZ ;  /* 0x000100000f0f7824 */ /* 0x000fe200078e00ff */
[----:B------:R-:W-:Y:S01]  /*3a60*/  LOP3.LUT R5, R5, 0xff, RZ, 0xc0, !PT ;  /* 0x000000ff05057812 */ /* 0x000fe200078ec0ff */
[----:B------:R-:W-:Y:S01]  /*3a70*/  IMAD.U32 R45, R45, 0x10000, RZ ;  /* 0x000100002d2d7824 */ /* 0x000fe200078e00ff */
[----:B------:R-:W-:Y:S01]  /*3a80*/  LOP3.LUT R55, R55, 0xffff, RZ, 0xc0, !PT ;  /* 0x0000ffff37377812 */ /* 0x000fe200078ec0ff */
[----:B------:R-:W-:Y:S01]  /*3a90*/  IMAD R59, R59, 0x100, R8 ;  /* 0x000001003b3b7824 */ /* 0x000fe200078e0208 */
[----:B------:R-:W-:Y:S01]  /*3aa0*/  LOP3.LUT R14, R11, 0xff0000, RZ, 0xc0, !PT ;  /* 0x00ff00000b0e7812 */ /* 0x000fe200078ec0ff */
[----:B------:R-:W-:Y:S01]  /*3ab0*/  IMAD R61, R61, 0x100, R10 ;  /* 0x000001003d3d7824 */ /* 0x000fe200078e020a */
[----:B------:R-:W-:Y:S01]  /*3ac0*/  LOP3.LUT R10, R9, 0xff0000, RZ, 0xc0, !PT ;  /* 0x00ff0000090a7812 */ /* 0x000fe200078ec0ff */
[----:B------:R-:W-:Y:S01]  /*3ad0*/  IMAD R56, R56, 0x100, R47 ;  /* 0x0000010038387824 */ /* 0x000fe200078e022f */
[----:B------:R-:W-:Y:S01]  /*3ae0*/  LOP3.LUT R57, R57, 0xffff, RZ, 0xc0, !PT ;  /* 0x0000ffff39397812 */ /* 0x000fe200078ec0ff */
[----:B------:R-:W-:Y:S01]  /*3af0*/  IMAD R58, R58, 0x100, R5 ;  /* 0x000001003a3a7824 */ /* 0x000fe200078e0205 */
[----:B------:R-:W-:-:S02]  /*3b00*/  LOP3.LUT R53, R53, 0xffff, RZ, 0xc0, !PT ;  /* 0x0000ffff35357812 */ /* 0x000fc400078ec0ff */
[----:B------:R-:W-:Y:S01]  /*3b10*/  LOP3.LUT R43, R43, 0xffff, RZ, 0xc0, !PT ;  /* 0x0000ffff2b2b7812 */ /* 0x000fe200078ec0ff */
[----:B------:R-:W-:Y:S01]  /*3b20*/  IMAD.SHL.U32 R57, R57, 0x1000000, RZ ;  /* 0x0100000039397824 */ /* 0x000fe200078e00ff */
[----:B------:R-:W-:Y:S02]  /*3b30*/  LOP3.LUT R15, R15, 0xff0000, RZ, 0xc0, !PT ;  /* 0x00ff00000f0f7812 */ /* 0x000fe400078ec0ff */
[----:B------:R-:W-:Y:S01]  /*3b40*/  LOP3.LUT R45, R45, 0xff0000, RZ, 0xc0, !PT ;  /* 0x00ff00002d2d7812 */ /* 0x000fe200078ec0ff */
[----:B------:R-:W-:Y:S01]  /*3b50*/  IMAD.SHL.U32 R44, R43, 0x1000000, RZ ;  /* 0x010000002b2c7824 */ /* 0x000fe200078e00ff */
[----:B------:R-:W-:Y:S01]  /*3b60*/  LOP3.LUT R59, R10, 0xffff, R59, 0xf8, !PT ;  /* 0x0000ffff0a3b7812 */ /* 0x000fe200078ef83b */
[----:B------:R-:W-:Y:S01]  /*3b70*/  IMAD.SHL.U32 R10, R55, 0x1000000, RZ ;  /* 0x01000000370a7824 */ /* 0x000fe200078e00ff */
[----:B------:R-:W-:Y:S01]  /*3b80*/  LOP3.LUT R11, R14, 0xffff, R61, 0xf8, !PT ;  /* 0x0000ffff0e0b7812 */ /* 0x000fe200078ef83d */
[----:B------:R-:W-:Y:S01]  /*3b90*/  IMAD.SHL.U32 R14, R53, 0x1000000, RZ ;  /* 0x01000000350e7824 */ /* 0x000fe200078e00ff */
[----:B------:R-:W-:-:S02]  /*3ba0*/  LOP3.LUT R9, R15, 0xffff, R56, 0xf8, !PT ;  /* 0x0000ffff0f097812 */ /* 0x000fc400078ef838 */
[----:B------:R-:W-:Y:S02]  /*3bb0*/  LOP3.LUT R8, R45, 0xffff, R58, 0xf8, !PT ;  /* 0x0000ffff2d087812 */ /* 0x000fe400078ef83a */
[----:B------:R-:W-:Y:S02]  /*3bc0*/  LOP3.LUT R9, R9, R10, RZ, 0xfc, !PT ;  /* 0x0000000a09097212 */ /* 0x000fe400078efcff */
[----:B------:R-:W-:Y:S02]  /*3bd0*/  LOP3.LUT R8, R8, R57, RZ, 0xfc, !PT ;  /* 0x0000003908087212 */ /* 0x000fe400078efcff */
[----:B------:R-:W-:Y:S02]  /*3be0*/  LOP3.LUT R10, R59, R14, RZ, 0xfc, !PT ;  /* 0x0000000e3b0a7212 */ /* 0x000fe400078efcff */
[----:B------:R-:W-:-:S05]  /*3bf0*/  LOP3.LUT R11, R11, R44, RZ, 0xfc, !PT ;  /* 0x0000002c0b0b7212 */ /* 0x000fca00078efcff */
[----:B------:R1:W-:Y:S02]  /*3c00*/  STG.E.128 desc[UR10][R12.64], R8 ;  /* 0x000000080c007986 */ /* 0x0003e4000c101d0a */
.L_x_39:
[----:B------:R-:W-:Y:S05]  /*3c10*/  BSYNC.RECONVERGENT B0 ;  /* 0x0000000000007941 */ /* 0x000fea0003800200 */
.L_x_38:
[----:B------:R-:W-:Y:S01]  /*3c20*/  ISETP.GE.U32.AND P0, PT, R3, 0x2, PT ;  /* 0x000000020300780c */ /* 0x000fe20003f06070 */
[----:B------:R-:W-:Y:S03]  /*3c30*/  BSSY.RECONVERGENT B0, `(.L_x_41) ;  /* 0x0000092000007945 */ /* 0x000fe60003800200 */
[----:B------:R-:W-:-:S13]  /*3c40*/  ISETP.GE.U32.AND.EX P0, PT, R4, RZ, PT, P0 ;  /* 0x000000ff0400720c */ /* 0x000fda0003f06100 */
[----:B------:R-:W-:Y:S05]  /*3c50*/  @!P0 BRA `(.L_x_42) ;  /* 0x00000008003c8947 */ /* 0x000fea0003800000 */
[----:B-12---:R-:W1:Y:S01]  /*3c60*/  LDC.64 R8, c[0x0][0x388] ;  /* 0x0000e200ff087b82 */ /* 0x006e620000000a00 */
[----:B------:R-:W2:Y:S01]  /*3c70*/  LDCU.64 UR4, c[0x0][0x3a8] ;  /* 0x00007500ff0477ac */ /* 0x000ea20008000a00 */
[C---:B------:R-:W-:Y:S01]  /*3c80*/  PRMT R11, R19.reuse, 0x7632, R11 ;  /* 0x00007632130b7816 */ /* 0x040fe2000000000b */
[----:B------:R-:W-:Y:S01]  /*3c90*/  IMAD.U32 R55, R19, 0x10000, RZ ;  /* 0x0001000013377824 */ /* 0x000fe200078e00ff */
[----:B------:R-:W-:Y:S01]  /*3ca0*/  PRMT R47, R16, 0x7632, R47 ;  /* 0x00007632102f7816 */ /* 0x000fe2000000002f */
[----:B------:R-:W-:Y:S01]  /*3cb0*/  IMAD.U32 R7, R7, 0x10000, RZ ;  /* 0x0001000007077824 */ /* 0x000fe200078e00ff */
[----:B------:R-:W-:Y:S01]  /*3cc0*/  PRMT R10, R18, 0x7632, R10 ;  /* 0x00007632120a7816 */ /* 0x000fe2000000000a */
[----:B---3--:R-:W-:Y:S02]  /*3cd0*/  IMAD.U32 R13, R20, 0x10000, RZ ;  /* 0x00010000140d7824 */ /* 0x008fe400078e00ff */
[----:B------:R-:W-:Y:S02]  /*3ce0*/  IMAD.U32 R19, R6, 0x10000, RZ ;  /* 0x0001000006137824 */ /* 0x000fe400078e00ff */
[----:B------:R-:W-:Y:S01]  /*3cf0*/  FMUL R7, R7, R42 ;  /* 0x0000002a07077220 */ /* 0x000fe20000400000 */
[----:B------:R-:W-:-:S02]  /*3d00*/  IMAD.U32 R53, R18, 0x10000, RZ ;  /* 0x0001000012357824 */ /* 0x000fc400078e00ff */
[-C--:B------:R-:W-:Y:S01]  /*3d10*/  FMUL R13, R13, R42.reuse ;  /* 0x0000002a0d0d7220 */ /* 0x080fe20000400000 */
[----:B------:R-:W-:Y:S02]  /*3d20*/  IMAD.U32 R23, R23, 0x10000, RZ ;  /* 0x0001000017177824 */ /* 0x000fe400078e00ff */
[-C--:B------:R-:W-:Y:S01]  /*3d30*/  FMUL R19, R19, R42.reuse ;  /* 0x0000002a13137220 */ /* 0x080fe20000400000 */
[----:B0-----:R-:W-:Y:S02]  /*3d40*/  IMAD.U32 R45, R16, 0x10000, RZ ;  /* 0x00010000102d7824 */ /* 0x001fe400078e00ff */
[-C--:B------:R-:W-:Y:S01]  /*3d50*/  FMUL R16, R55, R42.reuse ;  /* 0x0000002a37107220 */ /* 0x080fe20000400000 */
[----:B------:R-:W-:Y:S02]  /*3d60*/  IMAD.U32 R41, R41, 0x10000, RZ ;  /* 0x0001000029297824 */ /* 0x000fe400078e00ff */
[----:B------:R-:W-:Y:S01]  /*3d70*/  FMUL R14, R53, R42 ;  /* 0x0000002a350e7220 */ /* 0x000fe20000400000 */
[----:B--2---:R-:W-:Y:S01]  /*3d80*/  IADD3 R5, P1, PT, R50, UR4, RZ ;  /* 0x0000000432057c10 */ /* 0x004fe2000ff3e0ff */
[----:B------:R-:W-:-:S02]  /*3d90*/  IMAD.U32 R21, R21, 0x10000, RZ ;  /* 0x0001000015157824 */ /* 0x000fc400078e00ff */
[-C--:B------:R-:W-:Y:S01]  /*3da0*/  FMUL R12, R23, R42.reuse ;  /* 0x0000002a170c7220 */ /* 0x080fe20000400000 */
[----:B------:R-:W-:Y:S02]  /*3db0*/  IMAD.U32 R15, R40, 0x10000, RZ ;  /* 0x00010000280f7824 */ /* 0x000fe400078e00ff */
[----:B------:R-:W-:Y:S01]  /*3dc0*/  FMUL R6, R41, R42 ;  /* 0x0000002a29067220 */ /* 0x000fe20000400000 */
[----:B-1----:R-:W-:Y:S01]  /*3dd0*/  IADD3 R8, P0, PT, R5, R8, RZ ;  /* 0x0000000805087210 */ /* 0x002fe20007f1e0ff */
[----:B------:R-:W-:Y:S01]  /*3de0*/  IMAD.U32 R43, R22, 0x10000, RZ ;  /* 0x00010000162b7824 */ /* 0x000fe200078e00ff */
[C---:B------:R-:W-:Y:S01]  /*3df0*/  PRMT R5, R17.reuse, 0x7632, R5 ;  /* 0x0000763211057816 */ /* 0x040fe20000000005 */
[----:B------:R-:W-:Y:S01]  /*3e00*/  IMAD.U32 R17, R17, 0x10000, RZ ;  /* 0x0001000011117824 */ /* 0x000fe200078e00ff */
[----:B------:R-:W-:Y:S01]  /*3e10*/  IADD3.X R9, PT, PT, R9, UR5, R49, P0, P1 ;  /* 0x0000000509097c10 */ /* 0x000fe200087e2431 */
[----:B------:R-:W-:Y:S01]  /*3e20*/  IMAD.U32 R47, R47, 0x10000, RZ ;  /* 0x000100002f2f7824 */ /* 0x000fe200078e00ff */
[----:B------:R-:W-:Y:S01]  /*3e30*/  ISETP.LT.U32.AND P1, PT, R0, 0x10, PT ;  /* 0x000000100000780c */ /* 0x000fe20003f21070 */
[----:B------:R-:W-:Y:S01]  /*3e40*/  IMAD.U32 R57, R11, 0x10000, RZ ;  /* 0x000100000b397824 */ /* 0x000fe200078e00ff */
[----:B------:R-:W-:Y:S01]  /*3e50*/  LOP3.LUT P0, RZ, R8, 0xf, RZ, 0xc0, !PT ;  /* 0x0000000f08ff7812 */ /* 0x000fe2000780c0ff */
[----:B------:R-:W-:Y:S01]  /*3e60*/  IMAD.U32 R55, R10, 0x10000, RZ ;  /* 0x000100000a377824 */ /* 0x000fe200078e00ff */
[----:B------:R-:W-:Y:S01]  /*3e70*/  F2FP.SATFINITE.E4M3.F32.PACK_AB_MERGE_C R23, RZ, R7, RZ ;  /* 0x00000007ff17723e */ /* 0x000fe200048070ff */
[----:B------:R-:W-:Y:S01]  /*3e80*/  IMAD.U32 R53, R5, 0x10000, RZ ;  /* 0x0001000005357824 */ /* 0x000fe200078e00ff */
[----:B------:R-:W-:Y:S01]  /*3e90*/  ISETP.LT.U32.OR.EX P0, PT, R2, RZ, P0, P1 ;  /* 0x000000ff0200720c */ /* 0x000fe20000701510 */
[-C--:B------:R-:W-:Y:S01]  /*3ea0*/  FMUL R21, R21, R42.reuse ;  /* 0x0000002a15157220 */ /* 0x080fe20000400000 */
[-C--:B------:R-:W-:Y:S01]  /*3eb0*/  FMUL R15, R15, R42.reuse ;  /* 0x0000002a0f0f7220 */ /* 0x080fe20000400000 */
[----:B------:R-:W-:Y:S01]  /*3ec0*/  F2FP.SATFINITE.E4M3.F32.PACK_AB_MERGE_C R41, RZ, R13, RZ ;  /* 0x0000000dff29723e */ /* 0x000fe200048070ff */
[-C--:B------:R-:W-:Y:S01]  /*3ed0*/  FMUL R43, R43, R42.reuse ;  /* 0x0000002a2b2b7220 */ /* 0x080fe20000400000 */
[----:B------:R-:W-:Y:S01]  /*3ee0*/  F2FP.SATFINITE.E4M3.F32.PACK_AB_MERGE_C R7, RZ, R19, RZ ;  /* 0x00000013ff07723e */ /* 0x000fe200048070ff */
[-C--:B------:R-:W-:Y:S01]  /*3ef0*/  FMUL R45, R45, R42.reuse ;  /* 0x0000002a2d2d7220 */ /* 0x080fe20000400000 */
[-C--:B------:R-:W-:Y:S01]  /*3f00*/  FMUL R10, R17, R42.reuse ;  /* 0x0000002a110a7220 */ /* 0x080fe20000400000 */
[-C--:B------:R-:W-:Y:S01]  /*3f10*/  FMUL R47, R47, R42.reuse ;  /* 0x0000002a2f2f7220 */ /* 0x080fe20000400000 */
[-C--:B------:R-:W-:Y:S01]  /*3f20*/  FMUL R13, R57, R42.reuse ;  /* 0x0000002a390d7220 */ /* 0x080fe20000400000 */
[-C--:B------:R-:W-:Y:S01]  /*3f30*/  FMUL R55, R55, R42.reuse ;  /* 0x0000002a37377220 */ /* 0x080fe20000400000 */
[----:B------:R-:W-:Y:S01]  /*3f40*/  FMUL R19, R53, R42 ;  /* 0x0000002a35137220 */ /* 0x000fe20000400000 */
        /* <DEDUP_REMOVED lines=12> */
[----:B------:R-:W-:Y:S01]  /*4010*/  F2FP.SATFINITE.E4M3.F32.PACK_AB_MERGE_C R19, RZ, R19, RZ ;  /* 0x00000013ff13723e */ /* 0x000fe200048070ff */
[----:B------:R-:W-:Y:S06]  /*4020*/  @P0 BRA `(.L_x_43) ;  /* 0x0000000000880947 */ /* 0x000fec0003800000 */
        /* <DEDUP_REMOVED lines=17> */
[----:B------:R-:W-:Y:S01]  /*4140*/  IMAD.SHL.U32 R5, R5, 0x1000000, RZ ;  /* 0x0100000005057824 */ /* 0x000fe200078e00ff */
[----:B------:R-:W-:Y:S01]  /*4150*/  LOP3.LUT R13, R13, 0xffff, RZ, 0xc0, !PT ;  /* 0x0000ffff0d0d7812 */ /* 0x000fe200078ec0ff */
[----:B------:R-:W-:Y:S01]  /*4160*/  IMAD.SHL.U32 R7, R7, 0x1000000, RZ ;  /* 0x0100000007077824 */ /* 0x000fe200078e00ff */
[----:B------:R-:W-:Y:S01]  /*4170*/  LOP3.LUT R11, R11, 0xff0000, RZ, 0xc0, !PT ;  /* 0x00ff00000b0b7812 */ /* 0x000fe200078ec0ff */
[----:B------:R-:W-:Y:S01]  /*4180*/  IMAD.SHL.U32 R19, R19, 0x1000000, RZ ;  /* 0x0100000013137824 */ /* 0x000fe200078e00ff */
[----:B------:R-:W-:-:S02]  /*4190*/  LOP3.LUT R12, R12, 0xff0000, RZ, 0xc0, !PT ;  /* 0x00ff00000c0c7812 */ /* 0x000fc400078ec0ff */
[----:B------:R-:W-:Y:S02]  /*41a0*/  LOP3.LUT R10, R15, 0xffff, R10, 0xf8, !PT ;  /* 0x0000ffff0f0a7812 */ /* 0x000fe400078ef80a */
[----:B------:R-:W-:Y:S01]  /*41b0*/  LOP3.LUT R15, R21, 0xffff, R16, 0xf8, !PT ;  /* 0x0000ffff150f7812 */ /* 0x000fe200078ef810 */
[----:B------:R-:W-:Y:S01]  /*41c0*/  IMAD.SHL.U32 R16, R13, 0x1000000, RZ ;  /* 0x010000000d107824 */ /* 0x000fe200078e00ff */
[----:B------:R-:W-:Y:S02]  /*41d0*/  LOP3.LUT R6, R11, 0xffff, R6, 0xf8, !PT ;  /* 0x0000ffff0b067812 */ /* 0x000fe400078ef806 */
[----:B------:R-:W-:Y:S02]  /*41e0*/  LOP3.LUT R14, R12, 0xffff, R17, 0xf8, !PT ;  /* 0x0000ffff0c0e7812 */ /* 0x000fe400078ef811 */
[----:B------:R-:W-:Y:S02]  /*41f0*/  LOP3.LUT R12, R6, R5, RZ, 0xfc, !PT ;  /* 0x00000005060c7212 */ /* 0x000fe400078efcff */
[----:B------:R-:W-:-:S02]  /*4200*/  LOP3.LUT R13, R10, R7, RZ, 0xfc, !PT ;  /* 0x000000070a0d7212 */ /* 0x000fc400078efcff */
[----:B------:R-:W-:Y:S02]  /*4210*/  LOP3.LUT R14, R14, R19, RZ, 0xfc, !PT ;  /* 0x000000130e0e7212 */ /* 0x000fe400078efcff */
[----:B------:R-:W-:-:S05]  /*4220*/  LOP3.LUT R15, R15, R16, RZ, 0xfc, !PT ;  /* 0x000000100f0f7212 */ /* 0x000fca00078efcff */
[----:B------:R0:W-:Y:S01]  /*4230*/  STG.E.128 desc[UR10][R8.64], R12 ;  /* 0x0000000c08007986 */ /* 0x0001e2000c101d0a */
[----:B------:R-:W-:Y:S05]  /*4240*/  BRA `(.L_x_42) ;  /* 0x0000000000c07947 */ /* 0x000fea0003800000 */
.L_x_43:
[C---:B------:R-:W-:Y:S02]  /*4250*/  ISETP.NE.U32.AND P0, PT, R0.reuse, RZ, PT ;  /* 0x000000ff0000720c */ /* 0x040fe40003f05070 */
[----:B------:R-:W-:Y:S02]  /*4260*/  ISETP.GE.U32.AND P1, PT, R0, 0x2, PT ;  /* 0x000000020000780c */ /* 0x000fe40003f26070 */
[C---:B------:R-:W-:Y:S02]  /*4270*/  ISETP.NE.AND.EX P0, PT, R2.reuse, RZ, PT, P0 ;  /* 0x000000ff0200720c */ /* 0x040fe40003f05300 */
[----:B------:R-:W-:Y:S02]  /*4280*/  ISETP.GE.U32.AND.EX P1, PT, R2, RZ, PT, P1 ;  /* 0x000000ff0200720c */ /* 0x000fe40003f26110 */
[C---:B------:R-:W-:Y:S02]  /*4290*/  ISETP.GE.U32.AND P4, PT, R0.reuse, 0x3, PT ;  /* 0x000000030000780c */ /* 0x040fe40003f86070 */
[----:B------:R-:W-:-:S02]  /*42a0*/  ISETP.GE.U32.AND P5, PT, R0, 0x4, PT ;  /* 0x000000040000780c */ /* 0x000fc40003fa6070 */
[C---:B------:R-:W-:Y:S02]  /*42b0*/  ISETP.GE.U32.AND P6, PT, R0.reuse, 0x5, PT ;  /* 0x000000050000780c */ /* 0x040fe40003fc6070 */
[C---:B------:R-:W-:Y:S02]  /*42c0*/  ISETP.GE.U32.AND P2, PT, R0.reuse, 0x8, PT ;  /* 0x000000080000780c */ /* 0x040fe40003f46070 */
[C---:B------:R-:W-:Y:S01]  /*42d0*/  ISETP.GE.U32.AND P3, PT, R0.reuse, 0x9, PT ;  /* 0x000000090000780c */ /* 0x040fe20003f66070 */
[----:B------:R4:W-:Y:S01]  /*42e0*/  @P0 STG.E.U8 desc[UR10][R8.64], R41 ;  /* 0x0000002908000986 */ /* 0x0009e2000c10110a */
[----:B------:R-:W-:Y:S02]  /*42f0*/  ISETP.GE.U32.AND P0, PT, R0, 0x6, PT ;  /* 0x000000060000780c */ /* 0x000fe40003f06070 */
[----:B------:R-:W-:Y:S01]  /*4300*/  ISETP.GE.U32.AND.EX P4, PT, R2, RZ, PT, P4 ;  /* 0x000000ff0200720c */ /* 0x000fe20003f86140 */
[----:B------:R4:W-:Y:S01]  /*4310*/  @P1 STG.E.U8 desc[UR10][R8.64+0x1], R17 ;  /* 0x0000011108001986 */ /* 0x0009e2000c10110a */
[----:B------:R-:W-:-:S02]  /*4320*/  ISETP.GE.U32.AND P1, PT, R0, 0x7, PT ;  /* 0x000000070000780c */ /* 0x000fc40003f26070 */
[C---:B------:R-:W-:Y:S02]  /*4330*/  ISETP.GE.U32.AND.EX P5, PT, R2.reuse, RZ, PT, P5 ;  /* 0x000000ff0200720c */ /* 0x040fe40003fa6150 */
[C---:B------:R-:W-:Y:S02]  /*4340*/  ISETP.GE.U32.AND.EX P6, PT, R2.reuse, RZ, PT, P6 ;  /* 0x000000ff0200720c */ /* 0x040fe40003fc6160 */
[C---:B------:R-:W-:Y:S02]  /*4350*/  ISETP.GE.U32.AND.EX P0, PT, R2.reuse, RZ, PT, P0 ;  /* 0x000000ff0200720c */ /* 0x040fe40003f06100 */
[C---:B------:R-:W-:Y:S02]  /*4360*/  ISETP.GE.U32.AND.EX P1, PT, R2.reuse, RZ, PT, P1 ;  /* 0x000000ff0200720c */ /* 0x040fe40003f26110 */
[C---:B------:R-:W-:Y:S01]  /*4370*/  ISETP.GE.U32.AND.EX P2, PT, R2.reuse, RZ, PT, P2 ;  /* 0x000000ff0200720c */ /* 0x040fe20003f46120 */
[----:B------:R4:W-:Y:S01]  /*4380*/  @P4 STG.E.U8 desc[UR10][R8.64+0x2], R11 ;  /* 0x0000020b08004986 */ /* 0x0009e2000c10110a */
[----:B------:R-:W-:-:S02]  /*4390*/  ISETP.GE.U32.AND.EX P3, PT, R2, RZ, PT, P3 ;  /* 0x000000ff0200720c */ /* 0x000fc40003f66130 */
[C---:B------:R-:W-:Y:S01]  /*43a0*/  ISETP.GE.U32.AND P4, PT, R0.reuse, 0xb, PT ;  /* 0x0000000b0000780c */ /* 0x040fe20003f86070 */
        /* <DEDUP_REMOVED lines=17> */
[C---:B------:R-:W-:Y:S01]  /*44c0*/  ISETP.GE.U32.AND.EX P2, PT, R2.reuse, RZ, PT, P2 ;  /* 0x000000ff0200720c */ /* 0x040fe20003f46120 */
[----:B------:R4:W-:Y:S01]  /*44d0*/  @P4 STG.E.U8 desc[UR10][R8.64+0xa], R53 ;  /* 0x00000a3508004986 */ /* 0x0009e2000c10110a */
[----:B------:R-:W-:-:S03]  /*44e0*/  ISETP.GE.U32.AND.EX P3, PT, R2, RZ, PT, P3 ;  /* 0x000000ff0200720c */ /* 0x000fc60003f66130 */
[----:B------:R4:W-:Y:S04]  /*44f0*/  @P0 STG.E.U8 desc[UR10][R8.64+0x9], R47 ;  /* 0x0000092f08000986 */ /* 0x0009e8000c10110a */
[----:B------:R4:W-:Y:S04]  /*4500*/  @P6 STG.E.U8 desc[UR10][R8.64+0xc], R57 ;  /* 0x00000c3908006986 */ /* 0x0009e8000c10110a */
[----:B------:R4:W-:Y:S04]  /*4510*/  @P5 STG.E.U8 desc[UR10][R8.64+0xd], R55 ;  /* 0x00000d3708005986 */ /* 0x0009e8000c10110a */
[----:B------:R4:W-:Y:S04]  /*4520*/  @P3 STG.E.U8 desc[UR10][R8.64+0xb], R19 ;  /* 0x00000b1308003986 */ /* 0x0009e8000c10110a */
[----:B------:R4:W-:Y:S04]  /*4530*/  @P2 STG.E.U8 desc[UR10][R8.64+0xe], R21 ;  /* 0x00000e1508002986 */ /* 0x0009e8000c10110a */
[----:B------:R4:W-:Y:S02]  /*4540*/  @P1 STG.E.U8 desc[UR10][R8.64+0xf], R13 ;  /* 0x00000f0d08001986 */ /* 0x0009e4000c10110a */
.L_x_42:
[----:B------:R-:W-:Y:S05]  /*4550*/  BSYNC.RECONVERGENT B0 ;  /* 0x0000000000007941 */ /* 0x000fea0003800200 */
.L_x_41:
[----:B------:R-:W-:Y:S01]  /*4560*/  ISETP.GE.U32.AND P0, PT, R3, 0x3, PT ;  /* 0x000000030300780c */ /* 0x000fe20003f06070 */
[----:B------:R-:W-:Y:S03]  /*4570*/  BSSY.RECONVERGENT B0, `(.L_x_44) ;  /* 0x0000097000007945 */ /* 0x000fe60003800200 */
[----:B------:R-:W-:-:S13]  /*4580*/  ISETP.GE.U32.AND.EX P0, PT, R4, RZ, PT, P0 ;  /* 0x000000ff0400720c */ /* 0x000fda0003f06100 */
[----:B------:R-:W-:Y:S05]  /*4590*/  @!P0 BRA `(.L_x_45) ;  /* 0x0000000800508947 */ /* 0x000fea0003800000 */
[----:B----4-:R-:W4:Y:S01]  /*45a0*/  LDC.64 R6, c[0x0][0x3a8] ;  /* 0x0000ea00ff067b82 */ /* 0x010f220000000a00 */
[----:B------:R-:W5:Y:S01]  /*45b0*/  LDCU.64 UR4, c[0x0][0x388] ;  /* 0x00007100ff0477ac */ /* 0x000f620008000a00 */
[----:B------:R-:W-:Y:S01]  /*45c0*/  ISETP.LT.U32.AND P1, PT, R0, 0x10, PT ;  /* 0x000000100000780c */ /* 0x000fe20003f21070 */
[----:B012---:R-:W-:Y:S01]  /*45d0*/  IMAD.U32 R9, R30, 0x10000, RZ ;  /* 0x000100001e097824 */ /* 0x007fe200078e00ff */
[C---:B------:R-:W-:Y:S01]  /*45e0*/  PRMT R17, R31.reuse, 0x7632, R17 ;  /* 0x000076321f117816 */ /* 0x040fe20000000011 */
[----:B------:R-:W-:Y:S01]  /*45f0*/  IMAD.U32 R31, R31, 0x10000, RZ ;  /* 0x000100001f1f7824 */ /* 0x000fe200078e00ff */
[C---:B---3--:R-:W-:Y:S01]  /*4600*/  PRMT R12, R28.reuse, 0x7632, R12 ;  /* 0x000076321c0c7816 */ /* 0x048fe2000000000c */
[----:B------:R-:W-:Y:S01]  /*4610*/  IMAD.U32 R5, R28, 0x10000, RZ ;  /* 0x000100001c057824 */ /* 0x000fe200078e00ff */
[C---:B------:R-:W-:Y:S01]  /*4620*/  PRMT R13, R29.reuse, 0x7632, R13 ;  /* 0x000076321d0d7816 */ /* 0x040fe2000000000d */
[----:B------:R-:W-:Y:S01]  /*4630*/  IMAD.U32 R29, R29, 0x10000, RZ ;  /* 0x000100001d1d7824 */ /* 0x000fe200078e00ff */
[C---:B------:R-:W-:Y:S01]  /*4640*/  PRMT R16, R27.reuse, 0x7632, R16 ;  /* 0x000076321b107816 */ /* 0x040fe20000000010 */
[----:B------:R-:W-:Y:S01]  /*4650*/  IMAD.U32 R27, R27, 0x10000, RZ ;  /* 0x000100001b1b7824 */ /* 0x000fe200078e00ff */
[----:B------:R-:W-:Y:S01]  /*4660*/  PRMT R15, R30, 0x7632, R15 ;  /* 0x000076321e0f7816 */ /* 0x000fe2000000000f */
[C---:B------:R-:W-:Y:S01]  /*4670*/  IMAD.U32 R21, R26.reuse, 0x10000, RZ ;  /* 0x000100001a157824 */ /* 0x040fe200078e00ff */
[----:B------:R-:W-:Y:S01]  /*4680*/  PRMT R18, R26, 0x7632, R18 ;  /* 0x000076321a127816 */ /* 0x000fe20000000012 */
[-C--:B------:R-:W-:Y:S01]  /*4690*/  FMUL R31, R31, R42.reuse ;  /* 0x0000002a1f1f7220 */ /* 0x080fe20000400000 */
[----:B------:R-:W-:Y:S01]  /*46a0*/  PRMT R20, R24, 0x7632, R20 ;  /* 0x0000763218147816 */ /* 0x000fe20000000014 */
[----:B------:R-:W-:Y:S01]  /*46b0*/  FMUL R10, R9, R42 ;  /* 0x0000002a090a7220 */ /* 0x000fe20000400000 */
[----:B------:R-:W-:Y:S01]  /*46c0*/  PRMT R23, R25, 0x7632, R23 ;  /* 0x0000763219177816 */ /* 0x000fe20000000017 */
[----:B------:R-:W-:-:S02]  /*46d0*/  IMAD.U32 R17, R17, 0x10000, RZ ;  /* 0x0001000011117824 */ /* 0x000fc400078e00ff */
[-C--:B------:R-:W-:Y:S01]  /*46e0*/  FMUL R11, R29, R42.reuse ;  /* 0x0000002a1d0b7220 */ /* 0x080fe20000400000 */
[----:B------:R-:W-:Y:S02]  /*46f0*/  IMAD.U32 R9, R12, 0x10000, RZ ;  /* 0x000100000c097824 */ /* 0x000fe400078e00ff */
[----:B------:R-:W-:Y:S01]  /*4700*/  FMUL R14, R27, R42 ;  /* 0x0000002a1b0e7220 */ /* 0x000fe20000400000 */
[----:B------:R-:W-:Y:S01]  /*4710*/  IMAD.U32 R13, R13, 0x10000, RZ ;  /* 0x000100000d0d7824 */ /* 0x000fe200078e00ff */
[----:B----4-:R-:W-:Y:S01]  /*4720*/  LEA R8, P0, R6, R50, 0x1 ;  /* 0x0000003206087211 */ /* 0x010fe200078008ff */
[-C--:B------:R-:W-:Y:S01]  /*4730*/  FMUL R12, R21, R42.reuse ;  /* 0x0000002a150c7220 */ /* 0x080fe20000400000 */
[----:B------:R-:W-:Y:S02]  /*4740*/  IMAD.U32 R19, R24, 0x10000, RZ ;  /* 0x0001000018137824 */ /* 0x000fe400078e00ff */
[-C--:B------:R-:W-:Y:S01]  /*4750*/  FMUL R17, R17, R42.reuse ;  /* 0x0000002a11117220 */ /* 0x080fe20000400000 */
[----:B------:R-:W-:Y:S01]  /*4760*/  LEA.HI.X R7, R6, R49, R7, 0x1, P0 ;  /* 0x0000003106077211 */ /* 0x000fe200000f0c07 */
[----:B------:R-:W-:Y:S01]  /*4770*/  IMAD.U32 R25, R25, 0x10000, RZ ;  /* 0x0001000019197824 */ /* 0x000fe200078e00ff */
[----:B-----5:R-:W-:Y:S01]  /*4780*/  IADD3 R6, P0, PT, R8, UR4, RZ ;  /* 0x0000000408067c10 */ /* 0x020fe2000ff1e0ff */
[----:B------:R-:W-:Y:S01]  /*4790*/  FMUL R8, R5, R42 ;  /* 0x0000002a05087220 */ /* 0x000fe20000400000 */
[----:B------:R-:W-:Y:S01]  /*47a0*/  IMAD.U32 R15, R15, 0x10000, RZ ;  /* 0x000100000f0f7824 */ /* 0x000fe200078e00ff */
[----:B------:R-:W-:Y:S01]  /*47b0*/  F2FP.SATFINITE.E4M3.F32.PACK_AB_MERGE_C R5, RZ, R31, RZ ;  /* 0x0000001fff05723e */ /* 0x000fe200048070ff */
[----:B------:R-:W-:Y:S01]  /*47c0*/  IMAD.U32 R29, R16, 0x10000, RZ ;  /* 0x00010000101d7824 */ /* 0x000fe200078e00ff */
[----:B------:R-:W-:Y:S01]  /*47d0*/  IADD3.X R7, PT, PT, R7, UR5, RZ, P0, !PT ;  /* 0x0000000507077c10 */ /* 0x000fe200087fe4ff */
[----:B------:R-:W-:Y:S01]  /*47e0*/  IMAD.U32 R27, R18, 0x10000, RZ ;  /* 0x00010000121b7824 */ /* 0x000fe200078e00ff */
[----:B------:R-:W-:Y:S01]  /*47f0*/  LOP3.LUT P0, RZ, R6, 0xf, RZ, 0xc0, !PT ;  /* 0x0000000f06ff7812 */ /* 0x000fe2000780c0ff */
[----:B------:R-:W-:-:S02]  /*4800*/  IMAD.U32 R21, R20, 0x10000, RZ ;  /* 0x0001000014157824 */ /* 0x000fc400078e00ff */
[-C--:B------:R-:W-:Y:S01]  /*4810*/  FMUL R13, R13, R42.reuse ;  /* 0x0000002a0d0d7220 */ /* 0x080fe20000400000 */
[----:B------:R-:W-:Y:S01]  /*4820*/  IMAD.U32 R23, R23, 0x10000, RZ ;  /* 0x0001000017177824 */ /* 0x000fe200078e00ff */
[----:B------:R-:W-:Y:S01]  /*4830*/  ISETP.LT.U32.OR.EX P0, PT, R2, RZ, P0, P1 ;  /* 0x000000ff0200720c */ /* 0x000fe20000701510 */
[----:B------:R-:W-:Y:S01]  /*4840*/  FMUL R19, R19, R42 ;  /* 0x0000002a13137220 */ /* 0x000fe20000400000 */
[----:B------:R-:W-:Y:S01]  /*4850*/  F2FP.SATFINITE.E4M3.F32.PACK_AB_MERGE_C R31, RZ, R8, RZ ;  /* 0x00000008ff1f723e */ /* 0x000fe200048070ff */
[-C--:B------:R-:W-:Y:S01]  /*4860*/  FMUL R25, R25, R42.reuse ;  /* 0x0000002a19197220 */ /* 0x080fe20000400000 */
        /* <DEDUP_REMOVED lines=32> */
[----:B------:R-:W-:Y:S01]  /*4a70*/  IMAD R10, R15, 0x100, R10 ;  /* 0x000001000f0a7824 */ /* 0x000fe200078e020a */
[----:B------:R-:W-:Y:S01]  /*4a80*/  LOP3.LUT R8, R11, 0xffff, R8, 0xf8, !PT ;  /* 0x0000ffff0b087812 */ /* 0x000fe200078ef808 */
[----:B------:R-:W-:Y:S01]  /*4a90*/  IMAD R15, R27, 0x100, R14 ;  /* 0x000001001b0f7824 */ /* 0x000fe200078e020e */
[----:B------:R-:W-:Y:S01]  /*4aa0*/  LOP3.LUT R12, R12, 0xff0000, RZ, 0xc0, !PT ;  /* 0x00ff00000c0c7812 */ /* 0x000fe200078ec0ff */
[----:B------:R-:W-:Y:S01]  /*4ab0*/  IMAD.U32 R14, R45, 0x10000, RZ ;  /* 0x000100002d0e7824 */ /* 0x000fe200078e00ff */
[----:B------:R-:W-:-:S02]  /*4ac0*/  LOP3.LUT R9, R9, 0xffff, RZ, 0xc0, !PT ;  /* 0x0000ffff09097812 */ /* 0x000fc400078ec0ff */
[----:B------:R-:W-:Y:S02]  /*4ad0*/  LOP3.LUT R10, R5, 0xffff, R10, 0xf8, !PT ;  /* 0x0000ffff050a7812 */ /* 0x000fe400078ef80a */
[----:B------:R-:W-:Y:S01]  /*4ae0*/  LOP3.LUT R12, R12, 0xffff, R13, 0xf8, !PT ;  /* 0x0000ffff0c0c7812 */ /* 0x000fe200078ef80d */
[----:B------:R-:W-:Y:S01]  /*4af0*/  IMAD.SHL.U32 R9, R9, 0x1000000, RZ ;  /* 0x0100000009097824 */ /* 0x000fe200078e00ff */
[----:B------:R-:W-:Y:S02]  /*4b00*/  LOP3.LUT R11, R23, 0xffff, RZ, 0xc0, !PT ;  /* 0x0000ffff170b7812 */ /* 0x000fe400078ec0ff */
[----:B------:R-:W-:Y:S02]  /*4b10*/  LOP3.LUT R5, R17, 0xffff, RZ, 0xc0, !PT ;  /* 0x0000ffff11057812 */ /* 0x000fe400078ec0ff */
[----:B------:R-:W-:Y:S01]  /*4b20*/  LOP3.LUT R13, R29, 0xffff, RZ, 0xc0, !PT ;  /* 0x0000ffff1d0d7812 */ /* 0x000fe200078ec0ff */
[----:B------:R-:W-:Y:S01]  /*4b30*/  IMAD.SHL.U32 R11, R11, 0x1000000, RZ ;  /* 0x010000000b0b7824 */ /* 0x000fe200078e00ff */
[----:B------:R-:W-:Y:S01]  /*4b40*/  LOP3.LUT R14, R14, 0xff0000, RZ, 0xc0, !PT ;  /* 0x00ff00000e0e7812 */ /* 0x000fe200078ec0ff */
[----:B------:R-:W-:Y:S01]  /*4b50*/  IMAD.SHL.U32 R5, R5, 0x1000000, RZ ;  /* 0x0100000005057824 */ /* 0x000fe200078e00ff */
[----:B------:R-:W-:Y:S01]  /*4b60*/  LOP3.LUT R9, R10, R9, RZ, 0xfc, !PT ;  /* 0x000000090a097212 */ /* 0x000fe200078efcff */
[----:B------:R-:W-:Y:S01]  /*4b70*/  IMAD.SHL.U32 R13, R13, 0x1000000, RZ ;  /* 0x010000000d0d7824 */ /* 0x000fe200078e00ff */
[----:B------:R-:W-:-:S02]  /*4b80*/  LOP3.LUT R14, R14, 0xffff, R15, 0xf8, !PT ;  /* 0x0000ffff0e0e7812 */ /* 0x000fc400078ef80f */
[----:B------:R-:W-:Y:S02]  /*4b90*/  LOP3.LUT R10, R12, R11, RZ, 0xfc, !PT ;  /* 0x0000000b0c0a7212 */ /* 0x000fe400078efcff */
[----:B------:R-:W-:Y:S02]  /*4ba0*/  LOP3.LUT R8, R8, R5, RZ, 0xfc, !PT ;  /* 0x0000000508087212 */ /* 0x000fe400078efcff */
[----:B------:R-:W-:-:S05]  /*4bb0*/  LOP3.LUT R11, R14, R13, RZ, 0xfc, !PT ;  /* 0x0000000d0e0b7212 */ /* 0x000fca00078efcff */
[----:B------:R0:W-:Y:S01]  /*4bc0*/  STG.E.128 desc[UR10][R6.64], R8 ;  /* 0x0000000806007986 */ /* 0x0001e2000c101d0a */
[----:B------:R-:W-:Y:S05]  /*4bd0*/  BRA `(.L_x_45) ;  /* 0x0000000000c07947 */ /* 0x000fea0003800000 */
.L_x_46:
        /* <DEDUP_REMOVED lines=48> */
.L_x_45:
[----:B------:R-:W-:Y:S05]  /*4ee0*/  BSYNC.RECONVERGENT B0 ;  /* 0x0000000000007941 */ /* 0x000fea0003800200 */
.L_x_44:
[----:B------:R-:W-:-:S04]  /*4ef0*/  ISETP.GE.U32.AND P0, PT, R3, 0x4, PT ;  /* 0x000000040300780c */ /* 0x000fc80003f06070 */
[----:B------:R-:W-:-:S13]  /*4f00*/  ISETP.GE.U32.AND.EX P0, PT, R4, RZ, PT, P0 ;  /* 0x000000ff0400720c */ /* 0x000fda0003f06100 */
[----:B------:R-:W-:Y:S05]  /*4f10*/  @!P0 EXIT ;  /* 0x000000000000894d */ /* 0x000fea0003800000 */
[----:B012-4-:R-:W0:Y:S01]  /*4f20*/  LDC.64 R8, c[0x0][0x3a8] ;  /* 0x0000ea00ff087b82 */ /* 0x017e220000000a00 */
[----:B------:R-:W1:Y:S01]  /*4f30*/  LDCU.64 UR4, c[0x0][0x388] ;  /* 0x00007100ff0477ac */ /* 0x000e620008000a00 */
[----:B------:R-:W-:Y:S01]  /*4f40*/  IMAD.MOV.U32 R4, RZ, RZ, R50 ;  /* 0x000000ffff047224 */ /* 0x000fe200078e0032 */
[----:B------:R-:W-:Y:S01]  /*4f50*/  ISETP.LT.U32.AND P1, PT, R0, 0x10, PT ;  /* 0x000000100000780c */ /* 0x000fe20003f21070 */
[----:B------:R-:W-:Y:S01]  /*4f60*/  IMAD.MOV.U32 R5, RZ, RZ, R49 ;  /* 0x000000ffff057224 */ /* 0x000fe200078e0031 */
[----:B---3--:R-:W-:Y:S01]  /*4f70*/  PRMT R13, R39, 0x7632, R13 ;  /* 0x00007632270d7816 */ /* 0x008fe2000000000d */
[C---:B------:R-:W-:Y:S01]  /*4f80*/  IMAD.U32 R7, R38.reuse, 0x10000, RZ ;  /* 0x0001000026077824 */ /* 0x040fe200078e00ff */
[----:B------:R-:W-:Y:S01]  /*4f90*/  PRMT R11, R38, 0x7632, R11 ;  /* 0x00007632260b7816 */ /* 0x000fe2000000000b */
[----:B------:R-:W-:Y:S01]  /*4fa0*/  IMAD.U32 R17, R34, 0x10000, RZ ;  /* 0x0001000022117824 */ /* 0x000fe200078e00ff */
[----:B------:R-:W-:Y:S01]  /*4fb0*/  PRMT R10, R37, 0x7632, R10 ;  /* 0x00007632250a7816 */ /* 0x000fe2000000000a */
[----:B------:R-:W-:Y:S01]  /*4fc0*/  IMAD.U32 R15, R32, 0x10000, RZ ;  /* 0x00010000200f7824 */ /* 0x000fe200078e00ff */
[----:B------:R-:W-:Y:S01]  /*4fd0*/  PRMT R12, R36, 0x7632, R12 ;  /* 0x00007632240c7816 */ /* 0x000fe2000000000c */
[----:B------:R-:W-:Y:S01]  /*4fe0*/  IMAD.U32 R13, R13, 0x10000, RZ ;  /* 0x000100000d0d7824 */ /* 0x000fe200078e00ff */
[----:B------:R-:W-:Y:S01]  /*4ff0*/  PRMT R23, R35, 0x7632, R23 ;  /* 0x0000763223177816 */ /* 0x000fe20000000017 */
[----:B------:R-:W-:Y:S01]  /*5000*/  FMUL R6, R7, R42 ;  /* 0x0000002a07067220 */ /* 0x000fe20000400000 */
[----:B------:R-:W-:Y:S01]  /*5010*/  PRMT R21, R34, 0x7632, R21 ;  /* 0x0000763222157816 */ /* 0x000fe20000000015 */
[----:B------:R-:W-:Y:S01]  /*5020*/  IMAD.U32 R39, R39, 0x10000, RZ ;  /* 0x0001000027277824 */ /* 0x000fe200078e00ff */
[----:B------:R-:W-:Y:S01]  /*5030*/  PRMT R19, R33, 0x7632, R19 ;  /* 0x0000763221137816 */ /* 0x000fe20000000013 */
[----:B------:R-:W-:Y:S01]  /*5040*/  IMAD.U32 R37, R37, 0x10000, RZ ;  /* 0x0001000025257824 */ /* 0x000fe200078e00ff */
[----:B------:R-:W-:Y:S01]  /*5050*/  PRMT R14, R32, 0x7632, R14 ;  /* 0x00007632200e7816 */ /* 0x000fe2000000000e */
[----:B------:R-:W-:-:S02]  /*5060*/  IMAD.U32 R3, R36, 0x10000, RZ ;  /* 0x0001000024037824 */ /* 0x000fc400078e00ff */
[-C--:B------:R-:W-:Y:S01]  /*5070*/  FMUL R15, R15, R42.reuse ;  /* 0x0000002a0f0f7220 */ /* 0x080fe20000400000 */
[----:B------:R-:W-:Y:S02]  /*5080*/  IMAD.U32 R35, R35, 0x10000, RZ ;  /* 0x0001000023237824 */ /* 0x000fe400078e00ff */
[----:B------:R-:W-:Y:S01]  /*5090*/  FMUL R13, R13, R42 ;  /* 0x0000002a0d0d7220 */ /* 0x000fe20000400000 */
[----:B0-----:R-:W-:-:S04]  /*50a0*/  IMAD.WIDE.U32 R4, R8, 0x3, R4 ;  /* 0x0000000308047825 */ /* 0x001fc800078e0004 */
[-C--:B------:R-:W-:Y:S01]  /*50b0*/  FMUL R8, R17, R42.reuse ;  /* 0x0000002a11087220 */ /* 0x080fe20000400000 */
[-C--:B------:R-:W-:Y:S01]  /*50c0*/  FMUL R35, R35, R42.reuse ;  /* 0x0000002a23237220 */ /* 0x080fe20000400000 */
[-C--:B------:R-:W-:Y:S01]  /*50d0*/  FMUL R39, R39, R42.reuse ;  /* 0x0000002a27277220 */ /* 0x080fe20000400000 */
[----:B------:R-:W-:Y:S01]  /*50e0*/  IMAD R25, R9, 0x3, RZ ;  /* 0x0000000309197824 */ /* 0x000fe200078e02ff */
[----:B-1----:R-:W-:Y:S01]  /*50f0*/  IADD3 R4, P0, PT, R4, UR4, RZ ;  /* 0x0000000404047c10 */ /* 0x002fe2000ff1e0ff */
[----:B------:R-:W-:Y:S02]  /*5100*/  IMAD.U32 R33, R33, 0x10000, RZ ;  /* 0x0001000021217824 */ /* 0x000fe400078e00ff */
[----:B------:R-:W-:Y:S01]  /*5110*/  FMUL R37, R37, R42 ;  /* 0x0000002a25257220 */ /* 0x000fe20000400000 */
[----:B------:R-:W-:Y:S01]  /*5120*/  IMAD.U32 R23, R23, 0x10000, RZ ;  /* 0x0001000017177824 */ /* 0x000fe200078e00ff */
[----:B------:R-:W-:Y:S01]  /*5130*/  IADD3.X R5, PT, PT, R5, UR5, R25, P0, !PT ;  /* 0x0000000505057c10 */ /* 0x000fe200087fe419 */
[----:B------:R-:W-:Y:S01]  /*5140*/  IMAD.U32 R11, R11, 0x10000, RZ ;  /* 0x000100000b0b7824 */ /* 0x000fe200078e00ff */
[----:B------:R-:W-:Y:S01]  /*5150*/  LOP3.LUT P0, RZ, R4, 0xf, RZ, 0xc0, !PT ;  /* 0x0000000f04ff7812 */ /* 0x000fe2000780c0ff */
[----:B------:R-:W-:-:S02]  /*5160*/  IMAD.U32 R9, R10, 0x10000, RZ ;  /* 0x000100000a097824 */ /* 0x000fc400078e00ff */
[-C--:B------:R-:W-:Y:S01]  /*5170*/  FMUL R3, R3, R42.reuse ;  /* 0x0000002a03037220 */ /* 0x080fe20000400000 */
[----:B------:R-:W-:Y:S01]  /*5180*/  IMAD.U32 R7, R12, 0x10000, RZ ;  /* 0x000100000c077824 */ /* 0x000fe200078e00ff */
[----:B------:R-:W-:Y:S01]  /*5190*/  ISETP.LT.U32.OR.EX P0, PT, R2, RZ, P0, P1 ;  /* 0x000000ff0200720c */ /* 0x000fe20000701510 */
[----:B------:R-:W-:Y:S02]  /*51a0*/  IMAD.U32 R21, R21, 0x10000, RZ ;  /* 0x0001000015157824 */ /* 0x000fe400078e00ff */
[-C--:B------:R-:W-:Y:S01]  /*51b0*/  FMUL R33, R33, R42.reuse ;  /* 0x0000002a21217220 */ /* 0x080fe20000400000 */
[----:B------:R-:W-:Y:S02]  /*51c0*/  IMAD.U32 R19, R19, 0x10000, RZ ;  /* 0x0001000013137824 */ /* 0x000fe400078e00ff */
[-C--:B------:R-:W-:Y:S01]  /*51d0*/  FMUL R23, R23, R42.reuse ;  /* 0x0000002a17177220 */ /* 0x080fe20000400000 */
[----:B------:R-:W-:Y:S02]  /*51e0*/  IMAD.U32 R17, R14, 0x10000, RZ ;  /* 0x000100000e117824 */ /* 0x000fe400078e00ff */
        /* <DEDUP_REMOVED lines=21> */
[----:B------:R-:W-:Y:S01]  /*5340*/  F2FP.SATFINITE.E4M3.F32.PACK_AB_MERGE_C R17, RZ, R17, RZ ;  /* 0x00000011ff11723e */ /* 0x000fe200048070ff */
[----:B------:R-:W-:Y:S06]  /*5350*/  @P0 BRA `(.L_x_47) ;  /* 0x0000000000880947 */ /* 0x000fec0003800000 */
[----:B------:R-:W-:Y:S02]  /*5360*/  LOP3.LUT R0, R3, 0xff, RZ, 0xc0, !PT ;  /* 0x000000ff03007812 */ /* 0x000fe400078ec0ff */
[----:B------:R-:W-:Y:S02]  /*5370*/  LOP3.LUT R2, R25, 0xff, RZ, 0xc0, !PT ;  /* 0x000000ff19027812 */ /* 0x000fe400078ec0ff */
[----:B------:R-:W-:Y:S01]  /*5380*/  LOP3.LUT R8, R29, 0xff, RZ, 0xc0, !PT ;  /* 0x000000ff1d087812 */ /* 0x000fe200078ec0ff */
[----:B------:R-:W-:Y:S01]  /*5390*/  IMAD R3, R7, 0x100, R0 ;  /* 0x0000010007037824 */ /* 0x000fe200078e0200 */
[----:B------:R-:W-:Y:S01]  /*53a0*/  LOP3.LUT R6, R27, 0xff, RZ, 0xc0, !PT ;  /* 0x000000ff1b067812 */ /* 0x000fe200078ec0ff */
[----:B------:R-:W-:Y:S02]  /*53b0*/  IMAD R7, R11, 0x100, R2 ;  /* 0x000001000b077824 */ /* 0x000fe400078e0202 */
[----:B------:R-:W-:Y:S02]  /*53c0*/  IMAD R11, R21, 0x100, R8 ;  /* 0x00000100150b7824 */ /* 0x000fe400078e0208 */
[----:B------:R-:W-:-:S02]  /*53d0*/  IMAD R9, R17, 0x100, R6 ;  /* 0x0000010011097824 */ /* 0x000fc400078e0206 */
[----:B------:R-:W-:Y:S02]  /*53e0*/  IMAD.U32 R8, R35, 0x10000, RZ ;  /* 0x0001000023087824 */ /* 0x000fe400078e00ff */
[----:B------:R-:W-:Y:S02]  /*53f0*/  IMAD.U32 R2, R39, 0x10000, RZ ;  /* 0x0001000027027824 */ /* 0x000fe400078e00ff */
[----:B------:R-:W-:Y:S01]  /*5400*/  IMAD.U32 R6, R33, 0x10000, RZ ;  /* 0x0001000021067824 */ /* 0x000fe200078e00ff */
[----:B------:R-:W-:Y:S01]  /*5410*/  LOP3.LUT R8, R8, 0xff0000, RZ, 0xc0, !PT ;  /* 0x00ff000008087812 */ /* 0x000fe200078ec0ff */
[----:B------:R-:W-:Y:S01]  /*5420*/  IMAD.U32 R0, R37, 0x10000, RZ ;  /* 0x0001000025007824 */ /* 0x000fe200078e00ff */
[----:B------:R-:W-:Y:S02]  /*5430*/  LOP3.LUT R2, R2, 0xff0000, RZ, 0xc0, !PT ;  /* 0x00ff000002027812 */ /* 0x000fe400078ec0ff */
[----:B------:R-:W-:Y:S02]  /*5440*/  LOP3.LUT R6, R6, 0xff0000, RZ, 0xc0, !PT ;  /* 0x00ff000006067812 */ /* 0x000fe400078ec0ff */
[----:B------:R-:W-:-:S02]  /*5450*/  LOP3.LUT R12, R8, 0xffff, R11, 0xf8, !PT ;  /* 0x0000ffff080c7812 */ /* 0x000fc400078ef80b */
[----:B------:R-:W-:Y:S02]  /*5460*/  LOP3.LUT R7, R2, 0xffff, R7, 0xf8, !PT ;  /* 0x0000ffff02077812 */ /* 0x000fe400078ef807 */
[----:B------:R-:W-:Y:S02]  /*5470*/  LOP3.LUT R10, R6, 0xffff, R9, 0xf8, !PT ;  /* 0x0000ffff060a7812 */ /* 0x000fe400078ef809 */
[----:B------:R-:W-:Y:S02]  /*5480*/  LOP3.LUT R8, R19, 0xffff, RZ, 0xc0, !PT ;  /* 0x0000ffff13087812 */ /* 0x000fe400078ec0ff */
[----:B------:R-:W-:Y:S02]  /*5490*/  LOP3.LUT R0, R0, 0xff0000, RZ, 0xc0, !PT ;  /* 0x00ff000000007812 */ /* 0x000fe400078ec0ff */
[----:B------:R-:W-:Y:S01]  /*54a0*/  LOP3.LUT R2, R13, 0xffff, RZ, 0xc0, !PT ;  /* 0x0000ffff0d027812 */ /* 0x000fe200078ec0ff */
[----:B------:R-:W-:Y:S01]  /*54b0*/  IMAD.SHL.U32 R11, R8, 0x1000000, RZ ;  /* 0x01000000080b7824 */ /* 0x000fe200078e00ff */
[----:B------:R-:W-:-:S02]  /*54c0*/  LOP3.LUT R6, R15, 0xffff, RZ, 0xc0, !PT ;  /* 0x0000ffff0f067812 */ /* 0x000fc400078ec0ff */
[----:B------:R-:W-:Y:S02]  /*54d0*/  LOP3.LUT R9, R23, 0xffff, RZ, 0xc0, !PT ;  /* 0x0000ffff17097812 */ /* 0x000fe400078ec0ff */
[----:B------:R-:W-:Y:S01]  /*54e0*/  LOP3.LUT R0, R0, 0xffff, R3, 0xf8, !PT ;  /* 0x0000ffff00007812 */ /* 0x000fe200078ef803 */
[----:B------:R-:W-:Y:S01]  /*54f0*/  IMAD.SHL.U32 R3, R2, 0x1000000, RZ ;  /* 0x0100000002037824 */ /* 0x000fe200078e00ff */
[----:B------:R-:W-:Y:S01]  /*5500*/  LOP3.LUT R10, R10, R11, RZ, 0xfc, !PT ;  /* 0x0000000b0a0a7212 */ /* 0x000fe200078efcff */
[----:B------:R-:W-:Y:S02]  /*5510*/  IMAD.SHL.U32 R6, R6, 0x1000000, RZ ;  /* 0x0100000006067824 */ /* 0x000fe400078e00ff */
[----:B------:R-:W-:Y:S01]  /*5520*/  IMAD.SHL.U32 R13, R9, 0x1000000, RZ ;  /* 0x01000000090d7824 */ /* 0x000fe200078e00ff */
[----:B------:R-:W-:Y:S02]  /*5530*/  LOP3.LUT R8, R0, R3, RZ, 0xfc, !PT ;  /* 0x0000000300087212 */ /* 0x000fe400078efcff */
[----:B------:R-:W-:-:S02]  /*5540*/  LOP3.LUT R9, R7, R6, RZ, 0xfc, !PT ;  /* 0x0000000607097212 */ /* 0x000fc400078efcff */
[----:B------:R-:W-:-:S05]  /*5550*/  LOP3.LUT R11, R12, R13, RZ, 0xfc, !PT ;  /* 0x0000000d0c0b7212 */ /* 0x000fca00078efcff */
[----:B------:R-:W-:Y:S01]  /*5560*/  STG.E.128 desc[UR10][R4.64], R8 ;  /* 0x0000000804007986 */ /* 0x000fe2000c101d0a */
[----:B------:R-:W-:Y:S05]  /*5570*/  EXIT ;  /* 0x000000000000794d */ /* 0x000fea0003800000 */
.L_x_47:
        /* <DEDUP_REMOVED lines=46> */
[----:B------:R0:W-:Y:S01]  /*5860*/  @P2 STG.E.U8 desc[UR10][R4.64+0xe], R35 ;  /* 0x00000e2304002986 */ /* 0x0001e2000c10110a */
[----:B------:R-:W-:Y:S05]  /*5870*/  @!P1 EXIT ;  /* 0x000000000000994d */ /* 0x000fea0003800000 */
[----:B------:R-:W-:Y:S01]  /*5880*/  STG.E.U8 desc[UR10][R4.64+0xf], R23 ;  /* 0x00000f1704007986 */ /* 0x000fe2000c10110a */
[----:B------:R-:W-:Y:S05]  /*5890*/  EXIT ;  /* 0x000000000000794d */ /* 0x000fea0003800000 */
        .weak           $__internal_0_$__cuda_sm20_rcp_rn_f32_slowpath
        .type           $__internal_0_$__cuda_sm20_rcp_rn_f32_slowpath,@function
        .size           $__internal_0_$__cuda_sm20_rcp_rn_f32_slowpath,($__internal_1_$__cuda_sm3x_div_rn_noftz_f32_slowpath - $__internal_0_$__cuda_sm20_rcp_rn_f32_slowpath)
$__internal_0_$__cuda_sm20_rcp_rn_f32_slowpath:
[----:B------:R-:W-:-:S05]  /*58a0*/  IMAD.SHL.U32 R45, R42, 0x2, RZ ;  /* 0x000000022a2d7824 */ /* 0x000fca00078e00ff */
[----:B------:R-:W-:-:S04]  /*58b0*/  SHF.R.U32.HI R45, RZ, 0x18, R45 ;  /* 0x00000018ff2d7819 */ /* 0x000fc8000001162d */
[----:B------:R-:W-:-:S13]  /*58c0*/  ISETP.NE.U32.AND P1, PT, R45, RZ, PT ;  /* 0x000000ff2d00720c */ /* 0x000fda0003f25070 */
[----:B------:R-:W-:Y:S05]  /*58d0*/  @P1 BRA `(.L_x_48) ;  /* 0x00000000002c1947 */ /* 0x000fea0003800000 */
[----:B------:R-:W-:-:S05]  /*58e0*/  IMAD.SHL.U32 R44, R42, 0x2, RZ ;  /* 0x000000022a2c7824 */ /* 0x000fca00078e00ff */
[----:B------:R-:W-:-:S13]  /*58f0*/  ISETP.NE.AND P1, PT, R44, RZ, PT ;  /* 0x000000ff2c00720c */ /* 0x000fda0003f25270 */
[----:B------:R2:W3:Y:S01]  /*5900*/  @!P1 MUFU.RCP R44, R42 ;  /* 0x0000002a002c9308 */ /* 0x0004e20000001000 */
[----:B------:R-:W-:Y:S05]  /*5910*/  @!P1 BRA `(.L_x_49) ;  /* 0x0000000000a49947 */ /* 0x000fea0003800000 */
[----:B------:R-:W-:-:S04]  /*5920*/  FFMA R45, R42, 1.84467440737095516160e+19, RZ ;  /* 0x5f8000002a2d7823 */ /* 0x000fc800000000ff */
[----:B---3--:R-:W0:Y:S02]  /*5930*/  MUFU.RCP R44, R45 ;  /* 0x0000002d002c7308 */ /* 0x008e240000001000 */
[----:B0-----:R-:W-:-:S04]  /*5940*/  FFMA R47, R45, R44, -1 ;  /* 0xbf8000002d2f7423 */ /* 0x001fc8000000002c */
[----:B------:R-:W-:-:S04]  /*5950*/  FADD.FTZ R47, -R47, -RZ ;  /* 0x800000ff2f2f7221 */ /* 0x000fc80000010100 */
[----:B------:R-:W-:-:S04]  /*5960*/  FFMA R44, R44, R47, R44 ;  /* 0x0000002f2c2c7223 */ /* 0x000fc8000000002c */
[----:B------:R-:W-:Y:S01]  /*5970*/  FFMA R44, R44, 1.84467440737095516160e+19, RZ ;  /* 0x5f8000002c2c7823 */ /* 0x000fe200000000ff */
[----:B------:R-:W-:Y:S06]  /*5980*/  BRA `(.L_x_49) ;  /* 0x0000000000887947 */ /* 0x000fec0003800000 */
.L_x_48:
[----:B------:R-:W-:-:S05]  /*5990*/  VIADD R47, R45, 0xffffff03 ;  /* 0xffffff032d2f7836 */ /* 0x000fca0000000000 */
[----:B------:R-:W-:-:S13]  /*59a0*/  ISETP.GT.U32.AND P1, PT, R47, 0x1, PT ;  /* 0x000000012f00780c */ /* 0x000fda0003f24070 */
[----:B------:R-:W-:Y:S05]  /*59b0*/  @P1 BRA `(.L_x_50) ;  /* 0x0000000000781947 */ /* 0x000fea0003800000 */
[----:B------:R-:W-:Y:S01]  /*59c0*/  LOP3.LUT R44, R42, 0x7fffff, RZ, 0xc0, !PT ;  /* 0x007fffff2a2c7812 */ /* 0x000fe200078ec0ff */
[----:B------:R-:W-:-:S03]  /*59d0*/  VIADD R45, R45, 0xffffff04 ;  /* 0xffffff042d2d7836 */ /* 0x000fc60000000000 */
[----:B------:R-:W-:-:S04]  /*59e0*/  LOP3.LUT R61, R44, 0x3f800000, RZ, 0xfc, !PT ;  /* 0x3f8000002c3d7812 */ /* 0x000fc800078efcff */
[----:B------:R-:W0:Y:S02]  /*59f0*/  MUFU.RCP R44, R61 ;  /* 0x0000003d002c7308 */ /* 0x000e240000001000 */
[----:B0-----:R-:W-:-:S04]  /*5a00*/  FFMA R59, R61, R44, -1 ;  /* 0xbf8000003d3b7423 */ /* 0x001fc8000000002c */
[----:B------:R-:W-:-:S04]  /*5a10*/  FADD.FTZ R60, -R59, -RZ ;  /* 0x800000ff3b3c7221 */ /* 0x000fc80000010100 */
[CCC-:B------:R-:W-:Y:S01]  /*5a20*/  FFMA.RM R59, R44.reuse, R60.reuse, R44.reuse ;  /* 0x0000003c2c3b7223 */ /* 0x1c0fe2000000402c */
[----:B------:R-:W-:Y:S01]  /*5a30*/  FFMA.RP R44, R44, R60, R44 ;  /* 0x0000003c2c2c7223 */ /* 0x000fe2000000802c */
[----:B------:R-:W-:-:S04]  /*5a40*/  IMAD.MOV.U32 R60, RZ, RZ, 0x3 ;  /* 0x00000003ff3c7424 */ /* 0x000fc800078e00ff */
[C---:B------:R-:W-:Y:S02]  /*5a50*/  FSETP.NEU.FTZ.AND P1, PT, R59.reuse, R44, PT ;  /* 0x0000002c3b00720b */ /* 0x040fe40003f3d000 */
[----:B------:R-:W-:Y:S02]  /*5a60*/  LOP3.LUT R44, R59, 0x7fffff, RZ, 0xc0, !PT ;  /* 0x007fffff3b2c7812 */ /* 0x000fe400078ec0ff */
[----:B------:R-:W-:Y:S02]  /*5a70*/  SHF.L.U32 R59, R60, R47, RZ ;  /* 0x0000002f3c3b7219 */ /* 0x000fe400000006ff */
[----:B------:R-:W-:-:S04]  /*5a80*/  LOP3.LUT R44, R44, 0x800000, RZ, 0xfc, !PT ;  /* 0x008000002c2c7812 */ /* 0x000fc800078efcff */
[----:B------:R-:W-:Y:S02]  /*5a90*/  LOP3.LUT R60, R59, R44, RZ, 0xc0, !PT ;  /* 0x0000002c3b3c7212 */ /* 0x000fe400078ec0ff */
[----:B------:R-:W-:Y:S02]  /*5aa0*/  SEL R59, RZ, 0xffffffff, !P1 ;  /* 0xffffffffff3b7807 */ /* 0x000fe40004800000 */
[----:B------:R-:W-:Y:S02]  /*5ab0*/  SHF.R.U32.HI R60, RZ, R47, R60 ;  /* 0x0000002fff3c7219 */ /* 0x000fe4000001163c */
[----:B------:R-:W-:Y:S01]  /*5ac0*/  SHF.R.U32.HI R45, RZ, R45, R44 ;  /* 0x0000002dff2d7219 */ /* 0x000fe2000001162c */
[----:B------:R-:W-:Y:S01]  /*5ad0*/  IMAD.MOV R59, RZ, RZ, -R59 ;  /* 0x000000ffff3b7224 */ /* 0x000fe200078e0a3b */
[C---:B------:R-:W-:Y:S02]  /*5ae0*/  LOP3.LUT P1, RZ, R60.reuse, 0x1, RZ, 0xc0, !PT ;  /* 0x000000013cff7812 */ /* 0x040fe4000782c0ff */
[----:B------:R-:W-:-:S02]  /*5af0*/  LOP3.LUT P3, RZ, R60, 0x2, RZ, 0xc0, !PT ;  /* 0x000000023cff7812 */ /* 0x000fc4000786c0ff */
[----:B------:R-:W-:-:S04]  /*5b00*/  LOP3.LUT P2, RZ, R59, R47, R44, 0xf8, !PT ;  /* 0x0000002f3bff7212 */ /* 0x000fc8000784f82c */
[----:B------:R-:W-:Y:S02]  /*5b10*/  PLOP3.LUT P1, PT, P1, P2, P3, 0xe0, 0x0 ;  /* 0x000000000000781c */ /* 0x000fe40000f25c30 */
[----:B------:R-:W-:Y:S02]  /*5b20*/  LOP3.LUT P2, RZ, R42, 0x7fffff, RZ, 0xc0, !PT ;  /* 0x007fffff2aff7812 */ /* 0x000fe4000784c0ff */
[----:B------:R-:W-:-:S05]  /*5b30*/  SEL R44, RZ, 0x1, !P1 ;  /* 0x00000001ff2c7807 */ /* 0x000fca0004800000 */
[----:B------:R-:W-:-:S05]  /*5b40*/  IMAD.MOV R44, RZ, RZ, -R44 ;  /* 0x000000ffff2c7224 */ /* 0x000fca00078e0a2c */
[----:B------:R-:W-:-:S13]  /*5b50*/  ISETP.GE.AND P1, PT, R44, RZ, PT ;  /* 0x000000ff2c00720c */ /* 0x000fda0003f26270 */
[----:B------:R-:W-:-:S04]  /*5b60*/  @!P1 VIADD R45, R45, 0x1 ;  /* 0x000000012d2d9836 */ /* 0x000fc80000000000 */
[----:B------:R-:W-:-:S05]  /*5b70*/  @!P2 IMAD.SHL.U32 R45, R45, 0x2, RZ ;  /* 0x000000022d2da824 */ /* 0x000fca00078e00ff */
[----:B------:R-:W-:Y:S01]  /*5b80*/  LOP3.LUT R44, R45, 0x80000000, R42, 0xf8, !PT ;  /* 0x800000002d2c7812 */ /* 0x000fe200078ef82a */
[----:B------:R-:W-:Y:S06]  /*5b90*/  BRA `(.L_x_49) ;  /* 0x0000000000047947 */ /* 0x000fec0003800000 */
.L_x_50:
[----:B------:R0:W1:Y:S02]  /*5ba0*/  MUFU.RCP R44, R42 ;  /* 0x0000002a002c7308 */ /* 0x0000640000001000 */
.L_x_49:
[----:B-1-3--:R-:W-:Y:S02]  /*5bb0*/  IMAD.MOV.U32 R59, RZ, RZ, R44 ;  /* 0x000000ffff3b7224 */ /* 0x00afe400078e002c */
[----:B------:R-:W-:Y:S02]  /*5bc0*/  IMAD.MOV.U32 R44, RZ, RZ, R46 ;  /* 0x000000ffff2c7224 */ /* 0x000fe400078e002e */
[----:B------:R-:W-:-:S04]  /*5bd0*/  IMAD.MOV.U32 R45, RZ, RZ, 0x0 ;  /* 0x00000000ff2d7424 */ /* 0x000fc800078e00ff */
[----:B0-2---:R-:W-:Y:S05]  /*5be0*/  RET.REL.NODEC R44 `(_ZN18transformer_engine71_GLOBAL__N__76556b6a_38_quantize_transpose_square_blockwise_cu_108e784945block_scaled_cast_transpose_kernel_notalignedILb0Ef13__nv_bfloat1613__nv_fp8_e4m3EEvPKT1_PT2_S8_PT0_SA_mmmmmmfbPKf) ;  /* 0xffffffa42c047950 */ /* 0x005fea0003c3ffff */
        .weak           $__internal_1_$__cuda_sm3x_div_rn_noftz_f32_slowpath
        .type           $__internal_1_$__cuda_sm3x_div_rn_noftz_f32_slowpath,@function
        .size           $__internal_1_$__cuda_sm3x_div_rn_noftz_f32_slowpath,(.L_x_1036 - $__internal_1_$__cuda_sm3x_div_rn_noftz_f32_slowpath)
$__internal_1_$__cuda_sm3x_div_rn_noftz_f32_slowpath:
[--C-:B------:R-:W-:Y:S01]  /*5bf0*/  SHF.R.U32.HI R46, RZ, 0x17, R45.reuse ;  /* 0x00000017ff2e7819 */ /* 0x100fe2000001162d */
[----:B------:R-:W-:-:S03]  /*5c00*/  IMAD.MOV.U32 R60, RZ, RZ, R45 ;  /* 0x000000ffff3c7224 */ /* 0x000fc600078e002d */
[----:B------:R-:W-:-:S05]  /*5c10*/  LOP3.LUT R46, R46, 0xff, RZ, 0xc0, !PT ;  /* 0x000000ff2e2e7812 */ /* 0x000fca00078ec0ff */
[----:B------:R-:W-:-:S05]  /*5c20*/  VIADD R59, R46, 0xffffffff ;  /* 0xffffffff2e3b7836 */ /* 0x000fca0000000000 */
[----:B------:R-:W-:-:S13]  /*5c30*/  ISETP.GT.U32.AND P1, PT, R59, 0xfd, PT ;  /* 0x000000fd3b00780c */ /* 0x000fda0003f24070 */
[----:B------:R-:W-:Y:S01]  /*5c40*/  @!P1 IMAD.MOV.U32 R47, RZ, RZ, RZ ;  /* 0x000000ffff2f9224 */ /* 0x000fe200078e00ff */
[----:B------:R-:W-:Y:S06]  /*5c50*/  @!P1 BRA `(.L_x_51) ;  /* 0x0000000000409947 */ /* 0x000fec0003800000 */
[----:B------:R-:W-:Y:S01]  /*5c60*/  FSETP.GTU.FTZ.AND P1, PT, |R45|, +INF , PT ;  /* 0x7f8000002d00780b */ /* 0x000fe20003f3c200 */
[----:B------:R-:W-:-:S12]  /*5c70*/  IMAD.MOV.U32 R42, RZ, RZ, R45 ;  /* 0x000000ffff2a7224 */ /* 0x000fd800078e002d */
[----:B------:R-:W-:Y:S05]  /*5c80*/  @P1 BRA `(.L_x_52) ;  /* 0x0000000400281947 */ /* 0x000fea0003800000 */
[----:B------:R-:W-:-:S05]  /*5c90*/  IMAD.MOV.U32 R45, RZ, RZ, 0x43e00000 ;  /* 0x43e00000ff2d7424 */ /* 0x000fca00078e00ff */
[----:B------:R-:W-:-:S13]  /*5ca0*/  LOP3.LUT P1, RZ, R60, 0x7fffffff, R45, 0xc8, !PT ;  /* 0x7fffffff3cff7812 */ /* 0x000fda000782c82d */
[----:B------:R-:W-:Y:S05]  /*5cb0*/  @!P1 BRA `(.L_x_53) ;  /* 0x0000000400149947 */ /* 0x000fea0003800000 */
[----:B------:R-:W-:Y:S02]  /*5cc0*/  FSETP.NEU.FTZ.AND P1, PT, |R42|, +INF , PT ;  /* 0x7f8000002a00780b */ /* 0x000fe40003f3d200 */
[----:B------:R-:W-:-:S04]  /*5cd0*/  LOP3.LUT P2, RZ, R45, 0x7fffffff, RZ, 0xc0, !PT ;  /* 0x7fffffff2dff7812 */ /* 0x000fc8000784c0ff */
[----:B------:R-:W-:-:S13]  /*5ce0*/  PLOP3.LUT P1, PT, P1, P2, PT, 0x2f, 0xf2 ;  /* 0x0000000000f2781c */ /* 0x000fda0000f24577 */
[----:B------:R-:W-:Y:S05]  /*5cf0*/  @P1 BRA `(.L_x_54) ;  /* 0x0000000000fc1947 */ /* 0x000fea0003800000 */
[----:B------:R-:W-:-:S13]  /*5d00*/  LOP3.LUT P1, RZ, R60, 0x7fffffff, RZ, 0xc0, !PT ;  /* 0x7fffffff3cff7812 */ /* 0x000fda000782c0ff */
[----:B------:R-:W-:Y:S05]  /*5d10*/  @!P1 BRA `(.L_x_55) ;  /* 0x0000000000e89947 */ /* 0x000fea0003800000 */
[----:B------:R-:W-:Y:S01]  /*5d20*/  ISETP.GE.AND P1, PT, R59, RZ, PT ;  /* 0x000000ff3b00720c */ /* 0x000fe20003f26270 */
[----:B------:R-:W-:-:S12]  /*5d30*/  IMAD.MOV.U32 R47, RZ, RZ, RZ ;  /* 0x000000ffff2f7224 */ /* 0x000fd800078e00ff */
[----:B------:R-:W-:Y:S01]  /*5d40*/  @!P1 FFMA R60, R42, 1.84467440737095516160e+19, RZ ;  /* 0x5f8000002a3c9823 */ /* 0x000fe200000000ff */
[----:B------:R-:W-:-:S07]  /*5d50*/  @!P1 VIADD R47, R47, 0x40 ;  /* 0x000000402f2f9836 */ /* 0x000fce0000000000 */
.L_x_51:
[----:B------:R-:W-:Y:S01]  /*5d60*/  LEA R45, R46, 0xc0800000, 0x17 ;  /* 0xc08000002e2d7811 */ /* 0x000fe200078eb8ff */
[----:B------:R-:W-:Y:S02]  /*5d70*/  UMOV UR4, 0x43e00000 ;  /* 0x43e0000000047882 */ /* 0x000fe40000000000 */
[----:B------:R-:W-:Y:S02]  /*5d80*/  UIADD3 UR4, UPT, UPT, UR4, -0x4000000, URZ ;  /* 0xfc00000004047890 */ /* 0x000fe4000fffe0ff */
[----:B------:R-:W-:-:S04]  /*5d90*/  IMAD.IADD R61, R60, 0x1, -R45 ;  /* 0x000000013c3d7824 */ /* 0x000fc800078e0a2d */
[----:B------:R-:W0:Y:S01]  /*5da0*/  MUFU.RCP R45, R61 ;  /* 0x0000003d002d7308 */ /* 0x000e220000001000 */
[----:B------:R-:W-:-:S04]  /*5db0*/  FADD.FTZ R60, -R61, -RZ ;  /* 0x800000ff3d3c7221 */ /* 0x000fc80000010100 */
[----:B0-----:R-:W-:-:S04]  /*5dc0*/  FFMA R42, R45, R60, 1 ;  /* 0x3f8000002d2a7423 */ /* 0x001fc8000000003c */
[----:B------:R-:W-:-:S04]  /*5dd0*/  FFMA R42, R45, R42, R45 ;  /* 0x0000002a2d2a7223 */ /* 0x000fc8000000002d */
[----:B------:R-:W-:-:S04]  /*5de0*/  FFMA R45, R42, UR4, RZ ;  /* 0x000000042a2d7c23 */ /* 0x000fc800080000ff */
[----:B------:R-:W-:-:S04]  /*5df0*/  FFMA R59, R60, R45, UR4 ;  /* 0x000000043c3b7e23 */ /* 0x000fc8000800002d */
[----:B------:R-:W-:Y:S01]  /*5e00*/  FFMA R45, R42, R59, R45 ;  /* 0x0000003b2a2d7223 */ /* 0x000fe2000000002d */
[----:B------:R-:W-:-:S03]  /*5e10*/  IADD3 R59, PT, PT, R47, 0x87, -R46 ;  /* 0x000000872f3b7810 */ /* 0x000fc60007ffe82e */
[----:B------:R-:W-:-:S04]  /*5e20*/  FFMA R60, R60, R45, UR4 ;  /* 0x000000043c3c7e23 */ /* 0x000fc8000800002d */
[----:B------:R-:W-:-:S05]  /*5e30*/  FFMA R46, R42, R60, R45 ;  /* 0x0000003c2a2e7223 */ /* 0x000fca000000002d */
[----:B------:R-:W-:-:S04]  /*5e40*/  SHF.R.U32.HI R47, RZ, 0x17, R46 ;  /* 0x00000017ff2f7819 */ /* 0x000fc8000001162e */
[----:B------:R-:W-:-:S05]  /*5e50*/  LOP3.LUT R47, R47, 0xff, RZ, 0xc0, !PT ;  /* 0x000000ff2f2f7812 */ /* 0x000fca00078ec0ff */
[----:B------:R-:W-:-:S04]  /*5e60*/  IMAD.IADD R47, R47, 0x1, R59 ;  /* 0x000000012f2f7824 */ /* 0x000fc800078e023b */
[----:B------:R-:W-:-:S05]  /*5e70*/  VIADD R61, R47, 0xffffffff ;  /* 0xffffffff2f3d7836 */ /* 0x000fca0000000000 */
[----:B------:R-:W-:-:S13]  /*5e80*/  ISETP.GE.U32.AND P1, PT, R61, 0xfe, PT ;  /* 0x000000fe3d00780c */ /* 0x000fda0003f26070 */
[----:B------:R-:W-:Y:S05]  /*5e90*/  @!P1 BRA `(.L_x_56) ;  /* 0x0000000000809947 */ /* 0x000fea0003800000 */
[----:B------:R-:W-:-:S13]  /*5ea0*/  ISETP.GT.AND P1, PT, R47, 0xfe, PT ;  /* 0x000000fe2f00780c */ /* 0x000fda0003f24270 */
[----:B------:R-:W-:Y:S05]  /*5eb0*/  @P1 BRA `(.L_x_57) ;  /* 0x00000000006c1947 */ /* 0x000fea0003800000 */
[----:B------:R-:W-:-:S13]  /*5ec0*/  ISETP.GE.AND P1, PT, R47, 0x1, PT ;  /* 0x000000012f00780c */ /* 0x000fda0003f26270 */
[----:B------:R-:W-:Y:S05]  /*5ed0*/  @P1 BRA `(.L_x_58) ;  /* 0x0000000000981947 */ /* 0x000fea0003800000 */
[----:B------:R-:W-:Y:S02]  /*5ee0*/  ISETP.GE.AND P1, PT, R47, -0x18, PT ;  /* 0xffffffe82f00780c */ /* 0x000fe40003f26270 */
[----:B------:R-:W-:-:S11]  /*5ef0*/  LOP3.LUT R46, R46, 0x80000000, RZ, 0xc0, !PT ;  /* 0x800000002e2e7812 */ /* 0x000fd600078ec0ff */
[----:B------:R-:W-:Y:S05]  /*5f00*/  @!P1 BRA `(.L_x_58) ;  /* 0x00000000008c9947 */ /* 0x000fea0003800000 */
[CCC-:B------:R-:W-:Y:S01]  /*5f10*/  FFMA.RP R59, R42.reuse, R60.reuse, R45.reuse ;  /* 0x0000003c2a3b7223 */ /* 0x1c0fe2000000802d */
[CCC-:B------:R-:W-:Y:S01]  /*5f20*/  FFMA.RM R61, R42.reuse, R60.reuse, R45.reuse ;  /* 0x0000003c2a3d7223 */ /* 0x1c0fe2000000402d */
[----:B------:R-:W-:Y:S01]  /*5f30*/  FFMA.RZ R42, R42, R60, R45 ;  /* 0x0000003c2a2a7223 */ /* 0x000fe2000000c02d */
[C---:B------:R-:W-:Y:S01]  /*5f40*/  VIADD R45, R47.reuse, 0x20 ;  /* 0x000000202f2d7836 */ /* 0x040fe20000000000 */
[C---:B------:R-:W-:Y:S02]  /*5f50*/  ISETP.NE.AND P5, PT, R47.reuse, RZ, PT ;  /* 0x000000ff2f00720c */ /* 0x040fe40003fa5270 */
[----:B------:R-:W-:Y:S01]  /*5f60*/  ISETP.NE.AND P2, PT, R47, RZ, PT ;  /* 0x000000ff2f00720c */ /* 0x000fe20003f45270 */
[----:B------:R-:W-:Y:S01]  /*5f70*/  IMAD.MOV R47, RZ, RZ, -R47 ;  /* 0x000000ffff2f7224 */ /* 0x000fe200078e0a2f */
[----:B------:R-:W-:Y:S02]  /*5f80*/  LOP3.LUT R42, R42, 0x7fffff, RZ, 0xc0, !PT ;  /* 0x007fffff2a2a7812 */ /* 0x000fe400078ec0ff */
[----:B------:R-:W-:-:S02]  /*5f90*/  FSETP.NEU.FTZ.AND P1, PT, R59, R61, PT ;  /* 0x0000003d3b00720b */ /* 0x000fc40003f3d000 */
[----:B------:R-:W-:-:S04]  /*5fa0*/  LOP3.LUT R42, R42, 0x800000, RZ, 0xfc, !PT ;  /* 0x008000002a2a7812 */ /* 0x000fc800078efcff */
[----:B------:R-:W-:-:S04]  /*5fb0*/  SHF.L.U32 R45, R42, R45, RZ ;  /* 0x0000002d2a2d7219 */ /* 0x000fc800000006ff */
[----:B------:R-:W-:Y:S02]  /*5fc0*/  ISETP.NE.AND P2, PT, R45, RZ, P2 ;  /* 0x000000ff2d00720c */ /* 0x000fe40001745270 */
[----:B------:R-:W-:Y:S02]  /*5fd0*/  SEL R45, R47, RZ, P5 ;  /* 0x000000ff2f2d7207 */ /* 0x000fe40002800000 */
[----:B------:R-:W-:Y:S02]  /*5fe0*/  PLOP3.LUT P1, PT, P1, P2, PT, 0xf8, 0x8f ;  /* 0x00000000008f781c */ /* 0x000fe40000f25f70 */
[----:B------:R-:W-:Y:S02]  /*5ff0*/  SHF.R.U32.HI R45, RZ, R45, R42 ;  /* 0x0000002dff2d7219 */ /* 0x000fe4000001162a */
[----:B------:R-:W-:Y:S02]  /*6000*/  SEL R42, RZ, 0x1, !P1 ;  /* 0x00000001ff2a7807 */ /* 0x000fe40004800000 */
[----:B------:R-:W-:-:S04]  /*6010*/  SHF.R.U32.HI R47, RZ, 0x1, R45 ;  /* 0x00000001ff2f7819 */ /* 0x000fc8000001162d */
[----:B------:R-:W-:-:S04]  /*6020*/  LOP3.LUT R42, R42, 0x1, R47, 0xf8, !PT ;  /* 0x000000012a2a7812 */ /* 0x000fc800078ef82f */
[----:B------:R-:W-:-:S05]  /*6030*/  LOP3.LUT R42, R42, R45, RZ, 0xc0, !PT ;  /* 0x0000002d2a2a7212 */ /* 0x000fca00078ec0ff */
[----:B------:R-:W-:-:S05]  /*6040*/  IMAD.IADD R47, R47, 0x1, R42 ;  /* 0x000000012f2f7824 */ /* 0x000fca00078e022a */
[----:B------:R-:W-:Y:S01]  /*6050*/  LOP3.LUT R46, R47, R46, RZ, 0xfc, !PT ;  /* 0x0000002e2f2e7212 */ /* 0x000fe200078efcff */
[----:B------:R-:W-:Y:S06]  /*6060*/  BRA `(.L_x_58) ;  /* 0x0000000000347947 */ /* 0x000fec0003800000 */
.L_x_57:
[----:B------:R-:W-:-:S04]  /*6070*/  LOP3.LUT R46, R46, 0x80000000, RZ, 0xc0, !PT ;  /* 0x800000002e2e7812 */ /* 0x000fc800078ec0ff */
[----:B------:R-:W-:Y:S01]  /*6080*/  LOP3.LUT R46, R46, 0x7f800000, RZ, 0xfc, !PT ;  /* 0x7f8000002e2e7812 */ /* 0x000fe200078efcff */
[----:B------:R-:W-:Y:S06]  /*6090*/  BRA `(.L_x_58) ;  /* 0x0000000000287947 */ /* 0x000fec0003800000 */
.L_x_56:
[----:B------:R-:W-:Y:S01]  /*60a0*/  IMAD R46, R59, 0x800000, R46 ;  /* 0x008000003b2e7824 */ /* 0x000fe200078e022e */
[----:B------:R-:W-:Y:S06]  /*60b0*/  BRA `(.L_x_58) ;  /* 0x0000000000207947 */ /* 0x000fec0003800000 */
.L_x_55:
[----:B------:R-:W-:-:S04]  /*60c0*/  LOP3.LUT R45, R60, 0x80000000, R45, 0x48, !PT ;  /* 0x800000003c2d7812 */ /* 0x000fc800078e482d */
[----:B------:R-:W-:Y:S01]  /*60d0*/  LOP3.LUT R46, R45, 0x7f800000, RZ, 0xfc, !PT ;  /* 0x7f8000002d2e7812 */ /* 0x000fe200078efcff */
[----:B------:R-:W-:Y:S06]  /*60e0*/  BRA `(.L_x_58) ;  /* 0x0000000000147947 */ /* 0x000fec0003800000 */
.L_x_54:
[----:B------:R-:W-:Y:S01]  /*60f0*/  LOP3.LUT R46, R60, 0x80000000, R45, 0x48, !PT ;  /* 0x800000003c2e7812 */ /* 0x000fe200078e482d */
[----:B------:R-:W-:Y:S06]  /*6100*/  BRA `(.L_x_58) ;  /* 0x00000000000c7947 */ /* 0x000fec0003800000 */
.L_x_53:
[----:B------:R-:W0:Y:S01]  /*6110*/  MUFU.RSQ R46, -QNAN ;  /* 0xffc00000002e7908 */ /* 0x000e220000001400 */
[----:B------:R-:W-:Y:S05]  /*6120*/  BRA `(.L_x_58) ;  /* 0x0000000000047947 */ /* 0x000fea0003800000 */
.L_x_52:
[----:B------:R-:W-:-:S07]  /*6130*/  FADD.FTZ R46, R42, 448 ;  /* 0x43e000002a2e7421 */ /* 0x000fce0000010000 */
.L_x_58:
[----:B------:R-:W-:-:S04]  /*6140*/  IMAD.MOV.U32 R45, RZ, RZ, 0x0 ;  /* 0x00000000ff2d7424 */ /* 0x000fc800078e00ff */
[----:B0-----:R-:W-:Y:S05]  /*6150*/  RET.REL.NODEC R44 `(_ZN18transformer_engine71_GLOBAL__N__76556b6a_38_quantize_transpose_square_blockwise_cu_108e784945block_scaled_cast_transpose_kernel_notalignedILb0Ef13__nv_bfloat1613__nv_fp8_e4m3EEvPKT1_PT2_S8_PT0_SA_mmmmmmfbPKf) ;  /* 0xffffff9c2ca87950 */ /* 0x001fea0003c3ffff */
.L_x_59:
[----:B------:R-:W-:-:S00]  /*6160*/  BRA `(.L_x_59) ;  /* 0xfffffffc00fc7947 */ /* 0x000fc0000383ffff */
[----:B------:R-:W-:-:S00]  /*6170*/  NOP ;  /* 0x0000000000007918 */ /* 0x000fc00000000000 */
        /* <DEDUP_REMOVED lines=8> */
.L_x_1036:


//--------------------- .text._ZN18transformer_engine71_GLOBAL__N__76556b6a_38_quantize_transpose_square_blockwise_cu_108e784934block_scaled_cast_transpose_kernelILb0Ef13__nv_bfloat1613__nv_fp8_e4m3EEvPKT1_PT2_S8_PT0_SA_mmmmmmf14CUtensorMap_stbPKf --------------------------
	.section	.text._ZN18transformer_engine71_GLOBAL__N__76556b6a_38_quantize_transpose_square_blockwise_cu_108e784934block_scaled_cast_transpose_kernelILb0Ef13__nv_bfloat1613__nv_fp8_e4m3EEvPKT1_PT2_S8_PT0_SA_mmmmmmf14CUtensorMap_stbPKf,"ax",@progbits
	.align	128
.text._ZN18transformer_engine71_GLOBAL__N__76556b6a_38_quantize_transpose_square_blockwise_cu_108e784934block_scaled_cast_transpose_kernelILb0Ef13__nv_bfloat1613__nv_fp8_e4m3EEvPKT1_PT2_S8_PT0_SA_mmmmmmf14CUtensorMap_stbPKf:
        .type           _ZN18transformer_engine71_GLOBAL__N__76556b6a_38_quantize_transpose_square_blockwise_cu_108e784934block_scaled_cast_transpose_kernelILb0Ef13__nv_bfloat1613__nv_fp8_e4m3EEvPKT1_PT2_S8_PT0_SA_mmmmmmf14CUtensorMap_stbPKf,@function
        .size           _ZN18transformer_engine71_GLOBAL__N__76556b6a_38_quantize_transpose_square_blockwise_cu_108e784934block_scaled_cast_transpose_kernelILb0Ef13__nv_bfloat1613__nv_fp8_e4m3EEvPKT1_PT2_S8_PT0_SA_mmmmmmf14CUtensorMap_stbPKf,(.L_x_1039 - _ZN18transformer_engine71_GLOBAL__N__76556b6a_38_quantize_transpose_square_blockwise_cu_108e784934block_scaled_cast_transpose_kernelILb0Ef13__nv_bfloat1613__nv_fp8_e4m3EEvPKT1_PT2_S8_PT0_SA_mmmmmmf14CUtensorMap_stbPKf)
        .other          _ZN18transformer_engine71_GLOBAL__N__76556b6a_38_quantize_transpose_square_blockwise_cu_108e784934block_scaled_cast_transpose_kernelILb0Ef13__nv_bfloat1613__nv_fp8_e4m3EEvPKT1_PT2_S8_PT0_SA_mmmmmmf14CUtensorMap_stbPKf,@"STO_CUDA_ENTRY STV_DEFAULT"
_ZN18transformer_engine71_GLOBAL__N__76556b6a_38_quantize_transpose_square_blockwise_cu_108e784934block_scaled_cast_transpose_kernelILb0Ef13__nv_bfloat1613__nv_fp8_e4m3EEvPKT1_PT2_S8_PT0_SA_mmmmmmf14CUtensorMap_stbPKf:
        /* <DEDUP_REMOVED lines=10> */
.L_x_60:
[----:B------:R-:W0:Y:S01]  /*00a0*/  S2R R76, SR_TID.X ;  /* 0x00000000004c7919 */ /* 0x000e220000002100 */
[----:B------:R-:W1:Y:S01]  /*00b0*/  S2UR UR7, SR_CTAID.Y ;  /* 0x00000000000779c3 */ /* 0x000e620000002600 */
[----:B------:R-:W2:Y:S01]  /*00c0*/  LDCU.64 UR4, c[0x0][0x3a8] ;  /* 0x00007500ff0477ac */ /* 0x000ea20008000a00 */
[----:B------:R-:W3:Y:S01]  /*00d0*/  S2R R0, SR_CTAID.X ;  /* 0x0000000000007919 */ /* 0x000ee20000002500 */
[----:B------:R-:W4:Y:S01]  /*00e0*/  LDCU.64 UR10, c[0x0][0x380] ;  /* 0x00007000ff0a77ac */ /* 0x000f220008000a00 */
[----:B-1----:R-:W-:Y:S01]  /*00f0*/  USHF.L.U32 UR6, UR7, 0x7, URZ ;  /* 0x0000000707067899 */ /* 0x002fe200080006ff */
[----:B0-----:R-:W-:Y:S01]  /*0100*/  SHF.R.U32.HI R77, RZ, 0x7, R76 ;  /* 0x00000007ff4d7819 */ /* 0x001fe2000001164c */
[C---:B------:R-:W-:Y:S02]  /*0110*/  IMAD.SHL.U32 R5, R76.reuse, 0x10, RZ ;  /* 0x000000104c057824 */ /* 0x040fe400078e00ff */
[----:B------:R-:W-:Y:S02]  /*0120*/  IMAD.SHL.U32 R4, R76, 0x2, RZ ;  /* 0x000000024c047824 */ /* 0x000fe400078e00ff */
[----:B---3--:R-:W-:-:S04]  /*0130*/  IMAD.WIDE.U32 R2, R0, 0x80, RZ ;  /* 0x0000008000027825 */ /* 0x008fc800078e00ff */
[----:B------:R-:W-:Y:S01]  /*0140*/  IMAD.SHL.U32 R0, R77, 0x40, RZ ;  /* 0x000000404d007824 */ /* 0x000fe200078e00ff */
[----:B------:R-:W-:-:S04]  /*0150*/  LOP3.LUT R7, R2, 0x10, R5, 0xf8, !PT ;  /* 0x0000001002077812 */ /* 0x000fc800078ef805 */
[----:B------:R-:W-:Y:S02]  /*0160*/  LOP3.LUT R5, R0, UR6, RZ, 0xfc, !PT ;  /* 0x0000000600057c12 */ /* 0x000fe4000f8efcff */
[----:B------:R-:W-:Y:S02]  /*0170*/  LOP3.LUT R2, R7, 0x60, R76, 0xf8, !PT ;  /* 0x0000006007027812 */ /* 0x000fe400078ef84c */
[----:B------:R-:W-:-:S05]  /*0180*/  LOP3.LUT R5, R5, 0x3c, R4, 0xf8, !PT ;  /* 0x0000003c05057812 */ /* 0x000fca00078ef804 */
[----:B--2---:R-:W-:-:S04]  /*0190*/  IMAD.WIDE.U32 R40, R5, UR4, R2 ;  /* 0x0000000405287c25 */ /* 0x004fc8000f8e0002 */
[----:B------:R-:W-:Y:S01]  /*01a0*/  IMAD R0, R5, UR5, R41 ;  /* 0x0000000505007c24 */ /* 0x000fe2000f8e0229 */
[----:B----4-:R-:W-:-:S04]  /*01b0*/  LEA R2, P0, R40, UR10, 0x1 ;  /* 0x0000000a28027c11 */ /* 0x010fc8000f8008ff */
[----:B------:R-:W-:-:S05]  /*01c0*/  LEA.HI.X R3, R40, UR11, R0, 0x1, P0 ;  /* 0x0000000b28037c11 */ /* 0x000fca00080f0c00 */
[----:B------:R-:W2:Y:S01]  /*01d0*/  LDG.E.128 R68, desc[UR8][R2.64] ;  /* 0x0000000802447981 */ /* 0x000ea2000c1e1d00 */
[----:B------:R-:W-:-:S03]  /*01e0*/  USHF.L.U32 UR6, UR4, 0x1, URZ ;  /* 0x0000000104067899 */ /* 0x000fc600080006ff */
[----:B------:R2:W3:Y:S01]  /*01f0*/  LDG.E.128 R60, desc[UR8][R2.64+0x10] ;  /* 0x00001008023c7981 */ /* 0x0004e2000c1e1d00 */
[----:B------:R-:W-:Y:S02]  /*0200*/  USHF.L.U64.HI UR4, UR4, 0x1, UR5 ;  /* 0x0000000104047899 */ /* 0x000fe40008010205 */
[----:B------:R-:W-:-:S04]  /*0210*/  IADD3 R6, P0, PT, R2, UR6, RZ ;  /* 0x0000000602067c10 */ /* 0x000fc8000ff1e0ff */
[----:B------:R-:W-:-:S05]  /*0220*/  IADD3.X R7, PT, PT, R3, UR4, RZ, P0, !PT ;  /* 0x0000000403077c10 */ /* 0x000fca00087fe4ff */
[----:B------:R-:W4:Y:S04]  /*0230*/  LDG.E.128 R8, desc[UR8][R6.64] ;  /* 0x0000000806087981 */ /* 0x000f28000c1e1d00 */
[----:B------:R0:W5:Y:S01]  /*0240*/  LDG.E.128 R12, desc[UR8][R6.64+0x10] ;  /* 0x00001008060c7981 */ /* 0x000162000c1e1d00 */
[----:B------:R-:W-:-:S04]  /*0250*/  IADD3 R32, P0, PT, R6, UR6, RZ ;  /* 0x0000000606207c10 */ /* 0x000fc8000ff1e0ff */
[----:B------:R-:W-:-:S05]  /*0260*/  IADD3.X R33, PT, PT, R7, UR4, RZ, P0, !PT ;  /* 0x0000000407217c10 */ /* 0x000fca00087fe4ff */
[----:B------:R-:W5:Y:S04]  /*0270*/  LDG.E.128 R16, desc[UR8][R32.64] ;  /* 0x0000000820107981 */ /* 0x000f68000c1e1d00 */
[----:B------:R4:W5:Y:S01]  /*0280*/  LDG.E.128 R20, desc[UR8][R32.64+0x10] ;  /* 0x0000100820147981 */ /* 0x000962000c1e1d00 */
[----:B------:R-:W-:-:S04]  /*0290*/  IADD3 R4, P0, PT, R32, UR6, RZ ;  /* 0x0000000620047c10 */ /* 0x000fc8000ff1e0ff */
[----:B------:R-:W-:-:S05]  /*02a0*/  IADD3.X R5, PT, PT, R33, UR4, RZ, P0, !PT ;  /* 0x0000000421057c10 */ /* 0x000fca00087fe4ff */
[----:B------:R-:W5:Y:S04]  /*02b0*/  LDG.E.128 R24, desc[UR8][R4.64] ;  /* 0x0000000804187981 */ /* 0x000f68000c1e1d00 */
[----:B------:R1:W5:Y:S01]  /*02c0*/  LDG.E.128 R28, desc[UR8][R4.64+0x10] ;  /* 0x00001008041c7981 */ /* 0x000362000c1e1d00 */
[C---:B------:R-:W-:Y:S01]  /*02d0*/  LOP3.LUT P0, RZ, R76.reuse, 0x1f, RZ, 0xc0, !PT ;  /* 0x0000001f4cff7812 */ /* 0x040fe2000780c0ff */
[----:B------:R-:W-:Y:S01]  /*02e0*/  BSSY.RECONVERGENT B0, `(.L_x_61) ;  /* 0x00000a2000007945 */ /* 0x000fe20003800200 */
[----:B------:R-:W-:Y:S02]  /*02f0*/  ISETP.NE.AND P2, PT, R76, RZ, PT ;  /* 0x000000ff4c00720c */ /* 0x000fe40003f45270 */
[C---:B--2---:R-:W-:Y:S01]  /*0300*/  PRMT R3, R68.reuse, 0x7632, R3 ;  /* 0x0000763244037816 */ /* 0x044fe20000000003 */
[----:B------:R-:W-:Y:S01]  /*0310*/  IMAD.U32 R2, R68, 0x10000, RZ ;  /* 0x0001000044027824 */ /* 0x000fe200078e00ff */
[C---:B------:R-:W-:Y:S01]  /*0320*/  PRMT R74, R69.reuse, 0x7632, R74 ;  /* 0x00007632454a7816 */ /* 0x040fe2000000004a */
[----:B------:R-:W-:Y:S01]  /*0330*/  IMAD.U32 R75, R69, 0x10000, RZ ;  /* 0x00010000454b7824 */ /* 0x000fe200078e00ff */
[----:B------:R-:W-:Y:S01]  /*0340*/  PRMT R72, R70, 0x7632, R72 ;  /* 0x0000763246487816 */ /* 0x000fe20000000048 */
[----:B------:R-:W-:Y:S01]  /*0350*/  IMAD.U32 R3, R3, 0x10000, RZ ;  /* 0x0001000003037824 */ /* 0x000fe200078e00ff */
[----:B---3--:R-:W-:Y:S01]  /*0360*/  PRMT R68, R60, 0x7632, R68 ;  /* 0x000076323c447816 */ /* 0x008fe20000000044 */
[----:B------:R-:W-:Y:S01]  /*0370*/  IMAD.U32 R74, R74, 0x10000, RZ ;  /* 0x000100004a4a7824 */ /* 0x000fe200078e00ff */
[----:B------:R-:W-:Y:S01]  /*0380*/  PRMT R66, R61, 0x7632, R66 ;  /* 0x000076323d427816 */ /* 0x000fe20000000042 */
[----:B------:R-:W-:Y:S01]  /*0390*/  IMAD.U32 R73, R70, 0x10000, RZ ;  /* 0x0001000046497824 */ /* 0x000fe200078e00ff */
[----:B0-----:R-:W-:Y:S01]  /*03a0*/  FMNMX3 R6, |R2|, RZ, |R3|, !PT ;  /* 0x000000ff02067276 */ /* 0x001fe20007800603 */
[----:B------:R-:W-:Y:S01]  /*03b0*/  IMAD.U32 R72, R72, 0x10000, RZ ;  /* 0x0001000048487824 */ /* 0x000fe200078e00ff */
[C---:B------:R-:W-:Y:S01]  /*03c0*/  PRMT R70, R71.reuse, 0x7632, R70 ;  /* 0x0000763247467816 */ /* 0x040fe20000000046 */
[----:B------:R-:W-:Y:S01]  /*03d0*/  IMAD.U32 R71, R71, 0x10000, RZ ;  /* 0x0001000047477824 */ /* 0x000fe200078e00ff */
[----:B------:R-:W-:Y:S01]  /*03e0*/  FMNMX3 R6, R6, |R75|, |R74|, !PT ;  /* 0x4000004b06067276 */ /* 0x000fe2000780044a */
[----:B------:R-:W-:Y:S01]  /*03f0*/  IMAD.U32 R69, R60, 0x10000, RZ ;  /* 0x000100003c457824 */ /* 0x000fe200078e00ff */
[----:B------:R-:W-:Y:S01]  /*0400*/  PRMT R64, R62, 0x7632, R64 ;  /* 0x000076323e407816 */ /* 0x000fe20000000040 */
[----:B------:R-:W-:Y:S01]  /*0410*/  IMAD.U32 R70, R70, 0x10000, RZ ;  /* 0x0001000046467824 */ /* 0x000fe200078e00ff */
[----:B------:R-:W-:Y:S01]  /*0420*/  FMNMX3 R6, R6, |R73|, |R72|, !PT ;  /* 0x4000004906067276 */ /* 0x000fe20007800448 */
[----:B------:R-:W-:Y:S01]  /*0430*/  IMAD.U32 R68, R68, 0x10000, RZ ;  /* 0x0001000044447824 */ /* 0x000fe200078e00ff */
[----:B----4-:R-:W-:Y:S01]  /*0440*/  PRMT R32, R8, 0x7632, R32 ;  /* 0x0000763208207816 */ /* 0x010fe20000000020 */
[----:B------:R-:W-:Y:S01]  /*0450*/  IMAD.U32 R67, R61, 0x10000, RZ ;  /* 0x000100003d437824 */ /* 0x000fe200078e00ff */
[----:B------:R-:W-:Y:S01]  /*0460*/  FMNMX3 R6, R6, |R71|, |R70|, !PT ;  /* 0x4000004706067276 */ /* 0x000fe20007800446 */
[----:B------:R-:W-:Y:S01]  /*0470*/  IMAD.U32 R66, R66, 0x10000, RZ ;  /* 0x0001000042427824 */ /* 0x000fe200078e00ff */
[----:B------:R-:W-:Y:S01]  /*0480*/  PRMT R33, R10, 0x7632, R33 ;  /* 0x000076320a217816 */ /* 0x000fe20000000021 */
[----:B------:R-:W-:Y:S01]  /*0490*/  IMAD.U32 R65, R62, 0x10000, RZ ;  /* 0x000100003e417824 */ /* 0x000fe200078e00ff */
[----:B------:R-:W-:Y:S01]  /*04a0*/  FMNMX3 R6, R6, |R69|, |R68|, !PT ;  /* 0x4000004506067276 */ /* 0x000fe20007800444 */
[----:B------:R-:W-:Y:S01]  /*04b0*/  IMAD.U32 R64, R64, 0x10000, RZ ;  /* 0x0001000040407824 */ /* 0x000fe200078e00ff */
[C---:B------:R-:W-:Y:S01]  /*04c0*/  PRMT R62, R63.reuse, 0x7632, R62 ;  /* 0x000076323f3e7816 */ /* 0x040fe2000000003e */
[----:B------:R-:W-:Y:S01]  /*04d0*/  IMAD.U32 R63, R63, 0x10000, RZ ;  /* 0x000100003f3f7824 */ /* 0x000fe200078e00ff */
[----:B------:R-:W-:Y:S01]  /*04e0*/  FMNMX3 R6, R6, |R67|, |R66|, !PT ;  /* 0x4000004306067276 */ /* 0x000fe20007800442 */
[----:B-1----:R-:W-:Y:S01]  /*04f0*/  IMAD.U32 R4, R8, 0x10000, RZ ;  /* 0x0001000008047824 */ /* 0x002fe200078e00ff */
        /* <DEDUP_REMOVED lines=8> */
[----:B-----5:R-:W-:Y:S01]  /*0580*/  PRMT R35, R12, 0x7632, R35 ;  /* 0x000076320c237816 */ /* 0x020fe20000000023 */
[----:B------:R-:W-:Y:S01]  /*0590*/  IMAD.U32 R7, R10, 0x10000, RZ ;  /* 0x000100000a077824 */ /* 0x000fe200078e00ff */
[----:B------:R-:W-:Y:S01]  /*05a0*/  FMNMX3 R32, R9, |R4|, |R6|, !PT ;  /* 0x4000000409207276 */ /* 0x000fe20007800406 */
[----:B------:R-:W-:Y:S01]  /*05b0*/  IMAD.U32 R10, R33, 0x10000, RZ ;  /* 0x00010000210a7824 */ /* 0x000fe200078e00ff */
[----:B------:R-:W-:Y:S01]  /*05c0*/  PRMT R36, R13, 0x7632, R36 ;  /* 0x000076320d247816 */ /* 0x000fe20000000024 */
        /* <DEDUP_REMOVED lines=67> */
[----:B------:R-:W0:Y:S01]  /*0a00*/  @!P0 S2R R16, SR_CgaCtaId ;  /* 0x0000000000108919 */ /* 0x000e220000008800 */
[----:B------:R-:W-:Y:S01]  /*0a10*/  IMAD.U32 R58, R28, 0x10000, RZ ;  /* 0x000100001c3a7824 */ /* 0x000fe200078e00ff */
[----:B------:R-:W-:Y:S01]  /*0a20*/  FMNMX3 R18, R17, |R56|, |R26|, !PT ;  /* 0x4000003811127276 */ /* 0x000fe2000780041a */
[----:B------:R-:W-:Y:S01]  /*0a30*/  IMAD.U32 R28, R20, 0x10000, RZ ;  /* 0x00010000141c7824 */ /* 0x000fe200078e00ff */
[----:B------:R-:W-:Y:S01]  /*0a40*/  PRMT R19, R30, 0x7632, R19 ;  /* 0x000076321e137816 */ /* 0x000fe20000000013 */
[C---:B------:R-:W-:Y:S01]  /*0a50*/  IMAD.U32 R59, R29.reuse, 0x10000, RZ ;  /* 0x000100001d3b7824 */ /* 0x040fe200078e00ff */
[----:B------:R-:W-:Y:S01]  /*0a60*/  FMNMX3 R17, R18, |R57|, |R27|, !PT ;  /* 0x4000003912117276 */ /* 0x000fe2000780041b */
[----:B------:R-:W-:Y:S01]  /*0a70*/  IMAD.U32 R60, R30, 0x10000, RZ ;  /* 0x000100001e3c7824 */ /* 0x000fe200078e00ff */
[----:B------:R-:W-:Y:S01]  /*0a80*/  PRMT R18, R29, 0x7632, R18 ;  /* 0x000076321d127816 */ /* 0x000fe20000000012 */
[----:B------:R-:W-:-:S02]  /*0a90*/  IMAD.U32 R30, R19, 0x10000, RZ ;  /* 0x00010000131e7824 */ /* 0x000fc400078e00ff */
[----:B------:R-:W-:Y:S02]  /*0aa0*/  IMAD.U32 R31, R31, 0x10000, RZ ;  /* 0x000100001f1f7824 */ /* 0x000fe400078e00ff */
[----:B------:R-:W-:Y:S01]  /*0ab0*/  IMAD.U32 R29, R18, 0x10000, RZ ;  /* 0x00010000121d7824 */ /* 0x000fe200078e00ff */
[----:B------:R-:W-:Y:S01]  /*0ac0*/  FMNMX3 R18, R17, |R58|, |R28|, !PT ;  /* 0x4000003a11127276 */ /* 0x000fe2000780041c */
[----:B------:R-:W-:Y:S01]  /*0ad0*/  IMAD.U32 R61, R61, 0x10000, RZ ;  /* 0x000100003d3d7824 */ /* 0x000fe200078e00ff */
[----:B------:R-:W-:-:S05]  /*0ae0*/  SHF.R.U32.HI R17, RZ, 0x5, R76 ;  /* 0x00000005ff117819 */ /* 0x000fca000001164c */
[----:B------:R-:W-:Y:S01]  /*0af0*/  @!P0 IMAD.SHL.U32 R20, R17, 0x4, RZ ;  /* 0x0000000411148824 */ /* 0x000fe200078e00ff */
[----:B------:R-:W-:-:S04]  /*0b00*/  FMNMX3 R17, R18, |R59|, |R29|, !PT ;  /* 0x4000003b12117276 */ /* 0x000fc8000780041d */
[----:B------:R-:W-:Y:S02]  /*0b10*/  FMNMX3 R18, R17, |R60|, |R30|, !PT ;  /* 0x4000003c11127276 */ /* 0x000fe4000780041e */
[----:B------:R-:W-:Y:S02]  /*0b20*/  @!P0 MOV R17, 0x400 ;  /* 0x0000040000118802 */ /* 0x000fe40000000f00 */
[----:B------:R-:W-:Y:S02]  /*0b30*/  FMNMX3 R18, R18, |R31|, |R61|, !PT ;  /* 0x4000001f12127276 */ /* 0x000fe4000780043d */
[----:B0-----:R-:W-:Y:S02]  /*0b40*/  @!P0 LEA R16, R16, R17, 0x18 ;  /* 0x0000001110108211 */ /* 0x001fe400078ec0ff */
[----:B------:R-:W-:Y:S01]  /*0b50*/  @!P0 LOP3.LUT R20, R20, 0xc, RZ, 0xe2, !PT ;  /* 0x0000000c14148812 */ /* 0x000fe200078ee2ff */
[----:B------:R-:W0:Y:S04]  /*0b60*/  SHFL.DOWN PT, R17, R18, 0x10, 0x1f ;  /* 0x0a001f0012117f89 */ /* 0x000e2800000e0000 */
[----:B------:R-:W-:-:S04]  /*0b70*/  @!P0 IMAD R77, R77, 0x10, R20 ;  /* 0x000000104d4d8824 */ /* 0x000fc800078e0214 */
[----:B------:R-:W-:Y:S01]  /*0b80*/  @!P0 IMAD.IADD R16, R77, 0x1, R16 ;  /* 0x000000014d108824 */ /* 0x000fe200078e0210 */
[----:B0-----:R-:W-:-:S05]  /*0b90*/  FMNMX R17, R18, R17, !PT ;  /* 0x0000001112117209 */ /* 0x001fca0007800000 */
[----:B------:R-:W0:Y:S02]  /*0ba0*/  SHFL.DOWN PT, R20, R17, 0x8, 0x1f ;  /* 0x09001f0011147f89 */ /* 0x000e2400000e0000 */
[----:B0-----:R-:W-:-:S05]  /*0bb0*/  FMNMX R20, R17, R20, !PT ;  /* 0x0000001411147209 */ /* 0x001fca0007800000 */
[----:B------:R-:W0:Y:S02]  /*0bc0*/  SHFL.DOWN PT, R19, R20, 0x4, 0x1f ;  /* 0x08801f0014137f89 */ /* 0x000e2400000e0000 */
        /* <DEDUP_REMOVED lines=12> */
[----:B0-----:R-:W0:Y:S04]  /*0c90*/  LDS.128 R16, [UR4] ;  /* 0x00000004ff107984 */ /* 0x001e280008000c00 */
[----:B------:R-:W1:Y:S01]  /*0ca0*/  LDS.128 R20, [UR4+0x10] ;  /* 0x00001004ff147984 */ /* 0x000e620008000c00 */
[----:B0-----:R-:W-:-:S04]  /*0cb0*/  FMNMX3 R16, R16, R17, R18, !PT ;  /* 0x0000001110107276 */ /* 0x001fc80007800012 */
[----:B-1----:R-:W-:-:S04]  /*0cc0*/  FMNMX3 R16, R16, R19, R20, !PT ;  /* 0x0000001310107276 */ /* 0x002fc80007800014 */
[----:B------:R-:W-:-:S04]  /*0cd0*/  FMNMX3 R16, R16, R21, R22, !PT ;  /* 0x0000001510107276 */ /* 0x000fc80007800016 */
[----:B------:R-:W-:-:S05]  /*0ce0*/  FMNMX R16, R16, R23, !PT ;  /* 0x0000001710107209 */ /* 0x000fca0007800000 */
[----:B------:R1:W-:Y:S02]  /*0cf0*/  STS [UR4], R16 ;  /* 0x00000010ff007988 */ /* 0x0003e40008000804 */
.L_x_62:
[----:B------:R-:W-:Y:S05]  /*0d00*/  BSYNC.RECONVERGENT B0 ;  /* 0x0000000000007941 */ /* 0x000fea0003800200 */
.L_x_61:
[----:B------:R-:W2:Y:S08]  /*0d10*/  S2UR UR5, SR_CgaCtaId ;  /* 0x00000000000579c3 */ /* 0x000eb00000008800 */
[----:B------:R-:W-:Y:S01]  /*0d20*/  BAR.SYNC.DEFER_BLOCKING 0x0 ;  /* 0x0000000000007b1d */ /* 0x000fe20000010000 */
[----:B------:R-:W-:-:S05]  /*0d30*/  IMAD.MOV.U32 R22, RZ, RZ, 0x3f800000 ;  /* 0x3f800000ff167424 */ /* 0x000fca00078e00ff */
[----:B------:R-:W-:Y:S02]  /*0d40*/  UMOV UR4, 0x400 ;  /* 0x0000040000047882 */ /* 0x000fe40000000000 */
[----:B--2---:R-:W-:-:S09]  /*0d50*/  ULEA UR4, UR5, UR4, 0x18 ;  /* 0x0000000405047291 */ /* 0x004fd2000f8ec0ff */
[----:B------:R-:W2:Y:S02]  /*0d60*/  LDS R17, [UR4] ;  /* 0x00000004ff117984 */ /* 0x000ea40008000800 */
[----:B------:R-:W2:Y:S02]  /*0d70*/  LDCU UR4, c[0x0][0x3d8] ;  /* 0x00007b00ff0477ac */ /* 0x000ea40008000800 */
[----:B--2---:R-:W-:-:S04]  /*0d80*/  FSETP.GEU.AND P0, PT, R17, UR4, PT ;  /* 0x0000000411007c0b */ /* 0x004fc8000bf0e000 */
[----:B------:R-:W-:-:S04]  /*0d90*/  FSEL R17, R17, UR4, P0 ;  /* 0x0000000411117c08 */ /* 0x000fc80008000000 */
[----:B------:R-:W-:-:S04]  /*0da0*/  FSETP.NEU.AND P0, PT, R17, RZ, PT ;  /* 0x000000ff1100720b */ /* 0x000fc80003f0d000 */
[----:B------:R-:W-:-:S13]  /*0db0*/  FSETP.EQU.OR P0, PT, |R17|, +INF , !P0 ;  /* 0x7f8000001100780b */ /* 0x000fda000470a600 */
[----:B------:R-:W-:Y:S05]  /*0dc0*/  @P0 BRA `(.L_x_63) ;  /* 0x00000000004c0947 */ /* 0x000fea0003800000 */
[----:B------:R-:W2:Y:S01]  /*0dd0*/  LDC.U8 R18, c[0x0][0x480] ;  /* 0x00012000ff127b82 */ /* 0x000ea20000000000 */
[----:B01----:R-:W0:Y:S01]  /*0de0*/  MUFU.RCP R16, R17 ;  /* 0x0000001100107308 */ /* 0x003e220000001000 */
[----:B------:R-:W-:Y:S02]  /*0df0*/  UMOV UR4, 0x43e00000 ;  /* 0x43e0000000047882 */ /* 0x000fe40000000000 */
[----:B------:R-:W-:-:S05]  /*0e00*/  IMAD.U32 R20, RZ, RZ, UR4 ;  /* 0x00000004ff147e24 */ /* 0x000fca000f8e00ff */
[----:B------:R-:W1:Y:S01]  /*0e10*/  FCHK P0, R20, R17 ;  /* 0x0000001114007302 */ /* 0x000e620000000000 */
[----:B0-----:R-:W-:-:S04]  /*0e20*/  FFMA R19, -R17, R16, 1 ;  /* 0x3f80000011137423 */ /* 0x001fc80000000110 */
[----:B------:R-:W-:Y:S01]  /*0e30*/  FFMA R16, R16, R19, R16 ;  /* 0x0000001310107223 */ /* 0x000fe20000000010 */
[----:B--2---:R-:W-:-:S04]  /*0e40*/  PRMT R18, R18, 0x8880, RZ ;  /* 0x0000888012127816 */ /* 0x004fc800000000ff */
[----:B------:R-:W-:Y:S01]  /*0e50*/  ISETP.NE.AND P3, PT, R18, RZ, PT ;  /* 0x000000ff1200720c */ /* 0x000fe20003f65270 */
[----:B------:R-:W-:-:S04]  /*0e60*/  FFMA R18, R16, 448, RZ ;  /* 0x43e0000010127823 */ /* 0x000fc800000000ff */
[----:B------:R-:W-:-:S04]  /*0e70*/  FFMA R19, -R17, R18, 448 ;  /* 0x43e0000011137423 */ /* 0x000fc80000000112 */
[----:B------:R-:W-:Y:S01]  /*0e80*/  FFMA R16, R16, R19, R18 ;  /* 0x0000001310107223 */ /* 0x000fe20000000012 */
[----:B-1----:R-:W-:Y:S06]  /*0e90*/  @!P0 BRA `(.L_x_64) ;  /* 0x00000000000c8947 */ /* 0x002fec0003800000 */
[----:B------:R-:W-:-:S07]  /*0ea0*/  MOV R18, 0xec0 ;  /* 0x00000ec000127802 */ /* 0x000fce0000000f00 */
[----:B------:R-:W-:Y:S05]  /*0eb0*/  CALL.REL.NOINC `($__internal_3_$__cuda_sm3x_div_rn_noftz_f32_slowpath) ;  /* 0x0000001400847944 */ /* 0x000fea0003c00000 */
[----:B------:R-:W-:-:S07]  /*0ec0*/  IMAD.MOV.U32 R16, RZ, RZ, R20 ;  /* 0x000000ffff107224 */ /* 0x000fce00078e0014 */
.L_x_64:
[----:B------:R-:W-:-:S04]  /*0ed0*/  FSETP.NEU.AND P0, PT, |R16|, +INF , PT ;  /* 0x7f8000001000780b */ /* 0x000fc80003f0d200 */
[----:B------:R-:W-:-:S04]  /*0ee0*/  FSEL R22, R16, 3.38953138925153547590e+38, P0 ;  /* 0x7f7f000010167808 */ /* 0x000fc80000000000 */
[----:B------:R-:W-:-:S07]  /*0ef0*/  @P3 LOP3.LUT R22, R22, 0xff800000, RZ, 0xc0, !PT ;  /* 0xff80000016163812 */ /* 0x000fce00078ec0ff */
.L_x_63:
[----:B------:R-:W-:Y:S04]  /*0f00*/  BSSY.RECONVERGENT B0, `(.L_x_65) ;  /* 0x0000018000007945 */ /* 0x000fe80003800200 */
[----:B------:R-:W-:Y:S05]  /*0f10*/  @P2 BRA `(.L_x_66) ;  /* 0x0000000000582947 */ /* 0x000fea0003800000 */
[----:B01----:R-:W-:-:S05]  /*0f20*/  VIADD R16, R22, 0x1800000 ;  /* 0x0180000016107836 */ /* 0x003fca0000000000 */
[----:B------:R-:W-:-:S04]  /*0f30*/  LOP3.LUT R16, R16, 0x7f800000, RZ, 0xc0, !PT ;  /* 0x7f80000010107812 */ /* 0x000fc800078ec0ff */
[----:B------:R-:W-:-:S13]  /*0f40*/  ISETP.GT.U32.AND P0, PT, R16, 0x1ffffff, PT ;  /* 0x01ffffff1000780c */ /* 0x000fda0003f04070 */
[----:B------:R-:W-:Y:S05]  /*0f50*/  @P0 BRA `(.L_x_67) ;  /* 0x00000000000c0947 */ /* 0x000fea0003800000 */
[----:B------:R-:W-:-:S07]  /*0f60*/  MOV R18, 0xf80 ;  /* 0x00000f8000127802 */ /* 0x000fce0000000f00 */
[----:B------:R-:W-:Y:S05]  /*0f70*/  CALL.REL.NOINC `($__internal_2_$__cuda_sm20_rcp_rn_f32_slowpath) ;  /* 0x0000001000807944 */ /* 0x000fea0003c00000 */
[----:B------:R-:W-:Y:S05]  /*0f80*/  BRA `(.L_x_68) ;  /* 0x0000000000107947 */ /* 0x000fea0003800000 */
.L_x_67:
[----:B------:R-:W0:Y:S02]  /*0f90*/  MUFU.RCP R23, R22 ;  /* 0x0000001600177308 */ /* 0x000e240000001000 */
[----:B0-----:R-:W-:-:S04]  /*0fa0*/  FFMA R16, R23, R22, -1 ;  /* 0xbf80000017107423 */ /* 0x001fc80000000016 */
[----:B------:R-:W-:-:S04]  /*0fb0*/  FADD.FTZ R16, -R16, -RZ ;  /* 0x800000ff10107221 */ /* 0x000fc80000010100 */
[----:B------:R-:W-:-:S07]  /*0fc0*/  FFMA R23, R23, R16, R23 ;  /* 0x0000001017177223 */ /* 0x000fce0000000017 */
.L_x_68:
[----:B------:R-:W0:Y:S01]  /*0fd0*/  S2R R18, SR_CTAID.X ;  /* 0x0000000000127919 */ /* 0x000e220000002500 */
[----:B------:R-:W0:Y:S01]  /*0fe0*/  LDCU.64 UR4, c[0x0][0x3b8] ;  /* 0x00007700ff0477ac */ /* 0x000e220008000a00 */
[----:B------:R-:W1:Y:S01]  /*0ff0*/  LDC.64 R20, c[0x0][0x3c0] ;  /* 0x0000f000ff147b82 */ /* 0x000e620000000a00 */
[----:B0-----:R-:W-:-:S04]  /*1000*/  IMAD.WIDE.U32 R16, R18, UR4, RZ ;  /* 0x0000000412107c25 */ /* 0x001fc8000f8e00ff */
[----:B------:R-:W-:-:S03]  /*1010*/  IMAD R17, R18, UR5, R17 ;  /* 0x0000000512117c24 */ /* 0x000fc6000f8e0211 */
[----:B------:R-:W0:Y:S01]  /*1020*/  LDC.64 R18, c[0x0][0x398] ;  /* 0x0000e600ff127b82 */ /* 0x000e220000000a00 */
[----:B-1----:R-:W-:-:S04]  /*1030*/  IMAD.WIDE.U32 R16, R20, UR7, R16 ;  /* 0x0000000714107c25 */ /* 0x002fc8000f8e0010 */
[----:B------:R-:W-:Y:S01]  /*1040*/  IMAD R21, R21, UR7, R17 ;  /* 0x0000000715157c24 */ /* 0x000fe2000f8e0211 */
[----:B0-----:R-:W-:-:S04]  /*1050*/  LEA R18, P0, R16, R18, 0x2 ;  /* 0x0000001210127211 */ /* 0x001fc800078010ff */
[----:B------:R-:W-:-:S05]  /*1060*/  LEA.HI.X R19, R16, R19, R21, 0x2, P0 ;  /* 0x0000001310137211 */ /* 0x000fca00000f1415 */
[----:B------:R2:W-:Y:S04]  /*1070*/  STG.E desc[UR8][R18.64], R23 ;  /* 0x0000001712007986 */ /* 0x0005e8000c101908 */
.L_x_66:
[----:B------:R-:W-:Y:S05]  /*1080*/  BSYNC.RECONVERGENT B0 ;  /* 0x0000000000007941 */ /* 0x000fea0003800200 */
.L_x_65:
[-C--:B------:R-:W-:Y:S01]  /*1090*/  FMUL R4, R4, R22.reuse ;  /* 0x0000001604047220 */ /* 0x080fe20000400000 */
[-C--:B------:R-:W-:Y:S01]  /*10a0*/  FMUL R6, R6, R22.reuse ;  /* 0x0000001606067220 */ /* 0x080fe20000400000 */
[-C--:B------:R-:W-:Y:S01]  /*10b0*/  FMUL R54, R54, R22.reuse ;  /* 0x0000001636367220 */ /* 0x080fe20000400000 */
[-C--:B------:R-:W-:Y:S01]  /*10c0*/  FMUL R5, R5, R22.reuse ;  /* 0x0000001605057220 */ /* 0x080fe20000400000 */
[----:B------:R-:W-:Y:S01]  /*10d0*/  FMUL R56, R56, R22 ;  /* 0x0000001638387220 */ /* 0x000fe20000400000 */
[----:B------:R-:W-:Y:S01]  /*10e0*/  F2FP.SATFINITE.E4M3.F32.PACK_AB_MERGE_C R4, RZ, R4, RZ ;  /* 0x00000004ff04723e */ /* 0x000fe200048070ff */
[----:B------:R-:W-:Y:S01]  /*10f0*/  FMUL R2, R2, R22 ;  /* 0x0000001602027220 */ /* 0x000fe20000400000 */
[----:B------:R-:W-:Y:S01]  /*1100*/  F2FP.SATFINITE.E4M3.F32.PACK_AB_MERGE_C R6, RZ, R6, RZ ;  /* 0x00000006ff06723e */ /* 0x000fe200048070ff */
[-C--:B------:R-:W-:Y:S01]  /*1110*/  FMUL R7, R7, R22.reuse ;  /* 0x0000001607077220 */ /* 0x080fe20000400000 */
[----:B------:R-:W-:Y:S01]  /*1120*/  LOP3.LUT R17, R4, 0xff, RZ, 0xc0, !PT ;  /* 0x000000ff04117812 */ /* 0x000fe200078ec0ff */
[-C--:B------:R-:W-:Y:S01]  /*1130*/  FMUL R24, R24, R22.reuse ;  /* 0x0000001618187220 */ /* 0x080fe20000400000 */
[-C--:B------:R-:W-:Y:S01]  /*1140*/  FMUL R73, R73, R22.reuse ;  /* 0x0000001649497220 */ /* 0x080fe20000400000 */
[-C--:B------:R-:W-:Y:S01]  /*1150*/  FMUL R71, R71, R22.reuse ;  /* 0x0000001647477220 */ /* 0x080fe20000400000 */
[----:B------:R-:W-:Y:S01]  /*1160*/  FMUL R26, R26, R22 ;  /* 0x000000161a1a7220 */ /* 0x000fe20000400000 */
[----:B------:R-:W-:Y:S01]  /*1170*/  F2FP.SATFINITE.E4M3.F32.PACK_AB_MERGE_C R54, RZ, R54, RZ ;  /* 0x00000036ff36723e */ /* 0x000fe200048070ff */
[----:B------:R-:W-:Y:S01]  /*1180*/  FMUL R3, R3, R22 ;  /* 0x0000001603037220 */ /* 0x000fe20000400000 */
[----:B------:R-:W-:Y:S01]  /*1190*/  F2FP.SATFINITE.E4M3.F32.PACK_AB_MERGE_C R56, RZ, R56, RZ ;  /* 0x00000038ff38723e */ /* 0x000fe200048070ff */
[----:B------:R-:W-:Y:S01]  /*11a0*/  FMUL R10, R10, R22 ;  /* 0x000000160a0a7220 */ /* 0x000fe20000400000 */
[----:B------:R-:W-:Y:S01]  /*11b0*/  F2FP.SATFINITE.E4M3.F32.PACK_AB_MERGE_C R5, RZ, R5, RZ ;  /* 0x00000005ff05723e */ /* 0x000fe200048070ff */
[----:B------:R-:W-:-:S02]  /*11c0*/  IMAD R6, R6, 0x100, R17 ;  /* 0x0000010006067824 */ /* 0x000fc400078e0211 */
[----:B------:R-:W-:Y:S01]  /*11d0*/  FMUL R72, R72, R22 ;  /* 0x0000001648487220 */ /* 0x000fe20000400000 */
[----:B------:R-:W-:Y:S01]  /*11e0*/  F2FP.SATFINITE.E4M3.F32.PACK_AB_MERGE_C R2, RZ, R2, RZ ;  /* 0x00000002ff02723e */ /* 0x000fe200048070ff */
[-C--:B------:R-:W-:Y:S01]  /*11f0*/  FMUL R65, R65, R22.reuse ;  /* 0x0000001641417220 */ /* 0x080fe20000400000 */
[----:B--2---:R-:W-:Y:S01]  /*1200*/  F2FP.SATFINITE.E4M3.F32.PACK_AB_MERGE_C R18, RZ, R7, RZ ;  /* 0x00000007ff12723e */ /* 0x004fe200048070ff */
[----:B------:R-:W-:Y:S01]  /*1210*/  FMUL R63, R63, R22 ;  /* 0x000000163f3f7220 */ /* 0x000fe20000400000 */
[----:B------:R-:W-:Y:S01]  /*1220*/  F2FP.SATFINITE.E4M3.F32.PACK_AB_MERGE_C R20, RZ, R24, RZ ;  /* 0x00000018ff14723e */ /* 0x000fe200048070ff */
[-C--:B------:R-:W-:Y:S01]  /*1230*/  FMUL R11, R11, R22.reuse ;  /* 0x000000160b0b7220 */ /* 0x080fe20000400000 */
[----:B------:R-:W-:Y:S01]  /*1240*/  LOP3.LUT R17, R54, 0xff, RZ, 0xc0, !PT ;  /* 0x000000ff36117812 */ /* 0x000fe200078ec0ff */
[-C--:B------:R-:W-:Y:S01]  /*1250*/  FMUL R13, R13, R22.reuse ;  /* 0x000000160d0d7220 */ /* 0x080fe20000400000 */
[----:B------:R-:W-:Y:S01]  /*1260*/  F2FP.SATFINITE.E4M3.F32.PACK_AB_MERGE_C R73, RZ, R73, RZ ;  /* 0x00000049ff49723e */ /* 0x000fe200048070ff */
[----:B------:R-:W-:Y:S01]  /*1270*/  FMUL R14, R14, R22 ;  /* 0x000000160e0e7220 */ /* 0x000fe20000400000 */
[----:B------:R-:W-:Y:S01]  /*1280*/  F2FP.SATFINITE.E4M3.F32.PACK_AB_MERGE_C R26, RZ, R26, RZ ;  /* 0x0000001aff1a723e */ /* 0x000fe200048070ff */
[-C--:B------:R-:W-:Y:S01]  /*1290*/  FMUL R15, R15, R22.reuse ;  /* 0x000000160f0f7220 */ /* 0x080fe20000400000 */
[----:B0-----:R-:W-:Y:S01]  /*12a0*/  LOP3.LUT R21, R56, 0xff, RZ, 0xc0, !PT ;  /* 0x000000ff38157812 */ /* 0x001fe200078ec0ff */
[----:B------:R-:W-:Y:S01]  /*12b0*/  FMUL R28, R28, R22 ;  /* 0x000000161c1c7220 */ /* 0x000fe20000400000 */
[----:B------:R-:W-:Y:S01]  /*12c0*/  F2FP.SATFINITE.E4M3.F32.PACK_AB_MERGE_C R71, RZ, R71, RZ ;  /* 0x00000047ff47723e */ /* 0x000fe200048070ff */
[----:B------:R-:W-:-:S02]  /*12d0*/  IMAD.U32 R5, R5, 0x10000, RZ ;  /* 0x0001000005057824 */ /* 0x000fc400078e00ff */
[-C--:B------:R-:W-:Y:S01]  /*12e0*/  FMUL R9, R9, R22.reuse ;  /* 0x0000001609097220 */ /* 0x080fe20000400000 */
[-C--:B------:R-:W-:Y:S01]  /*12f0*/  FMUL R36, R36, R22.reuse ;  /* 0x0000001624247220 */ /* 0x080fe20000400000 */
[-C--:B------:R-:W-:Y:S01]  /*1300*/  FMUL R38, R38, R22.reuse ;  /* 0x0000001626267220 */ /* 0x080fe20000400000 */
[----:B------:R-:W-:Y:S01]  /*1310*/  F2FP.SATFINITE.E4M3.F32.PACK_AB_MERGE_C R3, RZ, R3, RZ ;  /* 0x00000003ff03723e */ /* 0x000fe200048070ff */
[----:B------:R-:W-:Y:S01]  /*1320*/  FMUL R64, R64, R22 ;  /* 0x0000001640407220 */ /* 0x000fe20000400000 */
[----:B------:R-:W-:Y:S01]  /*1330*/  LOP3.LUT R2, R2, 0xff, RZ, 0xc0, !PT ;  /* 0x000000ff02027812 */ /* 0x000fe200078ec0ff */
[----:B------:R-:W-:Y:S01]  /*1340*/  IMAD R20, R20, 0x100, R17 ;  /* 0x0000010014147824 */ /* 0x000fe200078e0211 */
[----:B------:R-:W-:Y:S01]  /*1350*/  F2FP.SATFINITE.E4M3.F32.PACK_AB_MERGE_C R10, RZ, R10, RZ ;  /* 0x0000000aff0a723e */ /* 0x000fe200048070ff */
[----:B------:R-:W-:Y:S01]  /*1360*/  FMUL R34, R34, R22 ;  /* 0x0000001622227220 */ /* 0x000fe20000400000 */
[----:B------:R-:W-:Y:S01]  /*1370*/  LOP3.LUT R19, R18, 0xff, RZ, 0xc0, !PT ;  /* 0x000000ff12137812 */ /* 0x000fe200078ec0ff */
[----:B------:R-:W-:Y:S01]  /*1380*/  IMAD R17, R26, 0x100, R21 ;  /* 0x000001001a117824 */ /* 0x000fe200078e0215 */
[----:B------:R-:W-:Y:S01]  /*1390*/  F2FP.SATFINITE.E4M3.F32.PACK_AB_MERGE_C R72, RZ, R72, RZ ;  /* 0x00000048ff48723e */ /* 0x000fe200048070ff */
[----:B------:R-:W-:Y:S01]  /*13a0*/  IMAD.U32 R71, R71, 0x10000, RZ ;  /* 0x0001000047477824 */ /* 0x000fe200078e00ff */
[----:B------:R-:W-:Y:S01]  /*13b0*/  LOP3.LUT R73, R73, 0xff, RZ, 0xc0, !PT ;  /* 0x000000ff49497812 */ /* 0x000fe200078ec0ff */
[-C--:B------:R-:W-:Y:S01]  /*13c0*/  FMUL R37, R37, R22.reuse ;  /* 0x0000001625257220 */ /* 0x080fe20000400000 */
[----:B------:R-:W-:Y:S01]  /*13d0*/  F2FP.SATFINITE.E4M3.F32.PACK_AB_MERGE_C R65, RZ, R65, RZ ;  /* 0x00000041ff41723e */ /* 0x000fe200048070ff */
[-C--:B------:R-:W-:Y:S01]  /*13e0*/  FMUL R46, R46, R22.reuse ;  /* 0x000000162e2e7220 */ /* 0x080fe20000400000 */
[----:B------:R-:W-:Y:S01]  /*13f0*/  F2FP.SATFINITE.E4M3.F32.PACK_AB_MERGE_C R11, RZ, R11, RZ ;  /* 0x0000000bff0b723e */ /* 0x000fe200048070ff */
[-C--:B------:R-:W-:Y:S01]  /*1400*/  FMUL R48, R48, R22.reuse ;  /* 0x0000001630307220 */ /* 0x080fe20000400000 */
[----:B------:R-:W-:Y:S01]  /*1410*/  F2FP.SATFINITE.E4M3.F32.PACK_AB_MERGE_C R63, RZ, R63, RZ ;  /* 0x0000003fff3f723e */ /* 0x000fe200048070ff */
[----:B------:R-:W-:Y:S01]  /*1420*/  FMUL R50, R50, R22 ;  /* 0x0000001632327220 */ /* 0x000fe20000400000 */
[----:B------:R-:W-:Y:S01]  /*1430*/  F2FP.SATFINITE.E4M3.F32.PACK_AB_MERGE_C R14, RZ, R14, RZ ;  /* 0x0000000eff0e723e */ /* 0x000fe200048070ff */
[----:B------:R-:W-:Y:S01]  /*1440*/  FMUL R53, R53, R22 ;  /* 0x0000001635357220 */ /* 0x000fe20000400000 */
[----:B------:R-:W-:Y:S01]  /*1450*/  F2FP.SATFINITE.E4M3.F32.PACK_AB_MERGE_C R21, RZ, R28, RZ ;  /* 0x0000001cff15723e */ /* 0x000fe200048070ff */
[----:B------:R-:W-:Y:S01]  /*1460*/  IMAD R2, R3, 0x100, R2 ;  /* 0x0000010003027824 */ /* 0x000fe200078e0202 */
[----:B------:R-:W-:Y:S01]  /*1470*/  LOP3.LUT R5, R5, 0xff0000, RZ, 0xc0, !PT ;  /* 0x00ff000005057812 */ /* 0x000fe200078ec0ff */
[----:B------:R-:W-:Y:S01]  /*1480*/  IMAD R4, R10, 0x100, R19 ;  /* 0x000001000a047824 */ /* 0x000fe200078e0213 */
[----:B------:R-:W-:Y:S01]  /*1490*/  F2FP.SATFINITE.E4M3.F32.PACK_AB_MERGE_C R13, RZ, R13, RZ ;  /* 0x0000000dff0d723e */ /* 0x000fe200048070ff */
[----:B------:R-:W-:Y:S01]  /*14a0*/  FMUL R75, R75, R22 ;  /* 0x000000164b4b7220 */ /* 0x000fe20000400000 */
[----:B------:R-:W-:Y:S01]  /*14b0*/  F2FP.SATFINITE.E4M3.F32.PACK_AB_MERGE_C R15, RZ, R15, RZ ;  /* 0x0000000fff0f723e */ /* 0x000fe200048070ff */
[----:B------:R-:W-:Y:S01]  /*14c0*/  IMAD R3, R72, 0x100, R73 ;  /* 0x0000010048037824 */ /* 0x000fe200078e0249 */
[----:B------:R-:W-:Y:S01]  /*14d0*/  F2FP.SATFINITE.E4M3.F32.PACK_AB_MERGE_C R36, RZ, R36, RZ ;  /* 0x00000024ff24723e */ /* 0x000fe200048070ff */
[-C--:B------:R-:W-:Y:S01]  /*14e0*/  FMUL R69, R69, R22.reuse ;  /* 0x0000001645457220 */ /* 0x080fe20000400000 */
[----:B------:R-:W-:Y:S01]  /*14f0*/  F2FP.SATFINITE.E4M3.F32.PACK_AB_MERGE_C R28, RZ, R9, RZ ;  /* 0x00000009ff1c723e */ /* 0x000fe200048070ff */
[----:B------:R-:W-:Y:S01]  /*1500*/  FMUL R67, R67, R22 ;  /* 0x0000001643437220 */ /* 0x000fe20000400000 */
[----:B------:R-:W-:Y:S01]  /*1510*/  F2FP.SATFINITE.E4M3.F32.PACK_AB_MERGE_C R38, RZ, R38, RZ ;  /* 0x00000026ff26723e */ /* 0x000fe200048070ff */
[----:B------:R-:W-:Y:S01]  /*1520*/  IMAD.U32 R63, R63, 0x10000, RZ ;  /* 0x000100003f3f7824 */ /* 0x000fe200078e00ff */
[----:B------:R-:W-:Y:S01]  /*1530*/  F2FP.SATFINITE.E4M3.F32.PACK_AB_MERGE_C R64, RZ, R64, RZ ;  /* 0x00000040ff40723e */ /* 0x000fe200048070ff */
[-C--:B------:R-:W-:Y:S01]  /*1540*/  FMUL R47, R47, R22.reuse ;  /* 0x000000162f2f7220 */ /* 0x080fe20000400000 */
[----:B------:R-:W-:Y:S01]  /*1550*/  LOP3.LUT R7, R65, 0xff, RZ, 0xc0, !PT ;  /* 0x000000ff41077812 */ /* 0x000fe200078ec0ff */
[----:B------:R-:W-:Y:S01]  /*1560*/  FMUL R52, R52, R22 ;  /* 0x0000001634347220 */ /* 0x000fe20000400000 */
[----:B------:R-:W-:Y:S01]  /*1570*/  LOP3.LUT R10, R11, 0xff, RZ, 0xc0, !PT ;  /* 0x000000ff0b0a7812 */ /* 0x000fe200078ec0ff */
[----:B------:R-:W0:Y:S01]  /*1580*/  LDCU.64 UR4, c[0x0][0x388] ;  /* 0x00007100ff0477ac */ /* 0x000e220008000a00 */
[----:B------:R-:W-:Y:S01]  /*1590*/  F2FP.SATFINITE.E4M3.F32.PACK_AB_MERGE_C R18, RZ, R34, RZ ;  /* 0x00000022ff12723e */ /* 0x000fe200048070ff */
[----:B------:R-:W-:Y:S01]  /*15a0*/  IMAD.U32 R15, R15, 0x10000, RZ ;  /* 0x000100000f0f7824 */ /* 0x000fe200078e00ff */
[----:B------:R-:W-:Y:S01]  /*15b0*/  LOP3.LUT R11, R14, 0xff, RZ, 0xc0, !PT ;  /* 0x000000ff0e0b7812 */ /* 0x000fe200078ec0ff */
[-C--:B------:R-:W-:Y:S01]  /*15c0*/  FMUL R58, R58, R22.reuse ;  /* 0x000000163a3a7220 */ /* 0x080fe20000400000 */
[----:B------:R-:W-:Y:S01]  /*15d0*/  LOP3.LUT R26, R71, 0xff0000, RZ, 0xc0, !PT ;  /* 0x00ff0000471a7812 */ /* 0x000fe200078ec0ff */
[----:B------:R-:W-:Y:S01]  /*15e0*/  FMUL R59, R59, R22 ;  /* 0x000000163b3b7220 */ /* 0x000fe20000400000 */
[----:B------:R-:W-:Y:S01]  /*15f0*/  LOP3.LUT R9, R5, 0xffff, R6, 0xf8, !PT ;  /* 0x0000ffff05097812 */ /* 0x000fe200078ef806 */
[----:B------:R-:W-:Y:S01]  /*1600*/  IMAD.U32 R5, R13, 0x10000, RZ ;  /* 0x000100000d057824 */ /* 0x000fe200078e00ff */
[----:B------:R-:W-:Y:S01]  /*1610*/  F2FP.SATFINITE.E4M3.F32.PACK_AB_MERGE_C R37, RZ, R37, RZ ;  /* 0x00000025ff25723e */ /* 0x000fe200048070ff */
[----:B------:R-:W-:Y:S01]  /*1620*/  IMAD.U32 R28, R28, 0x10000, RZ ;  /* 0x000100001c1c7824 */ /* 0x000fe200078e00ff */
[----:B------:R-:W-:Y:S01]  /*1630*/  LOP3.LUT R14, R36, 0xff, RZ, 0xc0, !PT ;  /* 0x000000ff240e7812 */ /* 0x000fe200078ec0ff */
[----:B------:R-:W-:Y:S01]  /*1640*/  IMAD.U32 R38, R38, 0x10000, RZ ;  /* 0x0001000026267824 */ /* 0x000fe200078e00ff */
[----:B------:R-:W-:Y:S01]  /*1650*/  F2FP.SATFINITE.E4M3.F32.PACK_AB_MERGE_C R46, RZ, R46, RZ ;  /* 0x0000002eff2e723e */ /* 0x000fe200048070ff */
[----:B------:R-:W-:Y:S01]  /*1660*/  FMUL R74, R74, R22 ;  /* 0x000000164a4a7220 */ /* 0x000fe20000400000 */
[----:B------:R-:W-:Y:S01]  /*1670*/  F2FP.SATFINITE.E4M3.F32.PACK_AB_MERGE_C R50, RZ, R50, RZ ;  /* 0x00000032ff32723e */ /* 0x000fe200048070ff */
[----:B------:R-:W-:Y:S01]  /*1680*/  FMUL R70, R70, R22 ;  /* 0x0000001646467220 */ /* 0x000fe20000400000 */
[----:B------:R-:W-:Y:S01]  /*1690*/  F2FP.SATFINITE.E4M3.F32.PACK_AB_MERGE_C R48, RZ, R48, RZ ;  /* 0x00000030ff30723e */ /* 0x000fe200048070ff */
[-C--:B------:R-:W-:Y:S01]  /*16a0*/  FMUL R68, R68, R22.reuse ;  /* 0x0000001644447220 */ /* 0x080fe20000400000 */
[----:B------:R-:W-:Y:S01]  /*16b0*/  F2FP.SATFINITE.E4M3.F32.PACK_AB_MERGE_C R53, RZ, R53, RZ ;  /* 0x00000035ff35723e */ /* 0x000fe200048070ff */
[-C--:B------:R-:W-:Y:S01]  /*16c0*/  FMUL R66, R66, R22.reuse ;  /* 0x0000001642427220 */ /* 0x080fe20000400000 */
[-C--:B------:R-:W-:Y:S01]  /*16d0*/  FMUL R62, R62, R22.reuse ;  /* 0x000000163e3e7220 */ /* 0x080fe20000400000 */
[----:B------:R-:W-:Y:S01]  /*16e0*/  IMAD R7, R64, 0x100, R7 ;  /* 0x0000010040077824 */ /* 0x000fe200078e0207 */
[----:B------:R-:W-:Y:S01]  /*16f0*/  F2FP.SATFINITE.E4M3.F32.PACK_AB_MERGE_C R75, RZ, R75, RZ ;  /* 0x0000004bff4b723e */ /* 0x000fe200048070ff */
[----:B------:R-:W-:Y:S01]  /*1700*/  IMAD R18, R18, 0x100, R11 ;  /* 0x0000010012127824 */ /* 0x000fe200078e020b */
[----:B------:R-:W-:Y:S01]  /*1710*/  LOP3.LUT R3, R26, 0xffff, R3, 0xf8, !PT ;  /* 0x0000ffff1a037812 */ /* 0x000fe200078ef803 */
[----:B------:R-:W-:Y:S01]  /*1720*/  IMAD R14, R37, 0x100, R14 ;  /* 0x00000100250e7824 */ /* 0x000fe200078e020e */
[----:B------:R-:W-:Y:S01]  /*1730*/  F2FP.SATFINITE.E4M3.F32.PACK_AB_MERGE_C R69, RZ, R69, RZ ;  /* 0x00000045ff45723e */ /* 0x000fe200048070ff */
[----:B------:R-:W-:Y:S01]  /*1740*/  FMUL R32, R32, R22 ;  /* 0x0000001620207220 */ /* 0x000fe20000400000 */
[----:B------:R-:W-:Y:S01]  /*1750*/  F2FP.SATFINITE.E4M3.F32.PACK_AB_MERGE_C R67, RZ, R67, RZ ;  /* 0x00000043ff43723e */ /* 0x000fe200048070ff */
[----:B------:R-:W-:Y:S01]  /*1760*/  IMAD.U32 R48, R48, 0x10000, RZ ;  /* 0x0001000030307824 */ /* 0x000fe200078e00ff */
[----:B------:R-:W-:Y:S01]  /*1770*/  LOP3.LUT R26, R63, 0xff0000, RZ, 0xc0, !PT ;  /* 0x00ff00003f1a7812 */ /* 0x000fe200078ec0ff */
[----:B------:R-:W-:Y:S01]  /*1780*/  IMAD.U32 R53, R53, 0x10000, RZ ;  /* 0x0001000035357824 */ /* 0x000fe200078e00ff */
[----:B------:R-:W-:Y:S01]  /*1790*/  F2FP.SATFINITE.E4M3.F32.PACK_AB_MERGE_C R47, RZ, R47, RZ ;  /* 0x0000002fff2f723e */ /* 0x000fe200048070ff */
[----:B------:R-:W2:Y:S01]  /*17a0*/  LDCU.64 UR10, c[0x0][0x3a8] ;  /* 0x00007500ff0a77ac */ /* 0x000ea20008000a00 */
[----:B------:R-:W-:Y:S01]  /*17b0*/  F2FP.SATFINITE.E4M3.F32.PACK_AB_MERGE_C R23, RZ, R52, RZ ;  /* 0x00000034ff17723e */ /* 0x000fe200048070ff */
[----:B------:R-:W-:Y:S01]  /*17c0*/  IMAD.U32 R75, R75, 0x10000, RZ ;  /* 0x000100004b4b7824 */ /* 0x000fe200078e00ff */
[----:B------:R-:W-:Y:S01]  /*17d0*/  LOP3.LUT R24, R46, 0xff, RZ, 0xc0, !PT ;  /* 0x000000ff2e187812 */ /* 0x000fe200078ec0ff */
[----:B------:R-:W-:Y:S01]  /*17e0*/  IMAD.U32 R67, R67, 0x10000, RZ ;  /* 0x0001000043437824 */ /* 0x000fe200078e00ff */
[----:B------:R-:W-:Y:S01]  /*17f0*/  LOP3.LUT R50, R50, 0xff, RZ, 0xc0, !PT ;  /* 0x000000ff32327812 */ /* 0x000fe200078ec0ff */
[-C--:B------:R-:W-:Y:S01]  /*1800*/  FMUL R60, R60, R22.reuse ;  /* 0x000000163c3c7220 */ /* 0x080fe20000400000 */
[----:B------:R-:W-:Y:S01]  /*1810*/  LOP3.LUT R6, R5, 0xff0000, RZ, 0xc0, !PT ;  /* 0x00ff000005067812 */ /* 0x000fe200078ec0ff */
[----:B------:R-:W-:Y:S01]  /*1820*/  FMUL R31, R31, R22 ;  /* 0x000000161f1f7220 */ /* 0x000fe20000400000 */
[----:B------:R-:W-:Y:S01]  /*1830*/  LOP3.LUT R15, R15, 0xff0000, RZ, 0xc0, !PT ;  /* 0x00ff00000f0f7812 */ /* 0x000fe200078ec0ff */
[----:B------:R-:W-:Y:S01]  /*1840*/  IMAD R24, R47, 0x100, R24 ;  /* 0x000001002f187824 */ /* 0x000fe200078e0218 */
[----:B------:R-:W-:Y:S01]  /*1850*/  F2FP.SATFINITE.E4M3.F32.PACK_AB_MERGE_C R58, RZ, R58, RZ ;  /* 0x0000003aff3a723e */ /* 0x000fe200048070ff */
[----:B------:R-:W-:Y:S01]  /*1860*/  IMAD R23, R23, 0x100, R50 ;  /* 0x0000010017177824 */ /* 0x000fe200078e0232 */
[----:B------:R-:W-:Y:S01]  /*1870*/  LOP3.LUT R13, R28, 0xff0000, RZ, 0xc0, !PT ;  /* 0x00ff00001c0d7812 */ /* 0x000fe200078ec0ff */
[-C--:B------:R-:W-:Y:S01]  /*1880*/  FMUL R42, R42, R22.reuse ;  /* 0x000000162a2a7220 */ /* 0x080fe20000400000 */
[----:B------:R-:W-:Y:S01]  /*1890*/  LOP3.LUT R5, R38, 0xff0000, RZ, 0xc0, !PT ;  /* 0x00ff000026057812 */ /* 0x000fe200078ec0ff */
[-C--:B------:R-:W-:Y:S01]  /*18a0*/  FMUL R44, R44, R22.reuse ;  /* 0x000000162c2c7220 */ /* 0x080fe20000400000 */
[----:B------:R-:W-:Y:S01]  /*18b0*/  F2FP.SATFINITE.E4M3.F32.PACK_AB_MERGE_C R59, RZ, R59, RZ ;  /* 0x0000003bff3b723e */ /* 0x000fe200048070ff */
[----:B------:R-:W-:Y:S01]  /*18c0*/  FMUL R12, R12, R22 ;  /* 0x000000160c0c7220 */ /* 0x000fe20000400000 */
[----:B------:R-:W-:Y:S01]  /*18d0*/  F2FP.SATFINITE.E4M3.F32.PACK_AB_MERGE_C R74, RZ, R74, RZ ;  /* 0x0000004aff4a723e */ /* 0x000fe200048070ff */
[----:B------:R-:W-:Y:S01]  /*18e0*/  FMUL R35, R35, R22 ;  /* 0x0000001623237220 */ /* 0x000fe20000400000 */
[----:B-1----:R-:W-:Y:S01]  /*18f0*/  F2FP.SATFINITE.E4M3.F32.PACK_AB_MERGE_C R16, RZ, R68, RZ ;  /* 0x00000044ff10723e */ /* 0x002fe200048070ff */
[----:B------:R-:W-:Y:S01]  /*1900*/  IMAD.U32 R59, R59, 0x10000, RZ ;  /* 0x000100003b3b7824 */ /* 0x000fe200078e00ff */
[----:B------:R-:W-:Y:S01]  /*1910*/  LOP3.LUT R69, R69, 0xff, RZ, 0xc0, !PT ;  /* 0x000000ff45457812 */ /* 0x000fe200078ec0ff */
[-C--:B------:R-:W-:Y:S01]  /*1920*/  FMUL R55, R55, R22.reuse ;  /* 0x0000001637377220 */ /* 0x080fe20000400000 */
[----:B------:R-:W-:Y:S01]  /*1930*/  LOP3.LUT R7, R26, 0xffff, R7, 0xf8, !PT ;  /* 0x0000ffff1a077812 */ /* 0x000fe200078ef807 */
[----:B------:R-:W-:Y:S01]  /*1940*/  FMUL R30, R30, R22 ;  /* 0x000000161e1e7220 */ /* 0x000fe20000400000 */
[----:B------:R-:W-:Y:S01]  /*1950*/  F2FP.SATFINITE.E4M3.F32.PACK_AB_MERGE_C R70, RZ, R70, RZ ;  /* 0x00000046ff46723e */ /* 0x000fe200048070ff */
[----:B------:R-:W-:Y:S01]  /*1960*/  IMAD R16, R16, 0x100, R69 ;  /* 0x0000010010107824 */ /* 0x000fe200078e0245 */
[----:B------:R-:W-:Y:S01]  /*1970*/  F2FP.SATFINITE.E4M3.F32.PACK_AB_MERGE_C R66, RZ, R66, RZ ;  /* 0x00000042ff42723e */ /* 0x000fe200048070ff */
[----:B------:R-:W-:Y:S01]  /*1980*/  FMUL R8, R8, R22 ;  /* 0x0000001608087220 */ /* 0x000fe20000400000 */
[----:B------:R-:W-:Y:S01]  /*1990*/  F2FP.SATFINITE.E4M3.F32.PACK_AB_MERGE_C R62, RZ, R62, RZ ;  /* 0x0000003eff3e723e */ /* 0x000fe200048070ff */
[-C--:B------:R-:W-:Y:S01]  /*19a0*/  FMUL R57, R57, R22.reuse ;  /* 0x0000001639397220 */ /* 0x080fe20000400000 */
[----:B------:R-:W-:Y:S01]  /*19b0*/  LOP3.LUT R26, R15, 0xffff, R18, 0xf8, !PT ;  /* 0x0000ffff0f1a7812 */ /* 0x000fe200078ef812 */
[-C--:B------:R-:W-:Y:S01]  /*19c0*/  FMUL R43, R43, R22.reuse ;  /* 0x000000162b2b7220 */ /* 0x080fe20000400000 */
[----:B------:R-:W-:Y:S01]  /*19d0*/  LOP3.LUT R58, R58, 0xff, RZ, 0xc0, !PT ;  /* 0x000000ff3a3a7812 */ /* 0x000fe200078ec0ff */
[-C--:B------:R-:W-:Y:S01]  /*19e0*/  FMUL R45, R45, R22.reuse ;  /* 0x000000162d2d7220 */ /* 0x080fe20000400000 */
[----:B------:R-:W-:Y:S01]  /*19f0*/  LOP3.LUT R13, R13, 0xffff, R4, 0xf8, !PT ;  /* 0x0000ffff0d0d7812 */ /* 0x000fe200078ef804 */
[----:B------:R-:W-:Y:S01]  /*1a00*/  FMUL R49, R49, R22 ;  /* 0x0000001631317220 */ /* 0x000fe20000400000 */
[----:B------:R-:W-:Y:S01]  /*1a10*/  LOP3.LUT R18, R5, 0xffff, R14, 0xf8, !PT ;  /* 0x0000ffff05127812 */ /* 0x000fe200078ef80e */
[----:B------:R-:W-:Y:S01]  /*1a20*/  IMAD R21, R21, 0x100, R58 ;  /* 0x0000010015157824 */ /* 0x000fe200078e023a */
[----:B------:R-:W-:Y:S01]  /*1a30*/  F2FP.SATFINITE.E4M3.F32.PACK_AB_MERGE_C R19, RZ, R32, RZ ;  /* 0x00000020ff13723e */ /* 0x000fe200048070ff */
[-C--:B------:R-:W-:Y:S01]  /*1a40*/  FMUL R33, R33, R22.reuse ;  /* 0x0000001621217220 */ /* 0x080fe20000400000 */
[----:B------:R-:W-:Y:S01]  /*1a50*/  LOP3.LUT R5, R48, 0xff0000, RZ, 0xc0, !PT ;  /* 0x00ff000030057812 */ /* 0x000fe200078ec0ff */
[-C--:B------:R-:W-:Y:S01]  /*1a60*/  FMUL R25, R25, R22.reuse ;  /* 0x0000001619197220 */ /* 0x080fe20000400000 */
[----:B------:R-:W-:Y:S01]  /*1a70*/  LOP3.LUT R4, R53, 0xff0000, RZ, 0xc0, !PT ;  /* 0x00ff000035047812 */ /* 0x000fe200078ec0ff */
[----:B------:R-:W-:Y:S01]  /*1a80*/  IMAD R19, R19, 0x100, R10 ;  /* 0x0000010013137824 */ /* 0x000fe200078e020a */
[----:B------:R-:W-:Y:S01]  /*1a90*/  LOP3.LUT R74, R74, 0xffff, RZ, 0xc0, !PT ;  /* 0x0000ffff4a4a7812 */ /* 0x000fe200078ec0ff */
[-C--:B------:R-:W-:Y:S01]  /*1aa0*/  FMUL R39, R39, R22.reuse ;  /* 0x0000001627277220 */ /* 0x080fe20000400000 */
[----:B------:R-:W-:Y:S01]  /*1ab0*/  LOP3.LUT R70, R70, 0xffff, RZ, 0xc0, !PT ;  /* 0x0000ffff46467812 */ /* 0x000fe200078ec0ff */
[-C--:B------:R-:W-:Y:S01]  /*1ac0*/  FMUL R51, R51, R22.reuse ;  /* 0x0000001633337220 */ /* 0x080fe20000400000 */
[----:B------:R-:W-:Y:S01]  /*1ad0*/  LOP3.LUT R66, R66, 0xffff, RZ, 0xc0, !PT ;  /* 0x0000ffff42427812 */ /* 0x000fe200078ec0ff */
[----:B------:R-:W-:Y:S01]  /*1ae0*/  FMUL R27, R27, R22 ;  /* 0x000000161b1b7220 */ /* 0x000fe20000400000 */
[----:B------:R-:W-:Y:S01]  /*1af0*/  LOP3.LUT R62, R62, 0xffff, RZ, 0xc0, !PT ;  /* 0x0000ffff3e3e7812 */ /* 0x000fe200078ec0ff */
[----:B------:R-:W-:Y:S01]  /*1b00*/  IMAD.SHL.U32 R70, R70, 0x1000000, RZ ;  /* 0x0100000046467824 */ /* 0x000fe200078e00ff */
[----:B------:R-:W-:Y:S01]  /*1b10*/  LOP3.LUT R75, R75, 0xff0000, RZ, 0xc0, !PT ;  /* 0x00ff00004b4b7812 */ /* 0x000fe200078ec0ff */
[----:B------:R-:W-:Y:S01]  /*1b20*/  IMAD.SHL.U32 R15, R66, 0x1000000, RZ ;  /* 0x01000000420f7824 */ /* 0x000fe200078e00ff */
[----:B------:R-:W-:Y:S01]  /*1b30*/  LOP3.LUT R67, R67, 0xff0000, RZ, 0xc0, !PT ;  /* 0x00ff000043437812 */ /* 0x000fe200078ec0ff */
[----:B------:R-:W-:Y:S01]  /*1b40*/  IMAD.SHL.U32 R62, R62, 0x1000000, RZ ;  /* 0x010000003e3e7824 */ /* 0x000fe200078e00ff */
[----:B------:R-:W-:Y:S01]  /*1b50*/  F2FP.SATFINITE.E4M3.F32.PACK_AB_MERGE_C R60, RZ, R60, RZ ;  /* 0x0000003cff3c723e */ /* 0x000fe200048070ff */
[-C--:B------:R-:W-:Y:S01]  /*1b60*/  FMUL R29, R29, R22.reuse ;  /* 0x000000161d1d7220 */ /* 0x080fe20000400000 */
[----:B------:R-:W-:Y:S01]  /*1b70*/  LOP3.LUT R24, R5, 0xffff, R24, 0xf8, !PT ;  /* 0x0000ffff05187812 */ /* 0x000fe200078ef818 */
[----:B------:R-:W-:Y:S01]  /*1b80*/  IMAD.SHL.U32 R5, R74, 0x1000000, RZ ;  /* 0x010000004a057824 */ /* 0x000fe200078e00ff */
[----:B------:R-:W-:Y:S01]  /*1b90*/  LOP3.LUT R23, R4, 0xffff, R23, 0xf8, !PT ;  /* 0x0000ffff04177812 */ /* 0x000fe200078ef817 */
[----:B------:R-:W-:Y:S01]  /*1ba0*/  FMUL R22, R61, R22 ;  /* 0x000000163d167220 */ /* 0x000fe20000400000 */
[----:B------:R-:W-:-:S02]  /*1bb0*/  F2FP.SATFINITE.E4M3.F32.PACK_AB_MERGE_C R31, RZ, R31, RZ ;  /* 0x0000001fff1f723e */ /* 0x000fc400048070ff */
[----:B------:R-:W-:Y:S02]  /*1bc0*/  LOP3.LUT R4, R59, 0xff0000, RZ, 0xc0, !PT ;  /* 0x00ff00003b047812 */ /* 0x000fe400078ec0ff */
[----:B------:R-:W-:Y:S01]  /*1bd0*/  F2FP.SATFINITE.E4M3.F32.PACK_AB_MERGE_C R42, RZ, R42, RZ ;  /* 0x0000002aff2a723e */ /* 0x000fe200048070ff */
[----:B------:R-:W-:Y:S01]  /*1be0*/  IMAD.U32 R31, R31, 0x10000, RZ ;  /* 0x000100001f1f7824 */ /* 0x000fe200078e00ff */
[----:B------:R-:W-:Y:S02]  /*1bf0*/  LOP3.LUT R2, R75, 0xffff, R2, 0xf8, !PT ;  /* 0x0000ffff4b027812 */ /* 0x000fe400078ef802 */
[----:B------:R-:W-:Y:S02]  /*1c00*/  F2FP.SATFINITE.E4M3.F32.PACK_AB_MERGE_C R44, RZ, R44, RZ ;  /* 0x0000002cff2c723e */ /* 0x000fe400048070ff */
[----:B0-----:R-:W-:Y:S02]  /*1c10*/  IADD3 R40, P0, PT, R40, UR4, RZ ;  /* 0x0000000428287c10 */ /* 0x001fe4000ff1e0ff */
[----:B------:R-:W-:Y:S01]  /*1c20*/  LOP3.LUT R16, R67, 0xffff, R16, 0xf8, !PT ;  /* 0x0000ffff43107812 */ /* 0x000fe200078ef810 */
[----:B------:R-:W-:Y:S01]  /*1c30*/  IMAD.U32 R44, R44, 0x10000, RZ ;  /* 0x000100002c2c7824 */ /* 0x000fe200078e00ff */
[----:B------:R-:W-:-:S02]  /*1c40*/  F2FP.SATFINITE.E4M3.F32.PACK_AB_MERGE_C R12, RZ, R12, RZ ;  /* 0x0000000cff0c723e */ /* 0x000fc400048070ff */
[----:B------:R-:W-:Y:S02]  /*1c50*/  F2FP.SATFINITE.E4M3.F32.PACK_AB_MERGE_C R10, RZ, R30, RZ ;  /* 0x0000001eff0a723e */ /* 0x000fe400048070ff */
[----:B------:R-:W-:Y:S02]  /*1c60*/  LOP3.LUT R37, R60, 0xff, RZ, 0xc0, !PT ;  /* 0x000000ff3c257812 */ /* 0x000fe400078ec0ff */
[----:B------:R-:W-:Y:S02]  /*1c70*/  F2FP.SATFINITE.E4M3.F32.PACK_AB_MERGE_C R55, RZ, R55, RZ ;  /* 0x00000037ff37723e */ /* 0x000fe400048070ff */
[----:B------:R-:W-:Y:S01]  /*1c80*/  F2FP.SATFINITE.E4M3.F32.PACK_AB_MERGE_C R35, RZ, R35, RZ ;  /* 0x00000023ff23723e */ /* 0x000fe200048070ff */
[----:B------:R-:W-:Y:S01]  /*1c90*/  IMAD R10, R10, 0x100, R37 ;  /* 0x000001000a0a7824 */ /* 0x000fe200078e0225 */
[----:B------:R-:W-:Y:S01]  /*1ca0*/  F2FP.SATFINITE.E4M3.F32.PACK_AB_MERGE_C R57, RZ, R57, RZ ;  /* 0x00000039ff39723e */ /* 0x000fe200048070ff */
[----:B------:R-:W-:Y:S01]  /*1cb0*/  IMAD.U32 R55, R55, 0x10000, RZ ;  /* 0x0001000037377824 */ /* 0x000fe200078e00ff */
[----:B------:R-:W-:-:S02]  /*1cc0*/  LOP3.LUT R21, R4, 0xffff, R21, 0xf8, !PT ;  /* 0x0000ffff04157812 */ /* 0x000fc400078ef815 */
[----:B------:R-:W-:Y:S01]  /*1cd0*/  F2FP.SATFINITE.E4M3.F32.PACK_AB_MERGE_C R8, RZ, R8, RZ ;  /* 0x00000008ff08723e */ /* 0x000fe200048070ff */
[----:B------:R-:W-:Y:S01]  /*1ce0*/  IMAD.U32 R57, R57, 0x10000, RZ ;  /* 0x0001000039397824 */ /* 0x000fe200078e00ff */
[----:B------:R-:W-:Y:S02]  /*1cf0*/  F2FP.SATFINITE.E4M3.F32.PACK_AB_MERGE_C R43, RZ, R43, RZ ;  /* 0x0000002bff2b723e */ /* 0x000fe400048070ff */
[----:B------:R-:W-:Y:S02]  /*1d00*/  LOP3.LUT R42, R42, 0xff, RZ, 0xc0, !PT ;  /* 0x000000ff2a2a7812 */ /* 0x000fe400078ec0ff */
[----:B------:R-:W-:Y:S02]  /*1d10*/  LOP3.LUT R19, R6, 0xffff, R19, 0xf8, !PT ;  /* 0x0000ffff06137812 */ /* 0x000fe400078ef813 */
[----:B------:R-:W-:Y:S01]  /*1d20*/  LOP3.LUT R4, R2, R5, RZ, 0xfc, !PT ;  /* 0x0000000502047212 */ /* 0x000fe200078efcff */
[----:B------:R-:W-:Y:S01]  /*1d30*/  IMAD R11, R43, 0x100, R42 ;  /* 0x000001002b0b7824 */ /* 0x000fe200078e022a */
[----:B------:R-:W-:-:S02]  /*1d40*/  F2FP.SATFINITE.E4M3.F32.PACK_AB_MERGE_C R45, RZ, R45, RZ ;  /* 0x0000002dff2d723e */ /* 0x000fc400048070ff */
[----:B------:R-:W-:Y:S02]  /*1d50*/  IADD3.X R41, PT, PT, R0, UR5, RZ, P0, !PT ;  /* 0x0000000500297c10 */ /* 0x000fe400087fe4ff */
[----:B------:R-:W-:Y:S02]  /*1d60*/  LOP3.LUT R5, R3, R70, RZ, 0xfc, !PT ;  /* 0x0000004603057212 */ /* 0x000fe400078efcff */
[----:B------:R-:W-:Y:S02]  /*1d70*/  LOP3.LUT R6, R16, R15, RZ, 0xfc, !PT ;  /* 0x0000000f10067212 */ /* 0x000fe400078efcff */
[----:B------:R-:W-:Y:S02]  /*1d80*/  LOP3.LUT R7, R7, R62, RZ, 0xfc, !PT ;  /* 0x0000003e07077212 */ /* 0x000fe400078efcff */
[----:B------:R-:W-:Y:S02]  /*1d90*/  LOP3.LUT R12, R12, 0xffff, RZ, 0xc0, !PT ;  /* 0x0000ffff0c0c7812 */ /* 0x000fe400078ec0ff */
[----:B------:R-:W-:Y:S01]  /*1da0*/  F2FP.SATFINITE.E4M3.F32.PACK_AB_MERGE_C R49, RZ, R49, RZ ;  /* 0x00000031ff31723e */ /* 0x000fe200048070ff */
[----:B------:R0:W-:Y:S01]  /*1db0*/  STG.E.128 desc[UR8][R40.64], R4 ;  /* 0x0000000428007986 */ /* 0x0001e2000c101d08 */
[----:B------:R-:W-:Y:S01]  /*1dc0*/  F2FP.SATFINITE.E4M3.F32.PACK_AB_MERGE_C R33, RZ, R33, RZ ;  /* 0x00000021ff21723e */ /* 0x000fe200048070ff */
[----:B------:R-:W-:Y:S01]  /*1dd0*/  IMAD.SHL.U32 R12, R12, 0x1000000, RZ ;  /* 0x010000000c0c7824 */ /* 0x000fe200078e00ff */
[----:B------:R-:W-:-:S02]  /*1de0*/  LOP3.LUT R35, R35, 0xffff, RZ, 0xc0, !PT ;  /* 0x0000ffff23237812 */ /* 0x000fc400078ec0ff */
[----:B------:R-:W-:Y:S02]  /*1df0*/  F2FP.SATFINITE.E4M3.F32.PACK_AB_MERGE_C R25, RZ, R25, RZ ;  /* 0x00000019ff19723e */ /* 0x000fe400048070ff */
[----:B------:R-:W-:Y:S02]  /*1e00*/  LOP3.LUT R8, R8, 0xffff, RZ, 0xc0, !PT ;  /* 0x0000ffff08087812 */ /* 0x000fe400078ec0ff */
[----:B------:R-:W-:Y:S02]  /*1e10*/  F2FP.SATFINITE.E4M3.F32.PACK_AB_MERGE_C R39, RZ, R39, RZ ;  /* 0x00000027ff27723e */ /* 0x000fe400048070ff */
[----:B------:R-:W-:Y:S01]  /*1e20*/  F2FP.SATFINITE.E4M3.F32.PACK_AB_MERGE_C R51, RZ, R51, RZ ;  /* 0x00000033ff33723e */ /* 0x000fe200048070ff */
[----:B------:R-:W-:Y:S01]  /*1e30*/  IMAD.SHL.U32 R8, R8, 0x1000000, RZ ;  /* 0x0100000008087824 */ /* 0x000fe200078e00ff */
[----:B------:R-:W-:Y:S02]  /*1e40*/  F2FP.SATFINITE.E4M3.F32.PACK_AB_MERGE_C R27, RZ, R27, RZ ;  /* 0x0000001bff1b723e */ /* 0x000fe400048070ff */
[----:B--2---:R-:W-:-:S02]  /*1e50*/  IADD3 R2, P0, PT, R40, UR10, RZ ;  /* 0x0000000a28027c10 */ /* 0x004fc4000ff1e0ff */
[----:B------:R-:W-:Y:S01]  /*1e60*/  LOP3.LUT R31, R31, 0xff0000, RZ, 0xc0, !PT ;  /* 0x00ff00001f1f7812 */ /* 0x000fe200078ec0ff */
[----:B0-----:R-:W-:Y:S01]  /*1e70*/  IMAD.SHL.U32 R7, R35, 0x1000000, RZ ;  /* 0x0100000023077824 */ /* 0x001fe200078e00ff */
[----:B------:R-:W-:Y:S02]  /*1e80*/  LOP3.LUT R45, R45, 0xffff, RZ, 0xc0, !PT ;  /* 0x0000ffff2d2d7812 */ /* 0x000fe400078ec0ff */
[----:B------:R-:W-:Y:S02]  /*1e90*/  F2FP.SATFINITE.E4M3.F32.PACK_AB_MERGE_C R29, RZ, R29, RZ ;  /* 0x0000001dff1d723e */ /* 0x000fe400048070ff */
[----:B------:R-:W-:Y:S02]  /*1ea0*/  F2FP.SATFINITE.E4M3.F32.PACK_AB_MERGE_C R22, RZ, R22, RZ ;  /* 0x00000016ff16723e */ /* 0x000fe400048070ff */
[----:B------:R-:W-:Y:S02]  /*1eb0*/  LOP3.LUT R49, R49, 0xffff, RZ, 0xc0, !PT ;  /* 0x0000ffff31317812 */ /* 0x000fe400078ec0ff */
[----:B------:R-:W-:-:S02]  /*1ec0*/  LOP3.LUT R44, R44, 0xff0000, RZ, 0xc0, !PT ;  /* 0x00ff00002c2c7812 */ /* 0x000fc400078ec0ff */
[----:B------:R-:W-:Y:S01]  /*1ed0*/  LOP3.LUT R33, R33, 0xffff, RZ, 0xc0, !PT ;  /* 0x0000ffff21217812 */ /* 0x000fe200078ec0ff */
[----:B------:R-:W-:Y:S01]  /*1ee0*/  IMAD.SHL.U32 R49, R49, 0x1000000, RZ ;  /* 0x0100000031317824 */ /* 0x000fe200078e00ff */
[----:B------:R-:W-:Y:S02]  /*1ef0*/  LOP3.LUT R25, R25, 0xffff, RZ, 0xc0, !PT ;  /* 0x0000ffff19197812 */ /* 0x000fe400078ec0ff */
[----:B------:R-:W-:Y:S01]  /*1f00*/  LOP3.LUT R39, R39, 0xffff, RZ, 0xc0, !PT ;  /* 0x0000ffff27277812 */ /* 0x000fe200078ec0ff */
[----:B------:R-:W-:Y:S01]  /*1f10*/  IMAD.SHL.U32 R6, R33, 0x1000000, RZ ;  /* 0x0100000021067824 */ /* 0x000fe200078e00ff */
[----:B------:R-:W-:Y:S01]  /*1f20*/  LOP3.LUT R51, R51, 0xffff, RZ, 0xc0, !PT ;  /* 0x0000ffff33337812 */ /* 0x000fe200078ec0ff */
[----:B------:R-:W-:Y:S01]  /*1f30*/  IMAD.SHL.U32 R25, R25, 0x1000000, RZ ;  /* 0x0100000019197824 */ /* 0x000fe200078e00ff */
[----:B------:R-:W-:Y:S01]  /*1f40*/  LOP3.LUT R27, R27, 0xffff, RZ, 0xc0, !PT ;  /* 0x0000ffff1b1b7812 */ /* 0x000fe200078ec0ff */
[----:B------:R-:W-:Y:S01]  /*1f50*/  IMAD.SHL.U32 R39, R39, 0x1000000, RZ ;  /* 0x0100000027277824 */ /* 0x000fe200078e00ff */
[----:B------:R-:W-:-:S02]  /*1f60*/  LOP3.LUT R55, R55, 0xff0000, RZ, 0xc0, !PT ;  /* 0x00ff000037377812 */ /* 0x000fc400078ec0ff */
[----:B------:R-:W-:Y:S01]  /*1f70*/  IADD3.X R3, PT, PT, R41, UR11, RZ, P0, !PT ;  /* 0x0000000b29037c10 */ /* 0x000fe200087fe4ff */
[----:B------:R-:W-:Y:S01]  /*1f80*/  IMAD.SHL.U32 R27, R27, 0x1000000, RZ ;  /* 0x010000001b1b7824 */ /* 0x000fe200078e00ff */
[----:B------:R-:W-:Y:S01]  /*1f90*/  LOP3.LUT R0, R31, 0xffff, R10, 0xf8, !PT ;  /* 0x0000ffff1f007812 */ /* 0x000fe200078ef80a */
[----:B------:R-:W-:Y:S01]  /*1fa0*/  IMAD.SHL.U32 R10, R45, 0x1000000, RZ ;  /* 0x010000002d0a7824 */ /* 0x000fe200078e00ff */
[----:B------:R-:W-:Y:S02]  /*1fb0*/  LOP3.LUT R29, R29, 0xffff, RZ, 0xc0, !PT ;  /* 0x0000ffff1d1d7812 */ /* 0x000fe400078ec0ff */
[----:B------:R-:W-:Y:S02]  /*1fc0*/  LOP3.LUT R22, R22, 0xffff, RZ, 0xc0, !PT ;  /* 0x0000ffff16167812 */ /* 0x000fe400078ec0ff */
[----:B------:R-:W-:Y:S02]  /*1fd0*/  LOP3.LUT R28, R57, 0xff0000, RZ, 0xc0, !PT ;  /* 0x00ff0000391c7812 */ /* 0x000fe400078ec0ff */
[----:B------:R-:W-:-:S02]  /*1fe0*/  IADD3 R14, P0, PT, R2, UR10, RZ ;  /* 0x0000000a020e7c10 */ /* 0x000fc4000ff1e0ff */
[----:B------:R-:W-:Y:S02]  /*1ff0*/  LOP3.LUT R11, R44, 0xffff, R11, 0xf8, !PT ;  /* 0x0000ffff2c0b7812 */ /* 0x000fe400078ef80b */
[----:B------:R-:W-:Y:S01]  /*2000*/  LOP3.LUT R5, R13, R12, RZ, 0xfc, !PT ;  /* 0x0000000c0d057212 */ /* 0x000fe200078efcff */
[----:B------:R-:W-:Y:S01]  /*2010*/  IMAD.SHL.U32 R12, R51, 0x1000000, RZ ;  /* 0x01000000330c7824 */ /* 0x000fe200078e00ff */
[----:B------:R-:W-:Y:S01]  /*2020*/  LOP3.LUT R20, R55, 0xffff, R20, 0xf8, !PT ;  /* 0x0000ffff37147812 */ /* 0x000fe200078ef814 */
[----:B------:R-:W-:Y:S01]  /*2030*/  IMAD.SHL.U32 R13, R22, 0x1000000, RZ ;  /* 0x01000000160d7824 */ /* 0x000fe200078e00ff */
[----:B------:R-:W-:Y:S01]  /*2040*/  LOP3.LUT R7, R26, R7, RZ, 0xfc, !PT ;  /* 0x000000071a077212 */ /* 0x000fe200078efcff */
[----:B------:R-:W-:Y:S01]  /*2050*/  IMAD.SHL.U32 R26, R29, 0x1000000, RZ ;  /* 0x010000001d1a7824 */ /* 0x000fe200078e00ff */
[----:B------:R-:W-:Y:S02]  /*2060*/  LOP3.LUT R28, R28, 0xffff, R17, 0xf8, !PT ;  /* 0x0000ffff1c1c7812 */ /* 0x000fe400078ef811 */
[----:B------:R-:W-:-:S02]  /*2070*/  IADD3.X R15, PT, PT, R3, UR11, RZ, P0, !PT ;  /* 0x0000000b030f7c10 */ /* 0x000fc400087fe4ff */
[----:B------:R-:W-:Y:S02]  /*2080*/  LOP3.LUT R4, R9, R8, RZ, 0xfc, !PT ;  /* 0x0000000809047212 */ /* 0x000fe400078efcff */
[----:B------:R-:W-:Y:S02]  /*2090*/  IADD3 R16, P0, PT, R14, UR10, RZ ;  /* 0x0000000a0e107c10 */ /* 0x000fe4000ff1e0ff */
[----:B------:R-:W-:Y:S02]  /*20a0*/  LOP3.LUT R9, R11, R10, RZ, 0xfc, !PT ;  /* 0x0000000a0b097212 */ /* 0x000fe400078efcff */
[----:B------:R-:W-:Y:S02]  /*20b0*/  LOP3.LUT R10, R24, R49, RZ, 0xfc, !PT ;  /* 0x00000031180a7212 */ /* 0x000fe400078efcff */
[----:B------:R-:W-:Y:S02]  /*20c0*/  LOP3.LUT R6, R19, R6, RZ, 0xfc, !PT ;  /* 0x0000000613067212 */ /* 0x000fe400078efcff */
[----:B------:R-:W-:-:S02]  /*20d0*/  LOP3.LUT R24, R20, R25, RZ, 0xfc, !PT ;  /* 0x0000001914187212 */ /* 0x000fc400078efcff */
[----:B------:R-:W-:Y:S01]  /*20e0*/  LOP3.LUT R8, R18, R39, RZ, 0xfc, !PT ;  /* 0x0000002712087212 */ /* 0x000fe200078efcff */
[----:B------:R-:W-:Y:S01]  /*20f0*/  STG.E.128 desc[UR8][R2.64], R4 ;  /* 0x0000000402007986 */ /* 0x000fe2000c101d08 */
[----:B------:R-:W-:Y:S02]  /*2100*/  LOP3.LUT R11, R23, R12, RZ, 0xfc, !PT ;  /* 0x0000000c170b7212 */ /* 0x000fe400078efcff */
[----:B------:R-:W-:Y:S02]  /*2110*/  LOP3.LUT R25, R28, R27, RZ, 0xfc, !PT ;  /* 0x0000001b1c197212 */ /* 0x000fe400078efcff */
[----:B------:R-:W-:Y:S01]  /*2120*/  IADD3.X R17, PT, PT, R15, UR11, RZ, P0, !PT ;  /* 0x0000000b0f117c10 */ /* 0x000fe200087fe4ff */
[----:B------:R-:W-:Y:S01]  /*2130*/  STG.E.128 desc[UR8][R14.64], R8 ;  /* 0x000000080e007986 */ /* 0x000fe2000c101d08 */
[----:B------:R-:W-:Y:S02]  /*2140*/  LOP3.LUT R26, R21, R26, RZ, 0xfc, !PT ;  /* 0x0000001a151a7212 */ /* 0x000fe400078efcff */
[----:B------:R-:W-:-:S05]  /*2150*/  LOP3.LUT R27, R0, R13, RZ, 0xfc, !PT ;  /* 0x0000000d001b7212 */ /* 0x000fca00078efcff */
[----:B------:R-:W-:Y:S01]  /*2160*/  STG.E.128 desc[UR8][R16.64], R24 ;  /* 0x0000001810007986 */ /* 0x000fe2000c101d08 */
[----:B------:R-:W-:Y:S05]  /*2170*/  EXIT ;  /* 0x000000000000794d */ /* 0x000fea0003800000 */
        .weak           $__internal_2_$__cuda_sm20_rcp_rn_f32_slowpath
        .type           $__internal_2_$__cuda_sm20_rcp_rn_f32_slowpath,@function
        .size           $__internal_2_$__cuda_sm20_rcp_rn_f32_slowpath,($__internal_3_$__cuda_sm3x_div_rn_noftz_f32_slowpath - $__internal_2_$__cuda_sm20_rcp_rn_f32_slowpath)
$__internal_2_$__cuda_sm20_rcp_rn_f32_slowpath:
        /* <DEDUP_REMOVED lines=15> */
.L_x_69:
[----:B------:R-:W-:-:S05]  /*2270*/  VIADD R16, R19, 0xffffff03 ;  /* 0xffffff0313107836 */ /* 0x000fca0000000000 */
[----:B------:R-:W-:-:S13]  /*2280*/  ISETP.GT.U32.AND P0, PT, R16, 0x1, PT ;  /* 0x000000011000780c */ /* 0x000fda0003f04070 */
[----:B------:R-:W-:Y:S05]  /*2290*/  @P0 BRA `(.L_x_71) ;  /* 0x0000000000780947 */ /* 0x000fea0003800000 */
[----:B------:R-:W-:-:S04]  /*22a0*/  LOP3.LUT R17, R22, 0x7fffff, RZ, 0xc0, !PT ;  /* 0x007fffff16117812 */ /* 0x000fc800078ec0ff */
[----:B------:R-:W-:-:S04]  /*22b0*/  LOP3.LUT R20, R17, 0x3f800000, RZ, 0xfc, !PT ;  /* 0x3f80000011147812 */ /* 0x000fc800078efcff */
[----:B------:R-:W0:Y:S02]  /*22c0*/  MUFU.RCP R17, R20 ;  /* 0x0000001400117308 */ /* 0x000e240000001000 */
[----:B0-----:R-:W-:Y:S01]  /*22d0*/  FFMA R21, R20, R17, -1 ;  /* 0xbf80000014157423 */ /* 0x001fe20000000011 */
[----:B------:R-:W-:-:S03]  /*22e0*/  VIADD R20, R19, 0xffffff04 ;  /* 0xffffff0413147836 */ /* 0x000fc60000000000 */
[----:B------:R-:W-:-:S04]  /*22f0*/  FADD.FTZ R76, -R21, -RZ ;  /* 0x800000ff154c7221 */ /* 0x000fc80000010100 */
[CCC-:B------:R-:W-:Y:S01]  /*2300*/  FFMA.RM R21, R17.reuse, R76.reuse, R17.reuse ;  /* 0x0000004c11157223 */ /* 0x1c0fe20000004011 */
[----:B------:R-:W-:-:S04]  /*2310*/  FFMA.RP R76, R17, R76, R17 ;  /* 0x0000004c114c7223 */ /* 0x000fc80000008011 */
[C---:B------:R-:W-:Y:S02]  /*2320*/  LOP3.LUT R17, R21.reuse, 0x7fffff, RZ, 0xc0, !PT ;  /* 0x007fffff15117812 */ /* 0x040fe400078ec0ff */
[----:B------:R-:W-:Y:S01]  /*2330*/  FSETP.NEU.FTZ.AND P0, PT, R21, R76, PT ;  /* 0x0000004c1500720b */ /* 0x000fe20003f1d000 */
[----:B------:R-:W-:Y:S01]  /*2340*/  IMAD.MOV.U32 R21, RZ, RZ, 0x3 ;  /* 0x00000003ff157424 */ /* 0x000fe200078e00ff */
[----:B------:R-:W-:Y:S02]  /*2350*/  LOP3.LUT R17, R17, 0x800000, RZ, 0xfc, !PT ;  /* 0x0080000011117812 */ /* 0x000fe400078efcff */
[----:B------:R-:W-:Y:S02]  /*2360*/  SEL R23, RZ, 0xffffffff, !P0 ;  /* 0xffffffffff177807 */ /* 0x000fe40004000000 */
[----:B------:R-:W-:-:S03]  /*2370*/  SHF.L.U32 R76, R21, R16, RZ ;  /* 0x00000010154c7219 */ /* 0x000fc600000006ff */
[----:B------:R-:W-:Y:S01]  /*2380*/  IMAD.MOV R19, RZ, RZ, -R23 ;  /* 0x000000ffff137224 */ /* 0x000fe200078e0a17 */
[----:B------:R-:W-:-:S04]  /*2390*/  LOP3.LUT R21, R76, R17, RZ, 0xc0, !PT ;  /* 0x000000114c157212 */ /* 0x000fc800078ec0ff */
[-C--:B------:R-:W-:Y:S02]  /*23a0*/  SHF.R.U32.HI R23, RZ, R16.reuse, R21 ;  /* 0x00000010ff177219 */ /* 0x080fe40000011615 */
[--C-:B------:R-:W-:Y:S02]  /*23b0*/  LOP3.LUT P1, RZ, R19, R16, R17.reuse, 0xf8, !PT ;  /* 0x0000001013ff7212 */ /* 0x100fe4000782f811 */
[C---:B------:R-:W-:Y:S02]  /*23c0*/  LOP3.LUT P0, RZ, R23.reuse, 0x1, RZ, 0xc0, !PT ;  /* 0x0000000117ff7812 */ /* 0x040fe4000780c0ff */
[----:B------:R-:W-:Y:S02]  /*23d0*/  LOP3.LUT P2, RZ, R23, 0x2, RZ, 0xc0, !PT ;  /* 0x0000000217ff7812 */ /* 0x000fe4000784c0ff */
[----:B------:R-:W-:Y:S02]  /*23e0*/  SHF.R.U32.HI R21, RZ, R20, R17 ;  /* 0x00000014ff157219 */ /* 0x000fe40000011611 */
[----:B------:R-:W-:-:S02]  /*23f0*/  PLOP3.LUT P0, PT, P0, P1, P2, 0xe0, 0x0 ;  /* 0x000000000000781c */ /* 0x000fc40000703c20 */
        /* <DEDUP_REMOVED lines=8> */
.L_x_71:
[----:B------:R0:W1:Y:S02]  /*2480*/  MUFU.RCP R16, R22 ;  /* 0x0000001600107308 */ /* 0x0000640000001000 */
.L_x_70:
[----:B-1-3--:R-:W-:Y:S02]  /*2490*/  IMAD.MOV.U32 R23, RZ, RZ, R16 ;  /* 0x000000ffff177224 */ /* 0x00afe400078e0010 */
[----:B------:R-:W-:Y:S02]  /*24a0*/  IMAD.MOV.U32 R16, RZ, RZ, R18 ;  /* 0x000000ffff107224 */ /* 0x000fe400078e0012 */
[----:B------:R-:W-:-:S04]  /*24b0*/  IMAD.MOV.U32 R17, RZ, RZ, 0x0 ;  /* 0x00000000ff117424 */ /* 0x000fc800078e00ff */
[----:B0-2---:R-:W-:Y:S05]  /*24c0*/  RET.REL.NODEC R16 `(_ZN18transformer_engine71_GLOBAL__N__76556b6a_38_quantize_transpose_square_blockwise_cu_108e784934block_scaled_cast_transpose_kernelILb0Ef13__nv_bfloat1613__nv_fp8_e4m3EEvPKT1_PT2_S8_PT0_SA_mmmmmmf14CUtensorMap_stbPKf) ;  /* 0xffffffd810cc7950 */ /* 0x005fea0003c3ffff */
        .weak           $__internal_3_$__cuda_sm3x_div_rn_noftz_f32_slowpath
        .type           $__internal_3_$__cuda_sm3x_div_rn_noftz_f32_slowpath,@function
        .size           $__internal_3_$__cuda_sm3x_div_rn_noftz_f32_slowpath,(.L_x_1039 - $__internal_3_$__cuda_sm3x_div_rn_noftz_f32_slowpath)
$__internal_3_$__cuda_sm3x_div_rn_noftz_f32_slowpath:
        /* <DEDUP_REMOVED lines=23> */
.L_x_72:
[----:B------:R-:W-:Y:S01]  /*2640*/  LEA R17, R19, 0xc0800000, 0x17 ;  /* 0xc080000013117811 */ /* 0x000fe200078eb8ff */
[----:B------:R-:W-:Y:S01]  /*2650*/  UMOV UR4, 0x43e00000 ;  /* 0x43e0000000047882 */ /* 0x000fe20000000000 */
[----:B------:R-:W-:Y:S01]  /*2660*/  IADD3 R19, PT, PT, R20, 0x87, -R19 ;  /* 0x0000008714137810 */ /* 0x000fe20007ffe813 */
        /* <DEDUP_REMOVED lines=8> */
[----:B------:R-:W-:-:S04]  /*26f0*/  FFMA R21, R16, R20, R21 ;  /* 0x0000001410157223 */ /* 0x000fc80000000015 */
        /* <DEDUP_REMOVED lines=18> */
[C---:B------:R-:W-:Y:S02]  /*2820*/  ISETP.NE.AND P4, PT, R17.reuse, RZ, PT ;  /* 0x000000ff1100720c */ /* 0x040fe40003f85270 */
[----:B------:R-:W-:Y:S02]  /*2830*/  ISETP.NE.AND P1, PT, R17, RZ, PT ;  /* 0x000000ff1100720c */ /* 0x000fe40003f25270 */
[----:B------:R-:W-:Y:S02]  /*2840*/  LOP3.LUT R16, R16, 0x7fffff, RZ, 0xc0, !PT ;  /* 0x007fffff10107812 */ /* 0x000fe400078ec0ff */
[----:B------:R-:W-:Y:S01]  /*2850*/  FSETP.NEU.FTZ.AND P0, PT, R19, R76, PT ;  /* 0x0000004c1300720b */ /* 0x000fe20003f1d000 */
[----:B------:R-:W-:Y:S01]  /*2860*/  VIADD R19, R17, 0x20 ;  /* 0x0000002011137836 */ /* 0x000fe20000000000 */
[----:B------:R-:W-:Y:S01]  /*2870*/  LOP3.LUT R16, R16, 0x800000, RZ, 0xfc, !PT ;  /* 0x0080000010107812 */ /* 0x000fe200078efcff */
[----:B------:R-:W-:-:S03]  /*2880*/  IMAD.MOV R17, RZ, RZ, -R17 ;  /* 0x000000ffff117224 */ /* 0x000fc600078e0a11 */
[----:B------:R-:W-:Y:S02]  /*2890*/  SHF.L.U32 R19, R16, R19, RZ ;  /* 0x0000001310137219 */ /* 0x000fe400000006ff */
[----:B------:R-:W-:Y:S02]  /*28a0*/  SEL R17, R17, RZ, P4 ;  /* 0x000000ff11117207 */ /* 0x000fe40002000000 */
[----:B------:R-:W-:Y:S02]  /*28b0*/  ISETP.NE.AND P1, PT, R19, RZ, P1 ;  /* 0x000000ff1300720c */ /* 0x000fe40000f25270 */
[----:B------:R-:W-:Y:S02]  /*28c0*/  SHF.R.U32.HI R17, RZ, R17, R16 ;  /* 0x00000011ff117219 */ /* 0x000fe40000011610 */
[----:B------:R-:W-:Y:S02]  /*28d0*/  PLOP3.LUT P0, PT, P0, P1, PT, 0xf8, 0x8f ;  /* 0x00000000008f781c */ /* 0x000fe40000703f70 */
[----:B------:R-:W-:-:S02]  /*28e0*/  SHF.R.U32.HI R19, RZ, 0x1, R17 ;  /* 0x00000001ff137819 */ /* 0x000fc40000011611 */
[----:B------:R-:W-:-:S04]  /*28f0*/  SEL R16, RZ, 0x1, !P0 ;  /* 0x00000001ff107807 */ /* 0x000fc80004000000 */
[----:B------:R-:W-:-:S04]  /*2900*/  LOP3.LUT R16, R16, 0x1, R19, 0xf8, !PT ;  /* 0x0000000110107812 */ /* 0x000fc800078ef813 */
[----:B------:R-:W-:-:S05]  /*2910*/  LOP3.LUT R16, R16, R17, RZ, 0xc0, !PT ;  /* 0x0000001110107212 */ /* 0x000fca00078ec0ff */
[----:B------:R-:W-:-:S05]  /*2920*/  IMAD.IADD R19, R19, 0x1, R16 ;  /* 0x0000000113137824 */ /* 0x000fca00078e0210 */
[----:B------:R-:W-:Y:S01]  /*2930*/  LOP3.LUT R20, R19, R20, RZ, 0xfc, !PT ;  /* 0x0000001413147212 */ /* 0x000fe200078efcff */
[----:B------:R-:W-:Y:S06]  /*2940*/  BRA `(.L_x_79) ;  /* 0x0000000000347947 */ /* 0x000fec0003800000 */
.L_x_78:
[----:B------:R-:W-:-:S04]  /*2950*/  LOP3.LUT R20, R20, 0x80000000, RZ, 0xc0, !PT ;  /* 0x8000000014147812 */ /* 0x000fc800078ec0ff */
[----:B------:R-:W-:Y:S01]  /*2960*/  LOP3.LUT R20, R20, 0x7f800000, RZ, 0xfc, !PT ;  /* 0x7f80000014147812 */ /* 0x000fe200078efcff */
[----:B------:R-:W-:Y:S06]  /*2970*/  BRA `(.L_x_79) ;  /* 0x0000000000287947 */ /* 0x000fec0003800000 */
.L_x_77:
[----:B------:R-:W-:Y:S01]  /*2980*/  IMAD R20, R19, 0x800000, R20 ;  /* 0x0080000013147824 */ /* 0x000fe200078e0214 */
[----:B------:R-:W-:Y:S06]  /*2990*/  BRA `(.L_x_79) ;  /* 0x0000000000207947 */ /* 0x000fec0003800000 */
.L_x_76:
[----:B------:R-:W-:-:S04]  /*29a0*/  LOP3.LUT R17, R22, 0x80000000, R17, 0x48, !PT ;  /* 0x8000000016117812 */ /* 0x000fc800078e4811 */
[----:B------:R-:W-:Y:S01]  /*29b0*/  LOP3.LUT R20, R17, 0x7f800000, RZ, 0xfc, !PT ;  /* 0x7f80000011147812 */ /* 0x000fe200078efcff */
[----:B------:R-:W-:Y:S06]  /*29c0*/  BRA `(.L_x_79) ;  /* 0x0000000000147947 */ /* 0x000fec0003800000 */
.L_x_75:
[----:B------:R-:W-:Y:S01]  /*29d0*/  LOP3.LUT R20, R22, 0x80000000, R17, 0x48, !PT ;  /* 0x8000000016147812 */ /* 0x000fe200078e4811 */
[----:B------:R-:W-:Y:S06]  /*29e0*/  BRA `(.L_x_79) ;  /* 0x00000000000c7947 */ /* 0x000fec0003800000 */
.L_x_74:
[----:B------:R-:W0:Y:S01]  /*29f0*/  MUFU.RSQ R20, -QNAN ;  /* 0xffc0000000147908 */ /* 0x000e220000001400 */
[----:B------:R-:W-:Y:S05]  /*2a00*/  BRA `(.L_x_79) ;  /* 0x0000000000047947 */ /* 0x000fea0003800000 */
.L_x_73:
[----:B------:R-:W-:-:S07]  /*2a10*/  FADD.FTZ R20, R16, 448 ;  /* 0x43e0000010147421 */ /* 0x000fce0000010000 */
.L_x_79:
[----:B------:R-:W-:Y:S02]  /*2a20*/  IMAD.MOV.U32 R16, RZ, RZ, R18 ;  /* 0x000000ffff107224 */ /* 0x000fe400078e0012 */
[----:B------:R-:W-:-:S04]  /*2a30*/  IMAD.MOV.U32 R17, RZ, RZ, 0x0 ;  /* 0x00000000ff117424 */ /* 0x000fc800078e00ff */
[----:B0-----:R-:W-:Y:S05]  /*2a40*/  RET.REL.NODEC R16 `(_ZN18transformer_engine71_GLOBAL__N__76556b6a_38_quantize_transpose_square_blockwise_cu_108e784934block_scaled_cast_transpose_kernelILb0Ef13__nv_bfloat1613__nv_fp8_e4m3EEvPKT1_PT2_S8_PT0_SA_mmmmmmf14CUtensorMap_stbPKf) ;  /* 0xffffffd4106c7950 */ /* 0x001fea0003c3ffff */
.L_x_80:
        /* <DEDUP_REMOVED lines=11> */
.L_x_1039:


//--------------------- .text._ZN18transformer_engine71_GLOBAL__N__76556b6a_38_quantize_transpose_square_blockwise_cu_108e784945block_scaled_cast_transpose_kernel_notalignedILb1Ef13__nv_bfloat1613__nv_fp8_e4m3EEvPKT1_PT2_S8_PT0_SA_mmmmmmfbPKf --------------------------
	.section	.text._ZN18transformer_engine71_GLOBAL__N__76556b6a_38_quantize_transpose_square_blockwise_cu_108e784945block_scaled_cast_transpose_kernel_notalignedILb1Ef13__nv_bfloat1613__nv_fp8_e4m3EEvPKT1_PT2_S8_PT0_SA_mmmmmmfbPKf,"ax",@progbits
	.align	128
.text._ZN18transformer_engine71_GLOBAL__N__76556b6a_38_quantize_transpose_square_blockwise_cu_108e784945block_scaled_cast_transpose_kernel_notalignedILb1Ef13__nv_bfloat1613__nv_fp8_e4m3EEvPKT1_PT2_S8_PT0_SA_mmmmmmfbPKf:
        .type           _ZN18transformer_engine71_GLOBAL__N__76556b6a_38_quantize_transpose_square_blockwise_cu_108e784945block_scaled_cast_transpose_kernel_notalignedILb1Ef13__nv_bfloat1613__nv_fp8_e4m3EEvPKT1_PT2_S8_PT0_SA_mmmmmmfbPKf,@function
        .size           _ZN18transformer_engine71_GLOBAL__N__76556b6a_38_quantize_transpose_square_blockwise_cu_108e784945block_scaled_cast_transpose_kernel_notalignedILb1Ef13__nv_bfloat1613__nv_fp8_e4m3EEvPKT1_PT2_S8_PT0_SA_mmmmmmfbPKf,(.L_x_1042 - _ZN18transformer_engine71_GLOBAL__N__76556b6a_38_quantize_transpose_square_blockwise_cu_108e784945block_scaled_cast_transpose_kernel_notalignedILb1Ef13__nv_bfloat1613__nv_fp8_e4m3EEvPKT1_PT2_S8_PT0_SA_mmmmmmfbPKf)
        .other          _ZN18transformer_engine71_GLOBAL__N__76556b6a_38_quantize_transpose_square_blockwise_cu_108e784945block_scaled_cast_transpose_kernel_notalignedILb1Ef13__nv_bfloat1613__nv_fp8_e4m3EEvPKT1_PT2_S8_PT0_SA_mmmmmmfbPKf,@"STO_CUDA_ENTRY STV_DEFAULT"
_ZN18transformer_engine71_GLOBAL__N__76556b6a_38_quantize_transpose_square_blockwise_cu_108e784945block_scaled_cast_transpose_kernel_notalignedILb1Ef13__nv_bfloat1613__nv_fp8_e4m3EEvPKT1_PT2_S8_PT0_SA_mmmmmmfbPKf:
[----:B------:R-:W0:Y:S01]  /*0000*/  LDC R1, c[0x0][0x37c] ;  /* 0x0000df00ff017b82 */ /* 0x000e220000000800 */
[----:B------:R-:W1:Y:S01]  /*0010*/  LDCU.64 UR4, c[0x0][0x3e0] ;  /* 0x00007c00ff0477ac */ /* 0x000e620008000a00 */
[----:B0-----:R-:W-:Y:S01]  /*0020*/  VIADD R1, R1, 0xffffffb0 ;  /* 0xffffffb001017836 */ /* 0x001fe20000000000 */
[----:B------:R-:W0:Y:S01]  /*0030*/  LDCU.64 UR22, c[0x0][0x358] ;  /* 0x00006b00ff1677ac */ /* 0x000e220008000a00 */
[----:B-1----:R-:W-:-:S04]  /*0040*/  UISETP.NE.U32.AND UP0, UPT, UR4, URZ, UPT ;  /* 0x000000ff0400728c */ /* 0x002fc8000bf05070 */
[----:B------:R-:W-:-:S09]  /*0050*/  UISETP.NE.AND.EX UP0, UPT, UR5, URZ, UPT, UP0 ;  /* 0x000000ff0500728c */ /* 0x000fd2000bf05300 */
[----:B------:R-:W-:Y:S05]  /*0060*/  BRA.U !UP0, `(.L_x_81) ;  /* 0x0000000108107547 */ /* 0x000fea000b800000 */
[----:B------:R-:W0:Y:S02]  /*0070*/  LDC.64 R2, c[0x0][0x3e0] ;  /* 0x0000f800ff027b82 */ /* 0x000e240000000a00 */
[----:B0-----:R-:W2:Y:S02]  /*0080*/  LDG.E R2, desc[UR22][R2.64] ;  /* 0x0000001602027981 */ /* 0x001ea4000c1e1900 */
[----:B--2---:R-:W-:-:S13]  /*0090*/  FSETP.NEU.AND P0, PT, R2, 1, PT ;  /* 0x3f8000000200780b */ /* 0x004fda0003f0d000 */
[----:B------:R-:W-:Y:S05]  /*00a0*/  @!P0 EXIT ;  /* 0x000000000000894d */ /* 0x000fea0003800000 */
.L_x_81:
[----:B------:R-:W1:Y:S01]  /*00b0*/  S2R R4, SR_TID.X ;  /* 0x0000000000047919 */ /* 0x000e620000002100 */
[----:B------:R-:W2:Y:S01]  /*00c0*/  LDC.64 R14, c[0x0][0x3b0] ;  /* 0x0000ec00ff0e7b82 */ /* 0x000ea20000000a00 */
[----:B------:R-:W-:Y:S01]  /*00d0*/  BSSY.RECONVERGENT B1, `(.L_x_82) ;  /* 0x00002bf000017945 */ /* 0x000fe20003800200 */
[----:B------:R-:W3:Y:S01]  /*00e0*/  S2R R3, SR_CTAID.Y ;  /* 0x0000000000037919 */ /* 0x000ee20000002600 */
[----:B------:R-:W4:Y:S05]  /*00f0*/  S2R R5, SR_CTAID.X ;  /* 0x0000000000057919 */ /* 0x000f2a0000002500 */
[----:B------:R-:W5:Y:S01]  /*0100*/  LDC.64 R6, c[0x0][0x3a8] ;  /* 0x0000ea00ff067b82 */ /* 0x000f620000000a00 */
[----:B-1----:R-:W-:Y:S01]  /*0110*/  SHF.R.U32.HI R0, RZ, 0x1, R4 ;  /* 0x00000001ff007819 */ /* 0x002fe20000011604 */
[----:B------:R-:W-:-:S03]  /*0120*/  IMAD.SHL.U32 R2, R4, 0x2, RZ ;  /* 0x0000000204027824 */ /* 0x000fc600078e00ff */
[----:B------:R-:W-:Y:S02]  /*0130*/  LOP3.LUT R0, R0, 0x40, RZ, 0xc0, !PT ;  /* 0x0000004000007812 */ /* 0x000fe400078ec0ff */
[----:B------:R-:W-:-:S03]  /*0140*/  LOP3.LUT R2, R2, 0x3c, RZ, 0xc0, !PT ;  /* 0x0000003c02027812 */ /* 0x000fc600078ec0ff */
[----:B---3--:R-:W-:Y:S01]  /*0150*/  IMAD R3, R3, 0x80, R0 ;  /* 0x0000008003037824 */ /* 0x008fe200078e0200 */
[----:B--2---:R-:W-:-:S03]  /*0160*/  IADD3 R0, P0, PT, R14, -0x1, RZ ;  /* 0xffffffff0e007810 */ /* 0x004fc60007f1e0ff */
[----:B------:R-:W-:Y:S01]  /*0170*/  IMAD.IADD R13, R2, 0x1, R3 ;  /* 0x00000001020d7824 */ /* 0x000fe200078e0203 */
[----:B------:R-:W-:Y:S01]  /*0180*/  IADD3.X R48, PT, PT, R15, -0x1, RZ, P0, !PT ;  /* 0xffffffff0f307810 */ /* 0x000fe200007fe4ff */
[----:B----4-:R-:W-:-:S03]  /*0190*/  IMAD.WIDE.U32 R2, R5, 0x80, RZ ;  /* 0x0000008005027825 */ /* 0x010fc600078e00ff */
[----:B------:R-:W-:Y:S01]  /*01a0*/  LOP3.LUT R11, R13, 0x3, RZ, 0xfc, !PT ;  /* 0x000000030d0b7812 */ /* 0x000fe200078efcff */
[----:B------:R-:W-:-:S03]  /*01b0*/  IMAD.SHL.U32 R5, R4, 0x10, RZ ;  /* 0x0000001004057824 */ /* 0x000fc600078e00ff */
[----:B------:R-:W-:Y:S02]  /*01c0*/  ISETP.LT.U32.AND P2, PT, R11, R0, PT ;  /* 0x000000000b00720c */ /* 0x000fe40003f41070 */
[----:B------:R-:W-:Y:S02]  /*01d0*/  LOP3.LUT R5, R2, 0x10, R5, 0xf8, !PT ;  /* 0x0000001002057812 */ /* 0x000fe400078ef805 */
[----:B------:R-:W-:Y:S02]  /*01e0*/  ISETP.LT.U32.AND.EX P2, PT, RZ, R48, PT, P2 ;  /* 0x00000030ff00720c */ /* 0x000fe40003f41120 */
[----:B------:R-:W-:Y:S02]  /*01f0*/  LOP3.LUT R2, R5, 0x60, R4, 0xf8, !PT ;  /* 0x0000006005027812 */ /* 0x000fe400078ef804 */
[----:B-----5:R-:W-:Y:S02]  /*0200*/  IADD3 R5, P0, PT, R6, -0x1, RZ ;  /* 0xffffffff06057810 */ /* 0x020fe40007f1e0ff */
[----:B------:R-:W-:-:S02]  /*0210*/  LOP3.LUT R10, R2, 0xf, RZ, 0xfc, !PT ;  /* 0x0000000f020a7812 */ /* 0x000fc400078efcff */
[----:B------:R-:W-:Y:S02]  /*0220*/  SEL R0, R11, R0, P2 ;  /* 0x000000000b007207 */ /* 0x000fe40001000000 */
[----:B------:R-:W-:Y:S02]  /*0230*/  IADD3.X R9, PT, PT, R7, -0x1, RZ, P0, !PT ;  /* 0xffffffff07097810 */ /* 0x000fe400007fe4ff */
[----:B------:R-:W-:Y:S02]  /*0240*/  ISETP.LT.U32.AND P1, PT, R10, R5, PT ;  /* 0x000000050a00720c */ /* 0x000fe40003f21070 */
[----:B------:R-:W-:Y:S02]  /*0250*/  IADD3 R0, P3, PT, -R13, R0, RZ ;  /* 0x000000000d007210 */ /* 0x000fe40007f7e1ff */
[----:B------:R-:W-:Y:S02]  /*0260*/  SEL R48, R48, RZ, !P2 ;  /* 0x000000ff30307207 */ /* 0x000fe40005000000 */
[----:B------:R-:W-:-:S02]  /*0270*/  ISETP.LT.U32.AND.EX P1, PT, R3, R9, PT, P1 ;  /* 0x000000090300720c */ /* 0x000fc40003f21110 */
[----:B------:R-:W-:Y:S02]  /*0280*/  IADD3 R8, P4, PT, R0, -0x4, RZ ;  /* 0xfffffffc00087810 */ /* 0x000fe40007f9e0ff */
[----:B------:R-:W-:Y:S02]  /*0290*/  IADD3.X R48, PT, PT, R48, -0x1, RZ, P3, !PT ;  /* 0xffffffff30307810 */ /* 0x000fe40001ffe4ff */
[----:B------:R-:W-:Y:S02]  /*02a0*/  SEL R5, R10, R5, P1 ;  /* 0x000000050a057207 */ /* 0x000fe40000800000 */
[-C--:B------:R-:W-:Y:S02]  /*02b0*/  ISETP.GE.U32.AND P0, PT, R13, R14.reuse, PT ;  /* 0x0000000e0d00720c */ /* 0x080fe40003f06070 */
[----:B------:R-:W-:Y:S02]  /*02c0*/  ISETP.GE.U32.AND P2, PT, R11, R14, PT ;  /* 0x0000000e0b00720c */ /* 0x000fe40003f46070 */
[----:B------:R-:W-:-:S02]  /*02d0*/  ISETP.GE.U32.AND P3, PT, R8, -0x5, PT ;  /* 0xfffffffb0800780c */ /* 0x000fc40003f66070 */
[----:B------:R-:W-:Y:S02]  /*02e0*/  IADD3.X R11, PT, PT, R48, -0x1, RZ, P4, !PT ;  /* 0xffffffff300b7810 */ /* 0x000fe400027fe4ff */
[----:B------:R-:W-:Y:S02]  /*02f0*/  IADD3 R8, P4, PT, R5, -R2, RZ ;  /* 0x8000000205087210 */ /* 0x000fe40007f9e0ff */
[----:B------:R-:W-:Y:S02]  /*0300*/  SEL R9, R3, R9, P1 ;  /* 0x0000000903097207 */ /* 0x000fe40000800000 */
[----:B------:R-:W-:Y:S02]  /*0310*/  ISETP.GE.U32.AND.EX P0, PT, RZ, R15, PT, P0 ;  /* 0x0000000fff00720c */ /* 0x000fe40003f06100 */
[----:B------:R-:W-:Y:S01]  /*0320*/  ISETP.GE.U32.AND P6, PT, R2, R6, PT ;  /* 0x000000060200720c */ /* 0x000fe20003fc6070 */
[----:B------:R-:W-:Y:S01]  /*0330*/  IMAD.X R9, R9, 0x1, ~R3, P4 ;  /* 0x0000000109097824 */ /* 0x000fe200020e0e03 */
[----:B------:R-:W-:-:S02]  /*0340*/  IADD3 R5, P5, PT, R8, -0x10, RZ ;  /* 0xfffffff008057810 */ /* 0x000fc40007fbe0ff */
[----:B------:R-:W-:Y:S01]  /*0350*/  ISETP.GE.U32.AND.EX P2, PT, RZ, R15, PT, P2 ;  /* 0x0000000fff00720c */ /* 0x000fe20003f46120 */
[-C--:B------:R-:W-:Y:S01]  /*0360*/  IMAD.WIDE.U32 R14, R13, R6.reuse, R2 ;  /* 0x000000060d0e7225 */ /* 0x080fe200078e0002 */
[----:B------:R-:W-:Y:S02]  /*0370*/  ISETP.LT.U32.AND P4, PT, R10, R6, PT ;  /* 0x000000060a00720c */ /* 0x000fe40003f81070 */
[-C--:B------:R-:W-:Y:S01]  /*0380*/  ISETP.GE.U32.OR.EX P0, PT, R3, R7.reuse, P0, P6 ;  /* 0x000000070300720c */ /* 0x080fe20000706560 */
[----:B------:R-:W-:Y:S01]  /*0390*/  IMAD R13, R13, R7, R15 ;  /* 0x000000070d0d7224 */ /* 0x000fe200078e020f */
[----:B------:R-:W-:Y:S02]  /*03a0*/  ISETP.GE.U32.AND.EX P1, PT, R11, -0x1, PT, P3 ;  /* 0xffffffff0b00780c */ /* 0x000fe40003f26130 */
[----:B------:R-:W-:Y:S02]  /*03b0*/  ISETP.GE.U32.AND P3, PT, R5, -0x11, PT ;  /* 0xffffffef0500780c */ /* 0x000fe40003f66070 */
[----:B------:R-:W-:-:S02]  /*03c0*/  IADD3.X R5, PT, PT, R9, -0x1, RZ, P5, !PT ;  /* 0xffffffff09057810 */ /* 0x000fc40002ffe4ff */
[----:B------:R-:W-:Y:S02]  /*03d0*/  ISETP.LT.U32.AND.EX P2, PT, R3, R7, !P2, P4 ;  /* 0x000000070300720c */ /* 0x000fe40005741140 */
[----:B------:R-:W-:Y:S02]  /*03e0*/  IADD3 R8, P4, PT, R8, 0x1, RZ ;  /* 0x0000000108087810 */ /* 0x000fe40007f9e0ff */
[----:B------:R-:W-:Y:S02]  /*03f0*/  IADD3 R3, P5, PT, R0, 0x1, RZ ;  /* 0x0000000100037810 */ /* 0x000fe40007fbe0ff */
[----:B------:R-:W-:Y:S01]  /*0400*/  ISETP.GE.U32.AND.EX P3, PT, R5, -0x1, PT, P3 ;  /* 0xffffffff0500780c */ /* 0x000fe20003f66130 */
[----:B------:R-:W-:Y:S01]  /*0410*/  IMAD.X R2, RZ, RZ, R9, P4 ;  /* 0x000000ffff027224 */ /* 0x000fe200020e0609 */
[----:B------:R-:W-:Y:S01]  /*0420*/  SEL R3, R3, 0x4, P1 ;  /* 0x0000000403037807 */ /* 0x000fe20000800000 */
[----:B------:R-:W-:Y:S01]  /*0430*/  IMAD.X R48, RZ, RZ, R48, P5 ;  /* 0x000000ffff307224 */ /* 0x000fe200028e0630 */
[----:B------:R-:W-:Y:S01]  /*0440*/  SEL R0, R8, 0x10, P3 ;  /* 0x0000001008007807 */ /* 0x000fe20001800000 */
[----:B------:R-:W-:Y:S01]  /*0450*/  IMAD.MOV.U32 R5, RZ, RZ, RZ ;  /* 0x000000ffff057224 */ /* 0x000fe200078e00ff */
[----:B------:R-:W-:-:S02]  /*0460*/  SEL R2, R2, RZ, P3 ;  /* 0x000000ff02027207 */ /* 0x000fc40001800000 */
        /* <DEDUP_REMOVED lines=13> */
.L_x_87:
[----:B------:R-:W1:Y:S01]  /*0540*/  LDCU.64 UR4, c[0x0][0x380] ;  /* 0x00007000ff0477ac */ /* 0x000e620008000a00 */
[----:B------:R-:W-:Y:S02]  /*0550*/  ISETP.GT.U32.AND P5, PT, R0, 0xf, PT ;  /* 0x0000000f0000780c */ /* 0x000fe40003fa4070 */
[----:B------:R-:W-:Y:S02]  /*0560*/  SHF.L.U64.HI R5, R14, 0x1, R13 ;  /* 0x000000010e057819 */ /* 0x000fe4000001020d */
[----:B------:R-:W-:Y:S02]  /*0570*/  ISETP.GT.U32.AND.EX P3, PT, R2, RZ, PT, P5 ;  /* 0x000000ff0200720c */ /* 0x000fe40003f64150 */
[----:B-1----:R-:W-:-:S04]  /*0580*/  LEA R8, P2, R14, UR4, 0x1 ;  /* 0x000000040e087c11 */ /* 0x002fc8000f8408ff */
        /* <DEDUP_REMOVED lines=17> */
[----:B0-----:R-:W2:Y:S01]  /*06a0*/  @P4 LDG.E.U16 R21, desc[UR22][R8.64+0x4] ;  /* 0x0000041608154981 */ /* 0x001ea2000c1e1500 */
        /* <DEDUP_REMOVED lines=26> */
[----:B------:R-:W4:Y:S01]  /*0850*/  @P6 LDG.E.U16 R19, desc[UR22][R8.64+0x14] ;  /* 0x0000141608136981 */ /* 0x000f22000c1e1500 */
        /* <DEDUP_REMOVED lines=13> */
[----:B------:R-:W4:Y:S01]  /*0930*/  @P4 LDG.E.U16 R24, desc[UR22][R8.64+0x16] ;  /* 0x0000161608184981 */ /* 0x000f22000c1e1500 */
[----:B------:R-:W-:-:S03]  /*0940*/  @!P6 PRMT R27, RZ, 0x7610, R27 ;  /* 0x00007610ff1be816 */ /* 0x000fc6000000001b */
[----:B------:R-:W4:Y:S04]  /*0950*/  @P2 LDG.E.U16 R20, desc[UR22][R8.64] ;  /* 0x0000001608142981 */ /* 0x000f28000c1e1500 */
[----:B------:R-:W4:Y:S04]  /*0960*/  @P5 LDG.E.U16 R28, desc[UR22][R8.64+0x1e] ;  /* 0x00001e16081c5981 */ /* 0x000f28000c1e1500 */
[----:B------:R-:W4:Y:S04]  /*0970*/  @P3 LDG.E.U16 R25, desc[UR22][R8.64+0x18] ;  /* 0x0000181608193981 */ /* 0x000f28000c1e1500 */
[----:B------:R-:W4:Y:S04]  /*0980*/  @P1 LDG.E.U16 R26, desc[UR22][R8.64+0x1a] ;  /* 0x00001a16081a1981 */ /* 0x000f28000c1e1500 */
[----:B------:R-:W4:Y:S01]  /*0990*/  @P6 LDG.E.U16 R27, desc[UR22][R8.64+0x1c] ;  /* 0x00001c16081b6981 */ /* 0x000f22000c1e1500 */
[----:B--2---:R-:W-:-:S02]  /*09a0*/  PRMT R21, R21, 0x5410, R10 ;  /* 0x0000541015157816 */ /* 0x004fc4000000000a */
[----:B---3--:R-:W-:Y:S02]  /*09b0*/  PRMT R22, R22, 0x5410, R11 ;  /* 0x0000541016167816 */ /* 0x008fe4000000000b */
[----:B-----5:R-:W-:Y:S02]  /*09c0*/  PRMT R23, R23, 0x5410, R16 ;  /* 0x0000541017177816 */ /* 0x020fe40000000010 */
[----:B----4-:R-:W-:Y:S02]  /*09d0*/  PRMT R16, R17, 0x5410, R18 ;  /* 0x0000541011107816 */ /* 0x010fe40000000012 */
[----:B------:R-:W-:Y:S02]  /*09e0*/  PRMT R17, R19, 0x5410, R24 ;  /* 0x0000541013117816 */ /* 0x000fe40000000018 */
[----:B------:R-:W-:-:S04]  /*09f0*/  @!P2 PRMT R20, RZ, 0x7610, R20 ;  /* 0x00007610ff14a816 */ /* 0x000fc80000000014 */
[----:B------:R-:W-:Y:S02]  /*0a00*/  PRMT R20, R20, 0x5410, R5 ;  /* 0x0000541014147816 */ /* 0x000fe40000000005 */
[----:B------:R-:W-:Y:S02]  /*0a10*/  PRMT R18, R25, 0x5410, R26 ;  /* 0x0000541019127816 */ /* 0x000fe4000000001a */
[----:B------:R-:W-:Y:S01]  /*0a20*/  PRMT R19, R27, 0x5410, R28 ;  /* 0x000054101b137816 */ /* 0x000fe2000000001c */
[----:B------:R-:W-:Y:S06]  /*0a30*/  BRA `(.L_x_88) ;  /* 0x0000000000087947 */ /* 0x000fec0003800000 */
.L_x_89:
[----:B0-----:R0:W5:Y:S04]  /*0a40*/  LDG.E.128 R20, desc[UR22][R8.64] ;  /* 0x0000001608147981 */ /* 0x001168000c1e1d00 */
[----:B------:R0:W5:Y:S02]  /*0a50*/  LDG.E.128 R16, desc[UR22][R8.64+0x10] ;  /* 0x0000101608107981 */ /* 0x000164000c1e1d00 */
.L_x_88:
[----:B0-----:R-:W-:Y:S05]  /*0a60*/  BSYNC.RECONVERGENT B2 ;  /* 0x0000000000027941 */ /* 0x001fea0003800200 */
.L_x_86:
[----:B------:R-:W-:Y:S01]  /*0a70*/  ISETP.GT.U32.AND P1, PT, R3, 0x1, PT ;  /* 0x000000010300780c */ /* 0x000fe20003f24070 */
[----:B------:R-:W-:Y:S03]  /*0a80*/  BSSY.RECONVERGENT B2, `(.L_x_90) ;  /* 0x000005d000027945 */ /* 0x000fe60003800200 */
[----:B------:R-:W-:-:S13]  /*0a90*/  ISETP.GT.U32.AND.EX P1, PT, R48, RZ, PT, P1 ;  /* 0x000000ff3000720c */ /* 0x000fda0003f24110 */
[----:B------:R-:W-:Y:S05]  /*0aa0*/  @P1 BRA `(.L_x_91) ;  /* 0x0000000000141947 */ /* 0x000fea0003800000 */
[----:B------:R-:W-:Y:S02]  /*0ab0*/  CS2R R26, SRZ ;  /* 0x00000000001a7805 */ /* 0x000fe4000001ff00 */
[----:B------:R-:W-:Y:S02]  /*0ac0*/  CS2R R24, SRZ ;  /* 0x0000000000187805 */ /* 0x000fe4000001ff00 */
[----:B------:R-:W-:Y:S02]  /*0ad0*/  CS2R R30, SRZ ;  /* 0x00000000001e7805 */ /* 0x000fe4000001ff00 */
[----:B------:R-:W-:Y:S01]  /*0ae0*/  CS2R R28, SRZ ;  /* 0x00000000001c7805 */ /* 0x000fe2000001ff00 */
[----:B------:R-:W-:Y:S06]  /*0af0*/  BRA `(.L_x_92) ;  /* 0x0000000400547947 */ /* 0x000fec0003800000 */
.L_x_91:
[----:B------:R-:W0:Y:S01]  /*0b00*/  LDCU.64 UR4, c[0x0][0x380] ;  /* 0x00007000ff0477ac */ /* 0x000e220008000a00 */
[----:B------:R-:W-:Y:S02]  /*0b10*/  IADD3 R5, P1, PT, R14, R6, RZ ;  /* 0x000000060e057210 */ /* 0x000fe40007f3e0ff */
[----:B------:R-:W-:-:S03]  /*0b20*/  ISETP.LT.U32.AND P2, PT, R0, 0x10, PT ;  /* 0x000000100000780c */ /* 0x000fc60003f41070 */
[----:B------:R-:W-:Y:S01]  /*0b30*/  IMAD.X R10, R13, 0x1, R7, P1 ;  /* 0x000000010d0a7824 */ /* 0x000fe200008e0607 */
[----:B0-----:R-:W-:-:S04]  /*0b40*/  LEA R8, P3, R5, UR4, 0x1 ;  /* 0x0000000405087c11 */ /* 0x001fc8000f8608ff */
        /* <DEDUP_REMOVED lines=8> */
.L_x_93:
        /* <DEDUP_REMOVED lines=72> */
.L_x_92:
[----:B------:R-:W-:Y:S05]  /*1050*/  BSYNC.RECONVERGENT B2 ;  /* 0x0000000000027941 */ /* 0x000fea0003800200 */
.L_x_90:
        /* <DEDUP_REMOVED lines=9> */
.L_x_95:
[----:B------:R-:W0:Y:S01]  /*10f0*/  LDCU.64 UR4, c[0x0][0x380] ;  /* 0x00007000ff0477ac */ /* 0x000e220008000a00 */
[----:B------:R-:W-:Y:S02]  /*1100*/  LEA R5, P1, R6, R14, 0x1 ;  /* 0x0000000e06057211 */ /* 0x000fe400078208ff */
[----:B------:R-:W-:Y:S02]  /*1110*/  ISETP.LT.U32.AND P2, PT, R0, 0x10, PT ;  /* 0x000000100000780c */ /* 0x000fe40003f41070 */
[----:B------:R-:W-:Y:S02]  /*1120*/  LEA.HI.X R10, R6, R13, R7, 0x1, P1 ;  /* 0x0000000d060a7211 */ /* 0x000fe400008f0c07 */
[C---:B0-----:R-:W-:Y:S02]  /*1130*/  LEA R8, P3, R5.reuse, UR4, 0x1 ;  /* 0x0000000405087c11 */ /* 0x041fe4000f8608ff */
        /* <DEDUP_REMOVED lines=8> */
.L_x_97:
        /* <DEDUP_REMOVED lines=72> */
.L_x_96:
[----:B------:R-:W-:Y:S05]  /*1640*/  BSYNC.RECONVERGENT B2 ;  /* 0x0000000000027941 */ /* 0x000fea0003800200 */
.L_x_94:
[----:B------:R-:W-:-:S04]  /*1650*/  ISETP.GT.U32.AND P1, PT, R3, 0x3, PT ;  /* 0x000000030300780c */ /* 0x000fc80003f24070 */
[----:B------:R-:W-:-:S13]  /*1660*/  ISETP.GT.U32.AND.EX P1, PT, R48, RZ, PT, P1 ;  /* 0x000000ff3000720c */ /* 0x000fda0003f24110 */
[----:B------:R-:W-:Y:S05]  /*1670*/  @P1 BRA `(.L_x_98) ;  /* 0x0000000000141947 */ /* 0x000fea0003800000 */
[----:B------:R-:W-:Y:S02]  /*1680*/  CS2R R42, SRZ ;  /* 0x00000000002a7805 */ /* 0x000fe4000001ff00 */
[----:B------:R-:W-:Y:S02]  /*1690*/  CS2R R40, SRZ ;  /* 0x0000000000287805 */ /* 0x000fe4000001ff00 */
[----:B------:R-:W-:Y:S02]  /*16a0*/  CS2R R46, SRZ ;  /* 0x00000000002e7805 */ /* 0x000fe4000001ff00 */
[----:B------:R-:W-:Y:S01]  /*16b0*/  CS2R R44, SRZ ;  /* 0x00000000002c7805 */ /* 0x000fe2000001ff00 */
[----:B------:R-:W-:Y:S06]  /*16c0*/  BRA `(.L_x_99) ;  /* 0x0000000c00787947 */ /* 0x000fec0003800000 */
.L_x_98:
        /* <DEDUP_REMOVED lines=15> */
.L_x_100:
        /* <DEDUP_REMOVED lines=73> */
.L_x_85:
[----:B------:R-:W1:Y:S01]  /*1c50*/  LDCU.64 UR4, c[0x0][0x380] ;  /* 0x00007000ff0477ac */ /* 0x000e620008000a00 */
[C---:B------:R-:W-:Y:S01]  /*1c60*/  SHF.L.U64.HI R5, R14.reuse, 0x1, R13 ;  /* 0x000000010e057819 */ /* 0x040fe2000001020d */
[----:B------:R-:W-:Y:S01]  /*1c70*/  BSSY.RECONVERGENT B2, `(.L_x_101) ;  /* 0x0000020000027945 */ /* 0x000fe20003800200 */
[----:B-1----:R-:W-:-:S04]  /*1c80*/  LEA R8, P1, R14, UR4, 0x1 ;  /* 0x000000040e087c11 */ /* 0x002fc8000f8208ff */
[----:B------:R-:W-:Y:S02]  /*1c90*/  LOP3.LUT P2, RZ, R8, 0x1f, RZ, 0xc0, !PT ;  /* 0x0000001f08ff7812 */ /* 0x000fe4000784c0ff */
[----:B------:R-:W-:-:S11]  /*1ca0*/  IADD3.X R9, PT, PT, R5, UR5, RZ, P1, !PT ;  /* 0x0000000505097c10 */ /* 0x000fd60008ffe4ff */
[----:B------:R-:W-:Y:S05]  /*1cb0*/  @!P2 BRA `(.L_x_102) ;  /* 0x000000000064a947 */ /* 0x000fea0003800000 */
[----:B0-----:R-:W2:Y:S04]  /*1cc0*/  LDG.E.U16 R19, desc[UR22][R8.64+0x1c] ;  /* 0x00001c1608137981 */ /* 0x001ea8000c1e1500 */
        /* <DEDUP_REMOVED lines=24> */
.L_x_102:
[----:B0-----:R0:W5:Y:S04]  /*1e50*/  LDG.E.128 R20, desc[UR22][R8.64] ;  /* 0x0000001608147981 */ /* 0x001168000c1e1d00 */
[----:B------:R0:W5:Y:S02]  /*1e60*/  LDG.E.128 R16, desc[UR22][R8.64+0x10] ;  /* 0x0000101608107981 */ /* 0x000164000c1e1d00 */
.L_x_103:
[----:B------:R-:W-:Y:S05]  /*1e70*/  BSYNC.RECONVERGENT B2 ;  /* 0x0000000000027941 */ /* 0x000fea0003800200 */
.L_x_101:
[C---:B------:R-:W-:Y:S01]  /*1e80*/  IMAD.SHL.U32 R5, R6.reuse, 0x2, RZ ;  /* 0x0000000206057824 */ /* 0x040fe200078e00ff */
[----:B------:R-:W-:Y:S01]  /*1e90*/  SHF.L.U64.HI R7, R6, 0x1, R7 ;  /* 0x0000000106077819 */ /* 0x000fe20000010207 */
[----:B------:R-:W-:Y:S03]  /*1ea0*/  BSSY.RECONVERGENT B2, `(.L_x_104) ;  /* 0x0000020000027945 */ /* 0x000fe60003800200 */
[----:B0-----:R-:W-:-:S04]  /*1eb0*/  IADD3 R8, P2, PT, R5, R8, RZ ;  /* 0x0000000805087210 */ /* 0x001fc80007f5e0ff */
        /* <DEDUP_REMOVED lines=28> */
.L_x_105:
[----:B------:R0:W5:Y:S04]  /*2080*/  LDG.E.128 R28, desc[UR22][R8.64] ;  /* 0x00000016081c7981 */ /* 0x000168000c1e1d00 */
[----:B------:R0:W5:Y:S02]  /*2090*/  LDG.E.128 R24, desc[UR22][R8.64+0x10] ;  /* 0x0000101608187981 */ /* 0x000164000c1e1d00 */
.L_x_106:
[----:B------:R-:W-:Y:S05]  /*20a0*/  BSYNC.RECONVERGENT B2 ;  /* 0x0000000000027941 */ /* 0x000fea0003800200 */
.L_x_104:
[----:B0-----:R-:W-:Y:S01]  /*20b0*/  IADD3 R8, P2, PT, R5, R8, RZ ;  /* 0x0000000805087210 */ /* 0x001fe20007f5e0ff */
        /* <DEDUP_REMOVED lines=29> */
.L_x_108:
[----:B------:R0:W5:Y:S04]  /*2290*/  LDG.E.128 R36, desc[UR22][R8.64] ;  /* 0x0000001608247981 */ /* 0x000168000c1e1d00 */
[----:B------:R0:W5:Y:S02]  /*22a0*/  LDG.E.128 R32, desc[UR22][R8.64+0x10] ;  /* 0x0000101608207981 */ /* 0x000164000c1e1d00 */
.L_x_109:
[----:B------:R-:W-:Y:S05]  /*22b0*/  BSYNC.RECONVERGENT B2 ;  /* 0x0000000000027941 */ /* 0x000fea0003800200 */
.L_x_107:
        /* <DEDUP_REMOVED lines=15> */
[----:B0-----:R-:W4:Y:S04]  /*23b0*/  LDG.E.U16 R9, desc[UR22][R6.64+0xa] ;  /* 0x00000a1606097981 */ /* 0x001f28000c1e1500 */
        /* <DEDUP_REMOVED lines=13> */
.L_x_110:
[----:B------:R1:W5:Y:S04]  /*2490*/  LDG.E.128 R44, desc[UR22][R6.64] ;  /* 0x00000016062c7981 */ /* 0x000368000c1e1d00 */
[----:B------:R1:W5:Y:S02]  /*24a0*/  LDG.E.128 R40, desc[UR22][R6.64+0x10] ;  /* 0x0000101606287981 */ /* 0x000364000c1e1d00 */
.L_x_99:
[----:B------:R-:W-:Y:S05]  /*24b0*/  BSYNC.RECONVERGENT B0 ;  /* 0x0000000000007941 */ /* 0x000fea0003800200 */
.L_x_84:
[C---:B-----5:R-:W-:Y:S01]  /*24c0*/  PRMT R5, R20.reuse, 0x7632, R5 ;  /* 0x0000763214057816 */ /* 0x060fe20000000005 */
[----:B-12---:R-:W-:Y:S01]  /*24d0*/  IMAD.U32 R6, R20, 0x10000, RZ ;  /* 0x0001000014067824 */ /* 0x006fe200078e00ff */
[C---:B------:R-:W-:Y:S01]  /*24e0*/  PRMT R7, R21.reuse, 0x7632, R7 ;  /* 0x0000763215077816 */ /* 0x040fe20000000007 */
[----:B0-----:R-:W-:Y:S02]  /*24f0*/  IMAD.U32 R8, R21, 0x10000, RZ ;  /* 0x0001000015087824 */ /* 0x001fe400078e00ff */
        /* <DEDUP_REMOVED lines=124> */
.L_x_83:
[----:B0-----:R-:W-:Y:S05]  /*2cc0*/  BSYNC.RECONVERGENT B1 ;  /* 0x0000000000017941 */ /* 0x001fea0003800200 */
.L_x_82:
        /* <DEDUP_REMOVED lines=33> */
.L_x_112:
[----:B------:R-:W-:Y:S05]  /*2ee0*/  BSYNC.RECONVERGENT B0 ;  /* 0x0000000000007941 */ /* 0x000fea0003800200 */
.L_x_111:
[----:B------:R-:W2:Y:S08]  /*2ef0*/  S2UR UR5, SR_CgaCtaId ;  /* 0x00000000000579c3 */ /* 0x000eb00000008800 */
[----:B------:R-:W-:Y:S01]  /*2f00*/  BAR.SYNC.DEFER_BLOCKING 0x0 ;  /* 0x0000000000007b1d */ /* 0x000fe20000010000 */
[----:B-1----:R-:W-:Y:S01]  /*2f10*/  PRMT R4, R28, 0x7632, R4 ;  /* 0x000076321c047816 */ /* 0x002fe20000000004 */
[----:B------:R-:W-:Y:S01]  /*2f20*/  IMAD.MOV.U32 R57, RZ, RZ, 0x3f800000 ;  /* 0x3f800000ff397424 */ /* 0x000fe200078e00ff */
[----:B------:R-:W-:-:S02]  /*2f30*/  PRMT R61, R19, 0x7632, R61 ;  /* 0x00007632133d7816 */ /* 0x000fc4000000003d */
[----:B------:R-:W-:Y:S01]  /*2f40*/  PRMT R60, R18, 0x7632, R60 ;  /* 0x00007632123c7816 */ /* 0x000fe2000000003c */
[----:B------:R-:W-:Y:S01]  /*2f50*/  UMOV UR4, 0x400 ;  /* 0x0000040000047882 */ /* 0x000fe20000000000 */
[----:B------:R-:W-:Y:S01]  /*2f60*/  PRMT R59, R17, 0x7632, R59 ;  /* 0x00007632113b7816 */ /* 0x000fe2000000003b */
[----:B------:R-:W-:Y:S01]  /*2f70*/  STL.S16 [R1+0x40], R4 ;  /* 0x0000400401007387 */ /* 0x000fe20000100600 */
[----:B------:R-:W-:Y:S02]  /*2f80*/  PRMT R58, R16, 0x7632, R58 ;  /* 0x00007632103a7816 */ /* 0x000fe4000000003a */
[----:B------:R-:W-:Y:S02]  /*2f90*/  PRMT R49, R23, 0x7632, R49 ;  /* 0x0000763217317816 */ /* 0x000fe40000000031 */
[----:B------:R-:W-:Y:S02]  /*2fa0*/  PRMT R50, R22, 0x7632, R50 ;  /* 0x0000763216327816 */ /* 0x000fe40000000032 */
[----:B------:R-:W-:-:S02]  /*2fb0*/  PRMT R51, R21, 0x7632, R51 ;  /* 0x0000763215337816 */ /* 0x000fc40000000033 */
[----:B------:R-:W-:Y:S01]  /*2fc0*/  PRMT R56, R20, 0x7632, R56 ;  /* 0x0000763214387816 */ /* 0x000fe20000000038 */
[----:B--2---:R-:W-:-:S09]  /*2fd0*/  ULEA UR4, UR5, UR4, 0x18 ;  /* 0x0000000405047291 */ /* 0x004fd2000f8ec0ff */
[----:B------:R-:W1:Y:S02]  /*2fe0*/  LDS R7, [UR4] ;  /* 0x00000004ff077984 */ /* 0x000e640008000800 */
[----:B------:R-:W1:Y:S02]  /*2ff0*/  LDCU UR4, c[0x0][0x3d8] ;  /* 0x00007b00ff0477ac */ /* 0x000e640008000800 */
[----:B-1----:R-:W-:-:S04]  /*3000*/  FSETP.GEU.AND P1, PT, R7, UR4, PT ;  /* 0x0000000407007c0b */ /* 0x002fc8000bf2e000 */
[----:B------:R-:W-:-:S04]  /*3010*/  FSEL R7, R7, UR4, P1 ;  /* 0x0000000407077c08 */ /* 0x000fc80008800000 */
[----:B------:R-:W-:-:S04]  /*3020*/  FSETP.NEU.AND P1, PT, R7, RZ, PT ;  /* 0x000000ff0700720b */ /* 0x000fc80003f2d000 */
[----:B------:R-:W-:-:S13]  /*3030*/  FSETP.EQU.OR P1, PT, |R7|, +INF , !P1 ;  /* 0x7f8000000700780b */ /* 0x000fda0004f2a600 */
[----:B------:R-:W-:Y:S05]  /*3040*/  @P1 BRA `(.L_x_113) ;  /* 0x00000000004c1947 */ /* 0x000fea0003800000 */
[----:B------:R-:W1:Y:S01]  /*3050*/  LDC.U8 R6, c[0x0][0x3dc] ;  /* 0x0000f700ff067b82 */ /* 0x000e620000000000 */
[----:B------:R-:W0:Y:S01]  /*3060*/  MUFU.RCP R4, R7 ;  /* 0x0000000700047308 */ /* 0x000e220000001000 */
[----:B------:R-:W-:Y:S02]  /*3070*/  UMOV UR4, 0x43e00000 ;  /* 0x43e0000000047882 */ /* 0x000fe40000000000 */
[----:B------:R-:W-:-:S05]  /*3080*/  IMAD.U32 R8, RZ, RZ, UR4 ;  /* 0x00000004ff087e24 */ /* 0x000fca000f8e00ff */
[----:B------:R-:W2:Y:S01]  /*3090*/  FCHK P1, R8, R7 ;  /* 0x0000000708007302 */ /* 0x000ea20000020000 */
[----:B0-----:R-:W-:-:S04]  /*30a0*/  FFMA R5, -R7, R4, 1 ;  /* 0x3f80000007057423 */ /* 0x001fc80000000104 */
[----:B------:R-:W-:Y:S01]  /*30b0*/  FFMA R4, R4, R5, R4 ;  /* 0x0000000504047223 */ /* 0x000fe20000000004 */
[----:B-1----:R-:W-:-:S03]  /*30c0*/  PRMT R6, R6, 0x8880, RZ ;  /* 0x0000888006067816 */ /* 0x002fc600000000ff */
[----:B------:R-:W-:Y:S01]  /*30d0*/  FFMA R5, R4, 448, RZ ;  /* 0x43e0000004057823 */ /* 0x000fe200000000ff */
[----:B------:R-:W-:-:S03]  /*30e0*/  ISETP.NE.AND P4, PT, R6, RZ, PT ;  /* 0x000000ff0600720c */ /* 0x000fc60003f85270 */
[----:B------:R-:W-:-:S04]  /*30f0*/  FFMA R6, -R7, R5, 448 ;  /* 0x43e0000007067423 */ /* 0x000fc80000000105 */
[----:B------:R-:W-:Y:S01]  /*3100*/  FFMA R4, R4, R6, R5 ;  /* 0x0000000604047223 */ /* 0x000fe20000000005 */
[----:B--2---:R-:W-:Y:S06]  /*3110*/  @!P1 BRA `(.L_x_114) ;  /* 0x00000000000c9947 */ /* 0x004fec0003800000 */
[----:B------:R-:W-:-:S07]  /*3120*/  MOV R6, 0x3140 ;  /* 0x0000314000067802 */ /* 0x000fce0000000f00 */
[----:B------:R-:W-:Y:S05]  /*3130*/  CALL.REL.NOINC `($__internal_5_$__cuda_sm3x_div_rn_noftz_f32_slowpath) ;  /* 0x0000003c00c87944 */ /* 0x000fea0003c00000 */
[----:B------:R-:W-:-:S07]  /*3140*/  IMAD.MOV.U32 R4, RZ, RZ, R7 ;  /* 0x000000ffff047224 */ /* 0x000fce00078e0007 */
.L_x_114:
[----:B------:R-:W-:-:S04]  /*3150*/  FSETP.NEU.AND P1, PT, |R4|, +INF , PT ;  /* 0x7f8000000400780b */ /* 0x000fc80003f2d200 */
[----:B------:R-:W-:-:S04]  /*3160*/  FSEL R57, R4, 3.38953138925153547590e+38, P1 ;  /* 0x7f7f000004397808 */ /* 0x000fc80000800000 */
[----:B------:R-:W-:-:S07]  /*3170*/  @P4 LOP3.LUT R57, R57, 0xff800000, RZ, 0xc0, !PT ;  /* 0xff80000039394812 */ /* 0x000fce00078ec0ff */
.L_x_113:
[----:B------:R-:W-:Y:S04]  /*3180*/  BSSY.RECONVERGENT B0, `(.L_x_115) ;  /* 0x0000026000007945 */ /* 0x000fe80003800200 */
[----:B------:R-:W-:Y:S05]  /*3190*/  @P3 BRA `(.L_x_116) ;  /* 0x0000000000903947 */ /* 0x000fea0003800000 */
[----:B------:R-:W-:-:S05]  /*31a0*/  VIADD R4, R57, 0x1800000 ;  /* 0x0180000039047836 */ /* 0x000fca0000000000 */
[----:B------:R-:W-:-:S04]  /*31b0*/  LOP3.LUT R4, R4, 0x7f800000, RZ, 0xc0, !PT ;  /* 0x7f80000004047812 */ /* 0x000fc800078ec0ff */
[----:B------:R-:W-:-:S13]  /*31c0*/  ISETP.GT.U32.AND P1, PT, R4, 0x1ffffff, PT ;  /* 0x01ffffff0400780c */ /* 0x000fda0003f24070 */
[----:B------:R-:W-:Y:S05]  /*31d0*/  @P1 BRA `(.L_x_117) ;  /* 0x00000000000c1947 */ /* 0x000fea0003800000 */
[----:B------:R-:W-:-:S07]  /*31e0*/  MOV R6, 0x3200 ;  /* 0x0000320000067802 */ /* 0x000fce0000000f00 */
[----:B0-----:R-:W-:Y:S05]  /*31f0*/  CALL.REL.NOINC `($__internal_4_$__cuda_sm20_rcp_rn_f32_slowpath) ;  /* 0x0000003800c47944 */ /* 0x001fea0003c00000 */
[----:B------:R-:W-:Y:S05]  /*3200*/  BRA `(.L_x_118) ;  /* 0x0000000000107947 */ /* 0x000fea0003800000 */
.L_x_117:
[----:B------:R-:W0:Y:S02]  /*3210*/  MUFU.RCP R4, R57 ;  /* 0x0000003900047308 */ /* 0x000e240000001000 */
[----:B0-----:R-:W-:-:S04]  /*3220*/  FFMA R5, R4, R57, -1 ;  /* 0xbf80000004057423 */ /* 0x001fc80000000039 */
[----:B------:R-:W-:-:S04]  /*3230*/  FADD.FTZ R5, -R5, -RZ ;  /* 0x800000ff05057221 */ /* 0x000fc80000010100 */
[----:B------:R-:W-:-:S07]  /*3240*/  FFMA R9, R4, R5, R4 ;  /* 0x0000000504097223 */ /* 0x000fce0000000004 */
.L_x_118:
[----:B------:R-:W0:Y:S01]  /*3250*/  S2UR UR21, SR_CTAID.X ;  /* 0x00000000001579c3 */ /* 0x000e220000002500 */
[----:B------:R-:W0:Y:S01]  /*3260*/  LDCU.64 UR8, c[0x0][0x3b8] ;  /* 0x00007700ff0877ac */ /* 0x000e220008000a00 */
[----:B------:R-:W1:Y:S06]  /*3270*/  LDCU.128 UR12, c[0x0][0x3c0] ;  /* 0x00007800ff0c77ac */ /* 0x000e6c0008000c00 */
[----:B------:R-:W1:Y:S01]  /*3280*/  S2UR UR20, SR_CTAID.Y ;  /* 0x00000000001479c3 */ /* 0x000e620000002600 */
[----:B------:R-:W2:Y:S01]  /*3290*/  LDCU.64 UR16, c[0x0][0x3d0] ;  /* 0x00007a00ff1077ac */ /* 0x000ea20008000a00 */
[----:B------:R-:W3:Y:S01]  /*32a0*/  LDCU.64 UR10, c[0x0][0x398] ;  /* 0x00007300ff0a77ac */ /* 0x000ee20008000a00 */
[----:B------:R-:W4:Y:S01]  /*32b0*/  LDCU.64 UR18, c[0x0][0x3a0] ;  /* 0x00007400ff1277ac */ /* 0x000f220008000a00 */
[----:B0-----:R-:W-:-:S04]  /*32c0*/  UIMAD.WIDE.U32 UR4, UR21, UR8, URZ ;  /* 0x00000008150472a5 */ /* 0x001fc8000f8e00ff */
[----:B------:R-:W-:Y:S02]  /*32d0*/  UIMAD UR5, UR21, UR9, UR5 ;  /* 0x00000009150572a4 */ /* 0x000fe4000f8e0205 */
[----:B-1----:R-:W-:Y:S02]  /*32e0*/  UIMAD.WIDE.U32 UR6, UR20, UR14, URZ ;  /* 0x0000000e140672a5 */ /* 0x002fe4000f8e00ff */
[----:B------:R-:W-:Y:S02]  /*32f0*/  UIMAD.WIDE.U32 UR4, UR20, UR12, UR4 ;  /* 0x0000000c140472a5 */ /* 0x000fe4000f8e0004 */
[----:B------:R-:W-:Y:S02]  /*3300*/  UIMAD UR7, UR20, UR15, UR7 ;  /* 0x0000000f140772a4 */ /* 0x000fe4000f8e0207 */
[----:B------:R-:W-:Y:S02]  /*3310*/  UIMAD UR9, UR20, UR13, UR5 ;  /* 0x0000000d140972a4 */ /* 0x000fe4000f8e0205 */
[----:B--2---:R-:W-:-:S02]  /*3320*/  UIMAD.WIDE.U32 UR6, UR21, UR16, UR6 ;  /* 0x00000010150672a5 */ /* 0x004fc4000f8e0006 */
[----:B---3--:R-:W-:Y:S02]  /*3330*/  ULEA UR8, UP0, UR4, UR10, 0x2 ;  /* 0x0000000a04087291 */ /* 0x008fe4000f8010ff */
[----:B------:R-:W-:Y:S02]  /*3340*/  UIMAD UR7, UR21, UR17, UR7 ;  /* 0x00000011150772a4 */ /* 0x000fe4000f8e0207 */
[----:B----4-:R-:W-:Y:S02]  /*3350*/  ULEA UR5, UP1, UR6, UR18, 0x2 ;  /* 0x0000001206057291 */ /* 0x010fe4000f8210ff */
[----:B------:R-:W-:Y:S01]  /*3360*/  ULEA.HI.X UR4, UR4, UR11, UR9, 0x2, UP0 ;  /* 0x0000000b04047291 */ /* 0x000fe200080f1409 */
[----:B------:R-:W-:Y:S01]  /*3370*/  IMAD.U32 R4, RZ, RZ, UR8 ;  /* 0x00000008ff047e24 */ /* 0x000fe2000f8e00ff */
[----:B------:R-:W-:Y:S02]  /*3380*/  ULEA.HI.X UR6, UR6, UR19, UR7, 0x2, UP1 ;  /* 0x0000001306067291 */ /* 0x000fe400088f1407 */
[----:B------:R-:W-:-:S02]  /*3390*/  IMAD.U32 R6, RZ, RZ, UR5 ;  /* 0x00000005ff067e24 */ /* 0x000fc4000f8e00ff */
[----:B------:R-:W-:Y:S02]  /*33a0*/  IMAD.U32 R5, RZ, RZ, UR4 ;  /* 0x00000004ff057e24 */ /* 0x000fe4000f8e00ff */
[----:B------:R-:W-:-:S03]  /*33b0*/  IMAD.U32 R7, RZ, RZ, UR6 ;  /* 0x00000006ff077e24 */ /* 0x000fc6000f8e00ff */
[----:B------:R1:W-:Y:S04]  /*33c0*/  STG.E desc[UR22][R4.64], R9 ;  /* 0x0000000904007986 */ /* 0x0003e8000c101916 */
[----:B------:R1:W-:Y:S02]  /*33d0*/  STG.E desc[UR22][R6.64], R9 ;  /* 0x0000000906007986 */ /* 0x0003e4000c101916 */
.L_x_116:
[----:B------:R-:W-:Y:S05]  /*33e0*/  BSYNC.RECONVERGENT B0 ;  /* 0x0000000000007941 */ /* 0x000fea0003800200 */
.L_x_115:
[----:B-1----:R-:W-:-:S04]  /*33f0*/  F2FP.SATFINITE.E4M3.F32.PACK_AB_MERGE_C R4, RZ, RZ, RZ ;  /* 0x000000ffff04723e */ /* 0x002fc800048070ff */
[----:B------:R-:W-:-:S04]  /*3400*/  LOP3.LUT R4, R4, 0xffff, RZ, 0xc0, !PT ;  /* 0x0000ffff04047812 */ /* 0x000fc800078ec0ff */
[----:B------:R-:W-:-:S04]  /*3410*/  PRMT R4, R4, 0x3340, R4 ;  /* 0x0000334004047816 */ /* 0x000fc80000000004 */
[----:B------:R-:W-:-:S05]  /*3420*/  PRMT R4, R4, 0x5410, R4 ;  /* 0x0000541004047816 */ /* 0x000fca0000000004 */
[--C-:B------:R-:W-:Y:S02]  /*3430*/  IMAD.MOV.U32 R52, RZ, RZ, R4.reuse ;  /* 0x000000ffff347224 */ /* 0x100fe400078e0004 */
[--C-:B------:R-:W-:Y:S02]  /*3440*/  IMAD.MOV.U32 R53, RZ, RZ, R4.reuse ;  /* 0x000000ffff357224 */ /* 0x100fe400078e0004 */
[--C-:B------:R-:W-:Y:S02]  /*3450*/  IMAD.MOV.U32 R54, RZ, RZ, R4.reuse ;  /* 0x000000ffff367224 */ /* 0x100fe400078e0004 */
[--C-:B------:R-:W-:Y:S02]  /*3460*/  IMAD.MOV.U32 R55, RZ, RZ, R4.reuse ;  /* 0x000000ffff377224 */ /* 0x100fe400078e0004 */
[--C-:B0-----:R-:W-:Y:S02]  /*3470*/  IMAD.MOV.U32 R5, RZ, RZ, R4.reuse ;  /* 0x000000ffff057224 */ /* 0x101fe400078e0004 */
[--C-:B------:R-:W-:Y:S01]  /*3480*/  IMAD.MOV.U32 R6, RZ, RZ, R4.reuse ;  /* 0x000000ffff067224 */ /* 0x100fe200078e0004 */
[----:B------:R0:W-:Y:S01]  /*3490*/  STL.128 [R1+0x10], R52 ;  /* 0x0000103401007387 */ /* 0x0001e20000100c00 */
[----:B------:R-:W-:-:S02]  /*34a0*/  IMAD.MOV.U32 R7, RZ, RZ, R4 ;  /* 0x000000ffff077224 */ /* 0x000fc400078e0004 */
[--C-:B------:R-:W-:Y:S02]  /*34b0*/  IMAD.MOV.U32 R8, RZ, RZ, R4.reuse ;  /* 0x000000ffff087224 */ /* 0x100fe400078e0004 */
[--C-:B------:R-:W-:Y:S01]  /*34c0*/  IMAD.MOV.U32 R9, RZ, RZ, R4.reuse ;  /* 0x000000ffff097224 */ /* 0x100fe200078e0004 */
[----:B------:R0:W-:Y:S01]  /*34d0*/  STL.128 [R1+0x20], R4 ;  /* 0x0000200401007387 */ /* 0x0001e20000100c00 */
[--C-:B------:R-:W-:Y:S02]  /*34e0*/  IMAD.MOV.U32 R10, RZ, RZ, R4.reuse ;  /* 0x000000ffff0a7224 */ /* 0x100fe400078e0004 */
[----:B------:R-:W-:Y:S01]  /*34f0*/  IMAD.MOV.U32 R11, RZ, RZ, R4 ;  /* 0x000000ffff0b7224 */ /* 0x000fe200078e0004 */
[----:B------:R0:W-:Y:S04]  /*3500*/  STL.128 [R1], R4 ;  /* 0x0000000401007387 */ /* 0x0001e80000100c00 */
[----:B------:R0:W-:Y:S01]  /*3510*/  STL.128 [R1+0x30], R8 ;  /* 0x0000300801007387 */ /* 0x0001e20000100c00 */
[----:B------:R-:W-:Y:S05]  /*3520*/  @P0 EXIT ;  /* 0x000000000000094d */ /* 0x000fea0003800000 */
[----:B------:R-:W-:Y:S01]  /*3530*/  ISETP.NE.U32.AND P0, PT, R3, RZ, PT ;  /* 0x000000ff0300720c */ /* 0x000fe20003f05070 */
[----:B------:R-:W-:Y:S03]  /*3540*/  BSSY.RECONVERGENT B0, `(.L_x_119) ;  /* 0x000009d000007945 */ /* 0x000fe60003800200 */
[----:B------:R-:W-:-:S13]  /*3550*/  ISETP.NE.AND.EX P0, PT, R48, RZ, PT, P0 ;  /* 0x000000ff3000720c */ /* 0x000fda0003f05300 */
[----:B------:R-:W-:Y:S05]  /*3560*/  @!P0 BRA `(.L_x_120) ;  /* 0x0000000800688947 */ /* 0x000fea0003800000 */
[----:B------:R-:W1:Y:S01]  /*3570*/  LDCU.64 UR4, c[0x0][0x388] ;  /* 0x00007100ff0477ac */ /* 0x000e620008000a00 */
[----:B0-----:R-:W-:Y:S01]  /*3580*/  IMAD.U32 R52, R20, 0x10000, RZ ;  /* 0x0001000014347824 */ /* 0x001fe200078e00ff */
[----:B------:R-:W-:Y:S01]  /*3590*/  ISETP.GT.U32.AND P0, PT, R0, 0xf, PT ;  /* 0x0000000f0000780c */ /* 0x000fe20003f04070 */
[----:B------:R-:W-:Y:S02]  /*35a0*/  IMAD.U32 R20, R21, 0x10000, RZ ;  /* 0x0001000015147824 */ /* 0x000fe400078e00ff */
[----:B------:R-:W-:Y:S02]  /*35b0*/  IMAD.U32 R10, R22, 0x10000, RZ ;  /* 0x00010000160a7824 */ /* 0x000fe400078e00ff */
[----:B------:R-:W-:Y:S01]  /*35c0*/  FMUL R52, R52, R57 ;  /* 0x0000003934347220 */ /* 0x000fe20000400000 */
[----:B------:R-:W-:Y:S01]  /*35d0*/  IMAD.U32 R6, R17, 0x10000, RZ ;  /* 0x0001000011067824 */ /* 0x000fe200078e00ff */
[----:B------:R-:W-:Y:S01]  /*35e0*/  ISETP.GT.U32.AND.EX P0, PT, R2, RZ, PT, P0 ;  /* 0x000000ff0200720c */ /* 0x000fe20003f04100 */
[----:B------:R-:W-:-:S02]  /*35f0*/  IMAD.U32 R4, R18, 0x10000, RZ ;  /* 0x0001000012047824 */ /* 0x000fc400078e00ff */
[-C--:B------:R-:W-:Y:S01]  /*3600*/  FMUL R9, R10, R57.reuse ;  /* 0x000000390a097220 */ /* 0x080fe20000400000 */
[----:B------:R-:W-:Y:S01]  /*3610*/  IMAD.U32 R11, R50, 0x10000, RZ ;  /* 0x00010000320b7824 */ /* 0x000fe200078e00ff */
[----:B------:R-:W-:Y:S01]  /*3620*/  F2FP.SATFINITE.E4M3.F32.PACK_AB_MERGE_C R10, RZ, R52, RZ ;  /* 0x00000034ff0a723e */ /* 0x000fe200048070ff */
[----:B------:R-:W-:Y:S02]  /*3630*/  IMAD.U32 R8, R23, 0x10000, RZ ;  /* 0x0001000017087824 */ /* 0x000fe400078e00ff */
        /* <DEDUP_REMOVED lines=23> */
[----:B------:R-:W-:Y:S01]  /*37b0*/  F2FP.SATFINITE.E4M3.F32.PACK_AB_MERGE_C R7, RZ, R7, RZ ;  /* 0x00000007ff07723e */ /* 0x000fe200048070ff */
[----:B------:R0:W-:Y:S01]  /*37c0*/  STL.U8 [R1], R10 ;  /* 0x0000000a01007387 */ /* 0x0001e20000100000 */
[----:B------:R-:W-:-:S02]  /*37d0*/  F2FP.SATFINITE.E4M3.F32.PACK_AB_MERGE_C R6, RZ, R51, RZ ;  /* 0x00000033ff06723e */ /* 0x000fc400048070ff */
[----:B------:R-:W-:Y:S01]  /*37e0*/  F2FP.SATFINITE.E4M3.F32.PACK_AB_MERGE_C R5, RZ, R5, RZ ;  /* 0x00000005ff05723e */ /* 0x000fe200048070ff */
[----:B------:R0:W-:Y:S01]  /*37f0*/  STL.U8 [R1+0x4], R7 ;  /* 0x0000040701007387 */ /* 0x0001e20000100000 */
[----:B------:R-:W-:Y:S02]  /*3800*/  F2FP.SATFINITE.E4M3.F32.PACK_AB_MERGE_C R4, RZ, R9, RZ ;  /* 0x00000009ff04723e */ /* 0x000fe400048070ff */
[----:B------:R-:W-:Y:S01]  /*3810*/  F2FP.SATFINITE.E4M3.F32.PACK_AB_MERGE_C R11, RZ, R11, RZ ;  /* 0x0000000bff0b723e */ /* 0x000fe200048070ff */
[----:B------:R0:W-:Y:S01]  /*3820*/  STL.U8 [R1+0x8], R6 ;  /* 0x0000080601007387 */ /* 0x0001e20000100000 */
[----:B------:R-:W-:Y:S02]  /*3830*/  F2FP.SATFINITE.E4M3.F32.PACK_AB_MERGE_C R16, RZ, R8, RZ ;  /* 0x00000008ff10723e */ /* 0x000fe400048070ff */
[----:B------:R-:W-:Y:S01]  /*3840*/  F2FP.SATFINITE.E4M3.F32.PACK_AB_MERGE_C R17, RZ, R17, RZ ;  /* 0x00000011ff11723e */ /* 0x000fe200048070ff */
[----:B------:R0:W-:Y:S01]  /*3850*/  STL.U8 [R1+0xc], R5 ;  /* 0x00000c0501007387 */ /* 0x0001e20000100000 */
        /* <DEDUP_REMOVED lines=12> */
[----:B-1----:R-:W-:-:S03]  /*3920*/  IADD3 R8, P2, PT, R14, UR4, RZ ;  /* 0x000000040e087c10 */ /* 0x002fc6000ff5e0ff */
[----:B------:R0:W-:Y:S01]  /*3930*/  STL.U8 [R1+0x20], R23 ;  /* 0x0000201701007387 */ /* 0x0001e20000100000 */
[----:B------:R-:W-:Y:S02]  /*3940*/  LOP3.LUT P1, RZ, R8, 0xf, RZ, 0xc0, !PT ;  /* 0x0000000f08ff7812 */ /* 0x000fe4000782c0ff */
[----:B------:R-:W-:Y:S01]  /*3950*/  IADD3.X R9, PT, PT, R13, UR5, RZ, P2, !PT ;  /* 0x000000050d097c10 */ /* 0x000fe200097fe4ff */
[----:B------:R0:W-:Y:S04]  /*3960*/  STL.U8 [R1+0x24], R21 ;  /* 0x0000241501007387 */ /* 0x0001e80000100000 */
[----:B------:R0:W-:Y:S04]  /*3970*/  STL.U8 [R1+0x28], R19 ;  /* 0x0000281301007387 */ /* 0x0001e80000100000 */
[----:B------:R0:W-:Y:S04]  /*3980*/  STL.U8 [R1+0x2c], R18 ;  /* 0x00002c1201007387 */ /* 0x0001e80000100000 */
[----:B------:R0:W-:Y:S04]  /*3990*/  STL.U8 [R1+0x30], R49 ;  /* 0x0000303101007387 */ /* 0x0001e80000100000 */
[----:B------:R0:W-:Y:S04]  /*39a0*/  STL.U8 [R1+0x34], R50 ;  /* 0x0000343201007387 */ /* 0x0001e80000100000 */
[----:B------:R0:W-:Y:S04]  /*39b0*/  STL.U8 [R1+0x38], R22 ;  /* 0x0000381601007387 */ /* 0x0001e80000100000 */
[----:B------:R0:W-:Y:S01]  /*39c0*/  STL.U8 [R1+0x3c], R20 ;  /* 0x00003c1401007387 */ /* 0x0001e20000100000 */
[----:B------:R-:W-:Y:S05]  /*39d0*/  @!P1 BRA P0, `(.L_x_121) ;  /* 0x0000000000c89947 */ /* 0x000fea0000000000 */
        /* <DEDUP_REMOVED lines=50> */
.L_x_121:
[----:B0-----:R-:W-:Y:S01]  /*3d00*/  LOP3.LUT R10, R10, 0xff, RZ, 0xc0, !PT ;  /* 0x000000ff0a0a7812 */ /* 0x001fe200078ec0ff */
        /* <DEDUP_REMOVED lines=22> */
[----:B------:R-:W-:Y:S01]  /*3e70*/  LOP3.LUT R4, R6, 0xffff, R7, 0xf8, !PT ;  /* 0x0000ffff06047812 */ /* 0x000fe200078ef807 */
[----:B------:R-:W-:Y:S01]  /*3e80*/  IMAD.SHL.U32 R6, R17, 0x1000000, RZ ;  /* 0x0100000011067824 */ /* 0x000fe200078e00ff */
[----:B------:R-:W-:Y:S02]  /*3e90*/  LOP3.LUT R11, R16, 0xffff, R11, 0xf8, !PT ;  /* 0x0000ffff100b7812 */ /* 0x000fe400078ef80b */
[----:B------:R-:W-:Y:S02]  /*3ea0*/  LOP3.LUT R19, R19, 0xffff, R52, 0xf8, !PT ;  /* 0x0000ffff13137812 */ /* 0x000fe400078ef834 */
[----:B------:R-:W-:Y:S02]  /*3eb0*/  LOP3.LUT R7, R22, 0xffff, R49, 0xf8, !PT ;  /* 0x0000ffff16077812 */ /* 0x000fe400078ef831 */
[----:B------:R-:W-:Y:S02]  /*3ec0*/  LOP3.LUT R4, R4, R5, RZ, 0xfc, !PT ;  /* 0x0000000504047212 */ /* 0x000fe400078efcff */
[----:B------:R-:W-:-:S02]  /*3ed0*/  LOP3.LUT R5, R11, R6, RZ, 0xfc, !PT ;  /* 0x000000060b057212 */ /* 0x000fc400078efcff */
[----:B------:R-:W-:Y:S02]  /*3ee0*/  LOP3.LUT R6, R19, R18, RZ, 0xfc, !PT ;  /* 0x0000001213067212 */ /* 0x000fe400078efcff */
[----:B------:R-:W-:-:S05]  /*3ef0*/  LOP3.LUT R7, R7, R20, RZ, 0xfc, !PT ;  /* 0x0000001407077212 */ /* 0x000fca00078efcff */
[----:B------:R1:W-:Y:S02]  /*3f00*/  STG.E.128 desc[UR22][R8.64], R4 ;  /* 0x0000000408007986 */ /* 0x0003e4000c101d16 */
.L_x_120:
[----:B------:R-:W-:Y:S05]  /*3f10*/  BSYNC.RECONVERGENT B0 ;  /* 0x0000000000007941 */ /* 0x000fea0003800200 */
.L_x_119:
[----:B------:R-:W-:Y:S01]  /*3f20*/  ISETP.GE.U32.AND P0, PT, R3, 0x2, PT ;  /* 0x000000020300780c */ /* 0x000fe20003f06070 */
[----:B------:R-:W-:Y:S03]  /*3f30*/  BSSY.RECONVERGENT B0, `(.L_x_122) ;  /* 0x00000a6000007945 */ /* 0x000fe60003800200 */
[----:B------:R-:W-:-:S13]  /*3f40*/  ISETP.GE.U32.AND.EX P0, PT, R48, RZ, PT, P0 ;  /* 0x000000ff3000720c */ /* 0x000fda0003f06100 */
[----:B------:R-:W-:Y:S05]  /*3f50*/  @!P0 BRA `(.L_x_123) ;  /* 0x00000008008c8947 */ /* 0x000fea0003800000 */
[----:B012---:R-:W2:Y:S01]  /*3f60*/  LDL.LU R4, [R1+0x40] ;  /* 0x0000400001047983 */ /* 0x007ea20000300800 */
[----:B------:R-:W0:Y:S01]  /*3f70*/  LDCU.64 UR4, c[0x0][0x3a8] ;  /* 0x00007500ff0477ac */ /* 0x000e220008000a00 */
[C---:B------:R-:W-:Y:S01]  /*3f80*/  PRMT R11, R26.reuse, 0x7632, R11 ;  /* 0x000076321a0b7816 */ /* 0x040fe2000000000b */
[C---:B------:R-:W-:Y:S01]  /*3f90*/  IMAD.U32 R10, R29.reuse, 0x10000, RZ ;  /* 0x000100001d0a7824 */ /* 0x040fe200078e00ff */
[----:B---3--:R-:W-:Y:S01]  /*3fa0*/  PRMT R9, R29, 0x7632, R9 ;  /* 0x000076321d097816 */ /* 0x008fe20000000009 */
[----:B------:R-:W-:Y:S01]  /*3fb0*/  IMAD.U32 R26, R26, 0x10000, RZ ;  /* 0x000100001a1a7824 */ /* 0x000fe200078e00ff */
[----:B------:R-:W-:Y:S01]  /*3fc0*/  PRMT R22, R25, 0x7632, R22 ;  /* 0x0000763219167816 */ /* 0x000fe20000000016 */
[----:B------:R-:W-:Y:S01]  /*3fd0*/  IMAD.U32 R28, R28, 0x10000, RZ ;  /* 0x000100001c1c7824 */ /* 0x000fe200078e00ff */
[----:B------:R-:W-:Y:S01]  /*3fe0*/  PRMT R17, R24, 0x7632, R17 ;  /* 0x0000763218117816 */ /* 0x000fe20000000011 */
[C---:B------:R-:W-:Y:S01]  /*3ff0*/  IMAD.U32 R20, R27.reuse, 0x10000, RZ ;  /* 0x000100001b147824 */ /* 0x040fe200078e00ff */
[----:B------:R-:W-:Y:S01]  /*4000*/  PRMT R50, R27, 0x7632, R50 ;  /* 0x000076321b327816 */ /* 0x000fe20000000032 */
[----:B------:R-:W-:Y:S01]  /*4010*/  IMAD.U32 R18, R25, 0x10000, RZ ;  /* 0x0001000019127824 */ /* 0x000fe200078e00ff */
[C---:B------:R-:W-:Y:S01]  /*4020*/  PRMT R21, R31.reuse, 0x7632, R21 ;  /* 0x000076321f157816 */ /* 0x040fe20000000015 */
[----:B------:R-:W-:Y:S01]  /*4030*/  IMAD.U32 R16, R31, 0x10000, RZ ;  /* 0x000100001f107824 */ /* 0x000fe200078e00ff */
[----:B------:R-:W-:Y:S01]  /*4040*/  PRMT R25, R30, 0x7632, R25 ;  /* 0x000076321e197816 */ /* 0x000fe20000000019 */
[-C--:B------:R-:W-:Y:S01]  /*4050*/  FMUL R6, R28, R57.reuse ;  /* 0x000000391c067220 */ /* 0x080fe20000400000 */
[----:B------:R-:W-:Y:S01]  /*4060*/  FMUL R26, R26, R57 ;  /* 0x000000391a1a7220 */ /* 0x000fe20000400000 */
[----:B------:R-:W-:-:S02]  /*4070*/  IMAD.U32 R24, R24, 0x10000, RZ ;  /* 0x0001000018187824 */ /* 0x000fc400078e00ff */
[-C--:B------:R-:W-:Y:S01]  /*4080*/  FMUL R19, R16, R57.reuse ;  /* 0x0000003910137220 */ /* 0x080fe20000400000 */
[----:B------:R-:W-:Y:S02]  /*4090*/  IMAD.U32 R28, R11, 0x10000, RZ ;  /* 0x000100000b1c7824 */ /* 0x000fe400078e00ff */
[-C--:B------:R-:W-:Y:S01]  /*40a0*/  FMUL R11, R18, R57.reuse ;  /* 0x00000039120b7220 */ /* 0x080fe20000400000 */
[----:B------:R-:W-:Y:S02]  /*40b0*/  IMAD.U32 R22, R22, 0x10000, RZ ;  /* 0x0001000016167824 */ /* 0x000fe400078e00ff */
[----:B------:R-:W-:Y:S01]  /*40c0*/  FMUL R23, R24, R57 ;  /* 0x0000003918177220 */ /* 0x000fe20000400000 */
[----:B------:R-:W-:Y:S01]  /*40d0*/  IMAD.U32 R30, R30, 0x10000, RZ ;  /* 0x000100001e1e7824 */ /* 0x000fe200078e00ff */
[----:B0-----:R-:W-:Y:S01]  /*40e0*/  IADD3 R27, P3, PT, R14, UR4, RZ ;  /* 0x000000040e1b7c10 */ /* 0x001fe2000ff7e0ff */
[----:B------:R-:W-:Y:S01]  /*40f0*/  IMAD.U32 R50, R50, 0x10000, RZ ;  /* 0x0001000032327824 */ /* 0x000fe200078e00ff */
[----:B------:R-:W-:Y:S01]  /*4100*/  F2FP.SATFINITE.E4M3.F32.PACK_AB_MERGE_C R6, RZ, R6, RZ ;  /* 0x00000006ff06723e */ /* 0x000fe200048070ff */
[----:B------:R-:W-:-:S02]  /*4110*/  IMAD.U32 R18, R21, 0x10000, RZ ;  /* 0x0001000015127824 */ /* 0x000fc400078e00ff */
[-C--:B------:R-:W-:Y:S01]  /*4120*/  FMUL R21, R30, R57.reuse ;  /* 0x000000391e157220 */ /* 0x080fe20000400000 */
[----:B------:R-:W-:Y:S02]  /*4130*/  IMAD.U32 R16, R25, 0x10000, RZ ;  /* 0x0001000019107824 */ /* 0x000fe400078e00ff */
[-C--:B------:R-:W-:Y:S01]  /*4140*/  FMUL R50, R50, R57.reuse ;  /* 0x0000003932327220 */ /* 0x080fe20000400000 */
[----:B------:R-:W-:Y:S01]  /*4150*/  FMUL R25, R28, R57 ;  /* 0x000000391c197220 */ /* 0x000fe20000400000 */
        /* <DEDUP_REMOVED lines=8> */
[----:B------:R-:W-:-:S03]  /*41e0*/  ISETP.LT.U32.AND P1, PT, R0, 0x10, PT ;  /* 0x000000100000780c */ /* 0x000fc60003f21070 */
[----:B------:R0:W-:Y:S04]  /*41f0*/  STL.U8 [R1+0x19], R19 ;  /* 0x0000191301007387 */ /* 0x0001e80000100000 */
[----:B------:R0:W-:Y:S04]  /*4200*/  STL.U8 [R1+0x11], R21 ;  /* 0x0000111501007387 */ /* 0x0001e80000100000 */
[----:B------:R0:W-:Y:S01]  /*4210*/  STL.U8 [R1+0x35], R25 ;  /* 0x0000351901007387 */ /* 0x0001e20000100000 */
[----:B--2---:R-:W-:Y:S02]  /*4220*/  IMAD.U32 R8, R4, 0x10000, RZ ;  /* 0x0001000004087824 */ /* 0x004fe400078e00ff */
[----:B------:R-:W1:Y:S02]  /*4230*/  LDC.64 R4, c[0x0][0x388] ;  /* 0x0000e200ff047b82 */ /* 0x000e640000000a00 */
[-C--:B------:R-:W-:Y:S01]  /*4240*/  FMUL R7, R8, R57.reuse ;  /* 0x0000003908077220 */ /* 0x080fe20000400000 */
[----:B------:R-:W-:Y:S01]  /*4250*/  FMUL R8, R10, R57 ;  /* 0x000000390a087220 */ /* 0x000fe20000400000 */
[----:B------:R-:W-:-:S02]  /*4260*/  IMAD.U32 R10, R9, 0x10000, RZ ;  /* 0x00010000090a7824 */ /* 0x000fc400078e00ff */
[----:B------:R-:W-:Y:S01]  /*4270*/  FMUL R9, R20, R57 ;  /* 0x0000003914097220 */ /* 0x000fe20000400000 */
[----:B------:R-:W-:Y:S01]  /*4280*/  IMAD.U32 R20, R17, 0x10000, RZ ;  /* 0x0001000011147824 */ /* 0x000fe200078e00ff */
[----:B------:R-:W-:Y:S01]  /*4290*/  F2FP.SATFINITE.E4M3.F32.PACK_AB_MERGE_C R7, RZ, R7, RZ ;  /* 0x00000007ff07723e */ /* 0x000fe200048070ff */
[-C--:B------:R-:W-:Y:S01]  /*42a0*/  FMUL R17, R10, R57.reuse ;  /* 0x000000390a117220 */ /* 0x080fe20000400000 */
[----:B------:R-:W-:Y:S01]  /*42b0*/  F2FP.SATFINITE.E4M3.F32.PACK_AB_MERGE_C R10, RZ, R26, RZ ;  /* 0x0000001aff0a723e */ /* 0x000fe200048070ff */
[-C--:B------:R-:W-:Y:S01]  /*42c0*/  FMUL R26, R22, R57.reuse ;  /* 0x00000039161a7220 */ /* 0x080fe20000400000 */
[-C--:B------:R-:W-:Y:S01]  /*42d0*/  FMUL R24, R20, R57.reuse ;  /* 0x0000003914187220 */ /* 0x080fe20000400000 */
[-C--:B------:R-:W-:Y:S01]  /*42e0*/  FMUL R20, R18, R57.reuse ;  /* 0x0000003912147220 */ /* 0x080fe20000400000 */
[----:B------:R-:W-:Y:S01]  /*42f0*/  FMUL R22, R16, R57 ;  /* 0x0000003910167220 */ /* 0x000fe20000400000 */
        /* <DEDUP_REMOVED lines=12> */
[----:B-1----:R-:W-:Y:S01]  /*43c0*/  IADD3 R4, P2, PT, R27, R4, RZ ;  /* 0x000000041b047210 */ /* 0x002fe20007f5e0ff */
[----:B------:R0:W-:Y:S03]  /*43d0*/  STL.U8 [R1+0xd], R17 ;  /* 0x00000d1101007387 */ /* 0x0001e60000100000 */
[----:B------:R-:W-:Y:S01]  /*43e0*/  LOP3.LUT P0, RZ, R4, 0xf, RZ, 0xc0, !PT ;  /* 0x0000000f04ff7812 */ /* 0x000fe2000780c0ff */
[----:B------:R0:W-:Y:S01]  /*43f0*/  STL.U8 [R1+0x3d], R16 ;  /* 0x00003d1001007387 */ /* 0x0001e20000100000 */
[----:B------:R-:W-:Y:S02]  /*4400*/  IADD3.X R5, PT, PT, R5, UR5, R13, P2, P3 ;  /* 0x0000000505057c10 */ /* 0x000fe400097e640d */
[----:B------:R-:W-:Y:S01]  /*4410*/  ISETP.LT.U32.OR.EX P0, PT, R2, RZ, P0, P1 ;  /* 0x000000ff0200720c */ /* 0x000fe20000701510 */
[----:B------:R0:W-:Y:S04]  /*4420*/  STL.U8 [R1+0x2d], R18 ;  /* 0x00002d1201007387 */ /* 0x0001e80000100000 */
[----:B------:R0:W-:Y:S04]  /*4430*/  STL.U8 [R1+0x25], R24 ;  /* 0x0000251801007387 */ /* 0x0001e80000100000 */
[----:B------:R0:W-:Y:S04]  /*4440*/  STL.U8 [R1+0x1d], R20 ;  /* 0x00001d1401007387 */ /* 0x0001e80000100000 */
[----:B------:R0:W-:Y:S01]  /*4450*/  STL.U8 [R1+0x15], R22 ;  /* 0x0000151601007387 */ /* 0x0001e20000100000 */
[----:B------:R-:W-:Y:S05]  /*4460*/  @P0 BRA `(.L_x_124) ;  /* 0x0000000000880947 */ /* 0x000fea0003800000 */
        /* <DEDUP_REMOVED lines=20> */
[----:B------:R-:W-:-:S02]  /*45b0*/  LOP3.LUT R19, R19, 0xff0000, RZ, 0xc0, !PT ;  /* 0x00ff000013137812 */ /* 0x000fc400078ec0ff */
[----:B------:R-:W-:Y:S02]  /*45c0*/  LOP3.LUT R6, R9, 0xff0000, RZ, 0xc0, !PT ;  /* 0x00ff000009067812 */ /* 0x000fe400078ec0ff */
[----:B------:R-:W-:Y:S01]  /*45d0*/  LOP3.LUT R8, R8, 0xffff, R7, 0xf8, !PT ;  /* 0x0000ffff08087812 */ /* 0x000fe200078ef807 */
[----:B------:R-:W-:Y:S01]  /*45e0*/  IMAD.SHL.U32 R7, R18, 0x1000000, RZ ;  /* 0x0100000012077824 */ /* 0x000fe200078e00ff */
[----:B------:R-:W-:Y:S01]  /*45f0*/  LOP3.LUT R10, R11, 0xffff, R24, 0xf8, !PT ;  /* 0x0000ffff0b0a7812 */ /* 0x000fe200078ef818 */
[----:B------:R-:W-:Y:S01]  /*4600*/  IMAD.SHL.U32 R11, R16, 0x1000000, RZ ;  /* 0x01000000100b7824 */ /* 0x000fe200078e00ff */
[----:B------:R-:W-:Y:S02]  /*4610*/  LOP3.LUT R9, R19, 0xffff, R22, 0xf8, !PT ;  /* 0x0000ffff13097812 */ /* 0x000fe400078ef816 */
[----:B------:R-:W-:Y:S02]  /*4620*/  LOP3.LUT R6, R6, 0xffff, R25, 0xf8, !PT ;  /* 0x0000ffff06067812 */ /* 0x000fe400078ef819 */
[----:B------:R-:W-:-:S02]  /*4630*/  LOP3.LUT R8, R8, R17, RZ, 0xfc, !PT ;  /* 0x0000001108087212 */ /* 0x000fc400078efcff */
[----:B------:R-:W-:Y:S02]  /*4640*/  LOP3.LUT R9, R9, R20, RZ, 0xfc, !PT ;  /* 0x0000001409097212 */ /* 0x000fe400078efcff */
[----:B------:R-:W-:Y:S02]  /*4650*/  LOP3.LUT R10, R10, R7, RZ, 0xfc, !PT ;  /* 0x000000070a0a7212 */ /* 0x000fe400078efcff */
[----:B------:R-:W-:-:S05]  /*4660*/  LOP3.LUT R11, R6, R11, RZ, 0xfc, !PT ;  /* 0x0000000b060b7212 */ /* 0x000fca00078efcff */
[----:B------:R0:W-:Y:S01]  /*4670*/  STG.E.128 desc[UR22][R4.64], R8 ;  /* 0x0000000804007986 */ /* 0x0001e2000c101d16 */
[----:B------:R-:W-:Y:S05]  /*4680*/  BRA `(.L_x_123) ;  /* 0x0000000000c07947 */ /* 0x000fea0003800000 */
.L_x_124:
        /* <DEDUP_REMOVED lines=48> */
.L_x_123:
[----:B------:R-:W-:Y:S05]  /*4990*/  BSYNC.RECONVERGENT B0 ;  /* 0x0000000000007941 */ /* 0x000fea0003800200 */
.L_x_122:
[----:B------:R-:W-:Y:S01]  /*49a0*/  ISETP.GE.U32.AND P0, PT, R3, 0x3, PT ;  /* 0x000000030300780c */ /* 0x000fe20003f06070 */
[----:B------:R-:W-:Y:S03]  /*49b0*/  BSSY.RECONVERGENT B0, `(.L_x_125) ;  /* 0x00000a7000007945 */ /* 0x000fe60003800200 */
[----:B------:R-:W-:-:S13]  /*49c0*/  ISETP.GE.U32.AND.EX P0, PT, R48, RZ, PT, P0 ;  /* 0x000000ff3000720c */ /* 0x000fda0003f06100 */
[----:B------:R-:W-:Y:S05]  /*49d0*/  @!P0 BRA `(.L_x_126) ;  /* 0x0000000800908947 */ /* 0x000fea0003800000 */
[----:B------:R-:W5:Y:S01]  /*49e0*/  LDC.64 R26, c[0x0][0x3a8] ;  /* 0x0000ea00ff1a7b82 */ /* 0x000f620000000a00 */
[C---:B012-4-:R-:W-:Y:S01]  /*49f0*/  PRMT R4, R36.reuse, 0x7632, R4 ;  /* 0x0000763224047816 */ /* 0x057fe20000000004 */
[----:B------:R-:W-:Y:S01]  /*4a00*/  IMAD.U32 R36, R36, 0x10000, RZ ;  /* 0x0001000024247824 */ /* 0x000fe200078e00ff */
[----:B------:R-:W-:Y:S01]  /*4a10*/  PRMT R7, R34, 0x7632, R7 ;  /* 0x0000763222077816 */ /* 0x000fe20000000007 */
[----:B------:R-:W0:Y:S01]  /*4a20*/  LDCU.64 UR4, c[0x0][0x388] ;  /* 0x00007100ff0477ac */ /* 0x000e220008000a00 */
[----:B------:R-:W-:Y:S01]  /*4a30*/  IMAD.U32 R10, R33, 0x10000, RZ ;  /* 0x00010000210a7824 */ /* 0x000fe200078e00ff */
[C---:B------:R-:W-:Y:S01]  /*4a40*/  PRMT R28, R39.reuse, 0x7632, R28 ;  /* 0x00007632271c7816 */ /* 0x040fe2000000001c */
[----:B---3--:R-:W-:Y:S01]  /*4a50*/  IMAD.U32 R8, R39, 0x10000, RZ ;  /* 0x0001000027087824 */ /* 0x008fe200078e00ff */
[----:B------:R-:W-:Y:S01]  /*4a60*/  PRMT R22, R38, 0x7632, R22 ;  /* 0x0000763226167816 */ /* 0x000fe20000000016 */
[----:B------:R-:W-:Y:S01]  /*4a70*/  IMAD.U32 R34, R34, 0x10000, RZ ;  /* 0x0001000022227824 */ /* 0x000fe200078e00ff */
[----:B------:R-:W-:Y:S01]  /*4a80*/  PRMT R11, R37, 0x7632, R11 ;  /* 0x00007632250b7816 */ /* 0x000fe2000000000b */
[-C--:B------:R-:W-:Y:S01]  /*4a90*/  FMUL R16, R36, R57.reuse ;  /* 0x0000003924107220 */ /* 0x080fe20000400000 */
[----:B------:R-:W-:Y:S01]  /*4aa0*/  PRMT R50, R35, 0x7632, R50 ;  /* 0x0000763223327816 */ /* 0x000fe20000000032 */
[----:B------:R-:W-:Y:S01]  /*4ab0*/  IMAD.U32 R36, R7, 0x10000, RZ ;  /* 0x0001000007247824 */ /* 0x000fe200078e00ff */
[----:B------:R-:W-:Y:S01]  /*4ac0*/  PRMT R9, R33, 0x7632, R9 ;  /* 0x0000763221097816 */ /* 0x000fe20000000009 */
[----:B------:R-:W-:Y:S01]  /*4ad0*/  FMUL R7, R10, R57 ;  /* 0x000000390a077220 */ /* 0x000fe20000400000 */
[----:B------:R-:W-:Y:S01]  /*4ae0*/  PRMT R30, R32, 0x7632, R30 ;  /* 0x00007632201e7816 */ /* 0x000fe2000000001e */
[----:B------:R-:W-:-:S02]  /*4af0*/  IMAD.U32 R18, R35, 0x10000, RZ ;  /* 0x0001000023127824 */ /* 0x000fc400078e00ff */
[-C--:B------:R-:W-:Y:S01]  /*4b00*/  FMUL R24, R34, R57.reuse ;  /* 0x0000003922187220 */ /* 0x080fe20000400000 */
        /* <DEDUP_REMOVED lines=22> */
[----:B-----5:R-:W-:Y:S01]  /*4c70*/  LEA R29, P3, R26, R14, 0x1 ;  /* 0x0000000e1a1d7211 */ /* 0x020fe200078608ff */
[----:B------:R-:W-:Y:S01]  /*4c80*/  FMUL R23, R30, R57 ;  /* 0x000000391e177220 */ /* 0x000fe20000400000 */
[----:B------:R-:W-:-:S02]  /*4c90*/  F2FP.SATFINITE.E4M3.F32.PACK_AB_MERGE_C R16, RZ, R16, RZ ;  /* 0x00000010ff10723e */ /* 0x000fc400048070ff */
[----:B------:R-:W-:Y:S02]  /*4ca0*/  F2FP.SATFINITE.E4M3.F32.PACK_AB_MERGE_C R6, RZ, R5, RZ ;  /* 0x00000005ff06723e */ /* 0x000fe400048070ff */
        /* <DEDUP_REMOVED lines=21> */
[----:B0-----:R-:W-:Y:S01]  /*4e00*/  IADD3 R4, P2, PT, R29, UR4, RZ ;  /* 0x000000041d047c10 */ /* 0x001fe2000ff5e0ff */
[----:B------:R1:W-:Y:S01]  /*4e10*/  STL.U8 [R1+0x22], R22 ;  /* 0x0000221601007387 */ /* 0x0003e20000100000 */
[----:B------:R-:W-:Y:S02]  /*4e20*/  ISETP.LT.U32.AND P1, PT, R0, 0x10, PT ;  /* 0x000000100000780c */ /* 0x000fe40003f21070 */
[----:B------:R-:W-:Y:S01]  /*4e30*/  LOP3.LUT P0, RZ, R4, 0xf, RZ, 0xc0, !PT ;  /* 0x0000000f04ff7812 */ /* 0x000fe2000780c0ff */
[----:B------:R1:W-:Y:S01]  /*4e40*/  STL.U8 [R1+0x6], R17 ;  /* 0x0000061101007387 */ /* 0x0003e20000100000 */
[----:B------:R-:W-:-:S02]  /*4e50*/  LEA.HI.X R27, R26, R13, R27, 0x1, P3 ;  /* 0x0000000d1a1b7211 */ /* 0x000fc400018f0c1b */
[----:B------:R-:W-:Y:S01]  /*4e60*/  ISETP.LT.U32.OR.EX P0, PT, R2, RZ, P0, P1 ;  /* 0x000000ff0200720c */ /* 0x000fe20000701510 */
[----:B------:R1:W-:Y:S01]  /*4e70*/  STL.U8 [R1+0x3e], R8 ;  /* 0x00003e0801007387 */ /* 0x0003e20000100000 */
[----:B------:R-:W-:-:S03]  /*4e80*/  IADD3.X R5, PT, PT, R27, UR5, RZ, P2, !PT ;  /* 0x000000051b057c10 */ /* 0x000fc600097fe4ff */
[----:B------:R1:W-:Y:S04]  /*4e90*/  STL.U8 [R1+0x36], R25 ;  /* 0x0000361901007387 */ /* 0x0003e80000100000 */
[----:B------:R1:W-:Y:S04]  /*4ea0*/  STL.U8 [R1+0x2e], R9 ;  /* 0x00002e0901007387 */ /* 0x0003e80000100000 */
[----:B------:R1:W-:Y:S04]  /*4eb0*/  STL.U8 [R1+0x1e], R11 ;  /* 0x00001e0b01007387 */ /* 0x0003e80000100000 */
[----:B------:R1:W-:Y:S04]  /*4ec0*/  STL.U8 [R1+0x16], R21 ;  /* 0x0000161501007387 */ /* 0x0003e80000100000 */
[----:B------:R1:W-:Y:S04]  /*4ed0*/  STL.U8 [R1+0xe], R19 ;  /* 0x00000e1301007387 */ /* 0x0003e80000100000 */
[----:B------:R1:W-:Y:S01]  /*4ee0*/  STL.U8 [R1+0x26], R23 ;  /* 0x0000261701007387 */ /* 0x0003e20000100000 */
[----:B------:R-:W-:Y:S05]  /*4ef0*/  @P0 BRA `(.L_x_127) ;  /* 0x0000000000880947 */ /* 0x000fea0003800000 */
[----:B-1----:R-:W-:Y:S01]  /*4f00*/  LOP3.LUT R24, R24, 0xff, RZ, 0xc0, !PT ;  /* 0x000000ff18187812 */ /* 0x002fe200078ec0ff */
[----:B------:R-:W-:Y:S01]  /*4f10*/  IMAD.U32 R6, R6, 0x10000, RZ ;  /* 0x0001000006067824 */ /* 0x000fe200078e00ff */
[----:B------:R-:W-:Y:S01]  /*4f20*/  LOP3.LUT R16, R16, 0xff, RZ, 0xc0, !PT ;  /* 0x000000ff10107812 */ /* 0x000fe200078ec0ff */
[----:B------:R-:W-:Y:S01]  /*4f30*/  IMAD.U32 R10, R10, 0x10000, RZ ;  /* 0x000100000a0a7824 */ /* 0x000fe200078e00ff */
[----:B------:R-:W-:Y:S01]  /*4f40*/  LOP3.LUT R20, R20, 0xff, RZ, 0xc0, !PT ;  /* 0x000000ff14147812 */ /* 0x000fe200078ec0ff */
[----:B------:R-:W-:Y:S01]  /*4f50*/  IMAD R25, R25, 0x100, R24 ;  /* 0x0000010019197824 */ /* 0x000fe200078e0218 */
[----:B------:R-:W-:Y:S01]  /*4f60*/  LOP3.LUT R6, R6, 0xff0000, RZ, 0xc0, !PT ;  /* 0x00ff000006067812 */ /* 0x000fe200078ec0ff */
[----:B------:R-:W-:Y:S01]  /*4f70*/  IMAD.U32 R18, R18, 0x10000, RZ ;  /* 0x0001000012127824 */ /* 0x000fe200078e00ff */
[----:B------:R-:W-:Y:S01]  /*4f80*/  LOP3.LUT R22, R22, 0xff, RZ, 0xc0, !PT ;  /* 0x000000ff16167812 */ /* 0x000fe200078ec0ff */
[----:B------:R-:W-:Y:S01]  /*4f90*/  IMAD.U32 R7, R7, 0x10000, RZ ;  /* 0x0001000007077824 */ /* 0x000fe200078e00ff */
[----:B------:R-:W-:Y:S01]  /*4fa0*/  LOP3.LUT R25, R6, 0xffff, R25, 0xf8, !PT ;  /* 0x0000ffff06197812 */ /* 0x000fe200078ef819 */
        /* <DEDUP_REMOVED lines=15> */
[----:B------:R-:W-:Y:S02]  /*50a0*/  LOP3.LUT R17, R18, 0xffff, R17, 0xf8, !PT ;  /* 0x0000ffff12117812 */ /* 0x000fe400078ef811 */
[----:B------:R-:W-:Y:S02]  /*50b0*/  LOP3.LUT R7, R7, 0xffff, R22, 0xf8, !PT ;  /* 0x0000ffff07077812 */ /* 0x000fe400078ef816 */
[----:B------:R-:W-:Y:S02]  /*50c0*/  LOP3.LUT R9, R10, R9, RZ, 0xfc, !PT ;  /* 0x000000090a097212 */ /* 0x000fe400078efcff */
[----:B------:R-:W-:Y:S02]  /*50d0*/  LOP3.LUT R8, R17, R8, RZ, 0xfc, !PT ;  /* 0x0000000811087212 */ /* 0x000fe400078efcff */
[----:B------:R-:W-:-:S02]  /*50e0*/  LOP3.LUT R10, R7, R6, RZ, 0xfc, !PT ;  /* 0x00000006070a7212 */ /* 0x000fc400078efcff */
[----:B------:R-:W-:-:S05]  /*50f0*/  LOP3.LUT R11, R25, R16, RZ, 0xfc, !PT ;  /* 0x00000010190b7212 */ /* 0x000fca00078efcff */
[----:B------:R0:W-:Y:S01]  /*5100*/  STG.E.128 desc[UR22][R4.64], R8 ;  /* 0x0000000804007986 */ /* 0x0001e2000c101d16 */
[----:B------:R-:W-:Y:S05]  /*5110*/  BRA `(.L_x_126) ;  /* 0x0000000000c07947 */ /* 0x000fea0003800000 */
.L_x_127:
        /* <DEDUP_REMOVED lines=48> */
.L_x_126:
[----:B------:R-:W-:Y:S05]  /*5420*/  BSYNC.RECONVERGENT B0 ;  /* 0x0000000000007941 */ /* 0x000fea0003800200 */
.L_x_125:
[----:B------:R-:W-:Y:S01]  /*5430*/  ISETP.GE.U32.AND P0, PT, R3, 0x4, PT ;  /* 0x000000040300780c */ /* 0x000fe20003f06070 */
[----:B------:R-:W-:Y:S03]  /*5440*/  BSSY.RECONVERGENT B0, `(.L_x_128) ;  /* 0x00000a9000007945 */ /* 0x000fe60003800200 */
[----:B------:R-:W-:-:S13]  /*5450*/  ISETP.GE.U32.AND.EX P0, PT, R48, RZ, PT, P0 ;  /* 0x000000ff3000720c */ /* 0x000fda0003f06100 */
[----:B------:R-:W-:Y:S05]  /*5460*/  @!P0 BRA `(.L_x_129) ;  /* 0x0000000800988947 */ /* 0x000fea0003800000 */
[----:B012-4-:R-:W0:Y:S01]  /*5470*/  LDC.64 R4, c[0x0][0x3a8] ;  /* 0x0000ea00ff047b82 */ /* 0x017e220000000a00 */
[----:B------:R-:W-:Y:S01]  /*5480*/  IMAD.MOV.U32 R22, RZ, RZ, R14 ;  /* 0x000000ffff167224 */ /* 0x000fe200078e000e */
[----:B------:R-:W-:Y:S01]  /*5490*/  PRMT R24, R43, 0x7632, R24 ;  /* 0x000076322b187816 */ /* 0x000fe20000000018 */
[----:B------:R-:W-:Y:S01]  /*54a0*/  IMAD.U32 R12, R47, 0x10000, RZ ;  /* 0x000100002f0c7824 */ /* 0x000fe200078e00ff */
[----:B---3--:R-:W-:Y:S01]  /*54b0*/  PRMT R9, R46, 0x7632, R9 ;  /* 0x000076322e097816 */ /* 0x008fe20000000009 */
[----:B------:R-:W1:Y:S01]  /*54c0*/  LDCU.64 UR4, c[0x0][0x388] ;  /* 0x00007100ff0477ac */ /* 0x000e620008000a00 */
[----:B------:R-:W-:Y:S01]  /*54d0*/  PRMT R20, R42, 0x7632, R20 ;  /* 0x000076322a147816 */ /* 0x000fe20000000014 */
[C---:B------:R-:W-:Y:S01]  /*54e0*/  IMAD.U32 R14, R41.reuse, 0x10000, RZ ;  /* 0x00010000290e7824 */ /* 0x040fe200078e00ff */
[----:B------:R-:W-:Y:S01]  /*54f0*/  PRMT R18, R41, 0x7632, R18 ;  /* 0x0000763229127816 */ /* 0x000fe20000000012 */
[----:B------:R-:W-:Y:S01]  /*5500*/  IMAD.U32 R10, R45, 0x10000, RZ ;  /* 0x000100002d0a7824 */ /* 0x000fe200078e00ff */
[----:B------:R-:W-:Y:S01]  /*5510*/  PRMT R16, R40, 0x7632, R16 ;  /* 0x0000763228107816 */ /* 0x000fe20000000010 */
[----:B------:R-:W-:Y:S01]  /*5520*/  IMAD.MOV.U32 R23, RZ, RZ, R13 ;  /* 0x000000ffff177224 */ /* 0x000fe200078e000d */
[----:B------:R-:W-:Y:S01]  /*5530*/  PRMT R8, R44, 0x7632, R8 ;  /* 0x000076322c087816 */ /* 0x000fe20000000008 */
[----:B------:R-:W-:Y:S01]  /*5540*/  FMUL R13, R12, R57 ;  /* 0x000000390c0d7220 */ /* 0x000fe20000400000 */
[----:B------:R-:W-:Y:S01]  /*5550*/  PRMT R7, R47, 0x7632, R7 ;  /* 0x000076322f077816 */ /* 0x000fe20000000007 */
[----:B------:R-:W-:Y:S01]  /*5560*/  IMAD.U32 R6, R43, 0x10000, RZ ;  /* 0x000100002b067824 */ /* 0x000fe200078e00ff */
[----:B------:R-:W-:Y:S01]  /*5570*/  PRMT R11, R45, 0x7632, R11 ;  /* 0x000076322d0b7816 */ /* 0x000fe2000000000b */
        /* <DEDUP_REMOVED lines=17> */
[----:B------:R-:W-:Y:S01]  /*5690*/  ISETP.LT.U32.AND P1, PT, R0, 0x10, PT ;  /* 0x000000100000780c */ /* 0x000fe20003f21070 */
        /* <DEDUP_REMOVED lines=9> */
[----:B------:R-:W-:Y:S01]  /*5730*/  FMUL R57, R10, R57 ;  /* 0x000000390a397220 */ /* 0x000fe20000400000 */
[----:B0-----:R-:W-:Y:S01]  /*5740*/  IMAD.WIDE.U32 R22, R4, 0x3, R22 ;  /* 0x0000000304167825 */ /* 0x001fe200078e0016 */
[----:B------:R-:W-:-:S02]  /*5750*/  F2FP.SATFINITE.E4M3.F32.PACK_AB_MERGE_C R20, RZ, R21, RZ ;  /* 0x00000015ff14723e */ /* 0x000fc400048070ff */
[----:B------:R-:W-:Y:S01]  /*5760*/  F2FP.SATFINITE.E4M3.F32.PACK_AB_MERGE_C R16, RZ, R17, RZ ;  /* 0x00000011ff10723e */ /* 0x000fe200048070ff */
[----:B------:R-:W-:Y:S01]  /*5770*/  IMAD R5, R5, 0x3, RZ ;  /* 0x0000000305057824 */ /* 0x000fe200078e02ff */
        /* <DEDUP_REMOVED lines=21> */
[----:B-1----:R-:W-:Y:S01]  /*58d0*/  IADD3 R4, P2, PT, R22, UR4, RZ ;  /* 0x0000000416047c10 */ /* 0x002fe2000ff5e0ff */
[----:B------:R0:W-:Y:S03]  /*58e0*/  STL.U8 [R1+0xb], R8 ;  /* 0x00000b0801007387 */ /* 0x0001e60000100000 */
[----:B------:R-:W-:Y:S01]  /*58f0*/  LOP3.LUT P0, RZ, R4, 0xf, RZ, 0xc0, !PT ;  /* 0x0000000f04ff7812 */ /* 0x000fe2000780c0ff */
[----:B------:R0:W-:Y:S01]  /*5900*/  STL.U8 [R1+0x3f], R21 ;  /* 0x00003f1501007387 */ /* 0x0001e20000100000 */
[----:B------:R-:W-:-:S02]  /*5910*/  IADD3.X R5, PT, PT, R23, UR5, R5, P2, !PT ;  /* 0x0000000517057c10 */ /* 0x000fc400097fe405 */
[----:B------:R-:W-:Y:S01]  /*5920*/  ISETP.LT.U32.OR.EX P0, PT, R2, RZ, P0, P1 ;  /* 0x000000ff0200720c */ /* 0x000fe20000701510 */
[----:B------:R0:W-:Y:S04]  /*5930*/  STL.U8 [R1+0x7], R7 ;  /* 0x0000070701007387 */ /* 0x0001e80000100000 */
[----:B------:R0:W-:Y:S04]  /*5940*/  STL.U8 [R1+0x37], R19 ;  /* 0x0000371301007387 */ /* 0x0001e80000100000 */
[----:B------:R0:W-:Y:S04]  /*5950*/  STL.U8 [R1+0x2f], R17 ;  /* 0x00002f1101007387 */ /* 0x0001e80000100000 */
        /* <DEDUP_REMOVED lines=39> */
.L_x_130:
        /* <DEDUP_REMOVED lines=48> */
.L_x_129:
[----:B------:R-:W-:Y:S05]  /*5ed0*/  BSYNC.RECONVERGENT B0 ;  /* 0x0000000000007941 */ /* 0x000fea0003800200 */
.L_x_128:
[----:B------:R-:W-:-:S04]  /*5ee0*/  ISETP.NE.U32.AND P0, PT, R0, RZ, PT ;  /* 0x000000ff0000720c */ /* 0x000fc80003f05070 */
[----:B------:R-:W-:-:S13]  /*5ef0*/  ISETP.NE.AND.EX P0, PT, R2, RZ, PT, P0 ;  /* 0x000000ff0200720c */ /* 0x000fda0003f05300 */
[----:B------:R-:W-:Y:S05]  /*5f00*/  @!P0 EXIT ;  /* 0x000000000000894d */ /* 0x000fea0003800000 */
[----:B01----:R-:W0:Y:S01]  /*5f10*/  S2R R13, SR_TID.X ;  /* 0x00000000000d7919 */ /* 0x003e220000002100 */
[----:B--2-4-:R-:W-:Y:S01]  /*5f20*/  IADD3 R5, P1, PT, R0, -0x1, RZ ;  /* 0xffffffff00057810 */ /* 0x014fe20007f3e0ff */
[----:B------:R-:W-:Y:S01]  /*5f30*/  BSSY.RECONVERGENT B0, `(.L_x_131) ;  /* 0x00000a7000007945 */ /* 0x000fe20003800200 */
[----:B------:R-:W-:Y:S01]  /*5f40*/  IMAD.MOV.U32 R10, RZ, RZ, RZ ;  /* 0x000000ffff0a7224 */ /* 0x000fe200078e00ff */
[----:B------:R-:W1:Y:S01]  /*5f50*/  S2R R6, SR_CTAID.X ;  /* 0x0000000000067919 */ /* 0x000e620000002500 */
[----:B------:R-:W-:Y:S01]  /*5f60*/  ISETP.GE.U32.AND P0, PT, R5, 0x3, PT ;  /* 0x000000030500780c */ /* 0x000fe20003f06070 */
[----:B------:R-:W-:Y:S01]  /*5f70*/  IMAD.MOV.U32 R19, RZ, RZ, RZ ;  /* 0x000000ffff137224 */ /* 0x000fe200078e00ff */
[----:B------:R-:W-:-:S04]  /*5f80*/  IADD3.X R5, PT, PT, R2, -0x1, RZ, P1, !PT ;  /* 0xffffffff02057810 */ /* 0x000fc80000ffe4ff */
[----:B------:R-:W-:Y:S02]  /*5f90*/  ISETP.GE.U32.AND.EX P0, PT, R5, RZ, PT, P0 ;  /* 0x000000ff0500720c */ /* 0x000fe40003f06100 */
[----:B------:R-:W-:Y:S01]  /*5fa0*/  LOP3.LUT R5, R0, 0x3, RZ, 0xc0, !PT ;  /* 0x0000000300057812 */ /* 0x000fe200078ec0ff */
[----:B0-----:R-:W-:Y:S02]  /*5fb0*/  IMAD.SHL.U32 R4, R13, 0x10, RZ ;  /* 0x000000100d047824 */ /* 0x001fe400078e00ff */
[----:B-1----:R-:W-:-:S03]  /*5fc0*/  IMAD.WIDE.U32 R6, R6, 0x80, RZ ;  /* 0x0000008006067825 */ /* 0x002fc600078e00ff */
[----:B------:R-:W-:Y:S01]  /*5fd0*/  LOP3.LUT R12, R4, 0x10, RZ, 0xc0, !PT ;  /* 0x00000010040c7812 */ /* 0x000fe200078ec0ff */
[----:B------:R-:W-:-:S03]  /*5fe0*/  IMAD.MOV.U32 R4, RZ, RZ, RZ ;  /* 0x000000ffff047224 */ /* 0x000fc600078e00ff */
[----:B---3--:R-:W-:-:S04]  /*5ff0*/  LOP3.LUT R8, R6, R12, RZ, 0xfc, !PT ;  /* 0x0000000c06087212 */ /* 0x008fc800078efcff */
[----:B------:R-:W-:Y:S01]  /*6000*/  LOP3.LUT R11, R8, 0x60, R13, 0xf8, !PT ;  /* 0x00000060080b7812 */ /* 0x000fe200078ef80d */
[----:B------:R-:W-:Y:S06]  /*6010*/  @!P0 BRA `(.L_x_132) ;  /* 0x0000000800608947 */ /* 0x000fec0003800000 */
[----:B------:R-:W0:Y:S01]  /*6020*/  LDC.64 R8, c[0x0][0x3b0] ;  /* 0x0000ec00ff087b82 */ /* 0x000e220000000a00 */
[----:B------:R-:W1:Y:S01]  /*6030*/  S2R R16, SR_CTAID.Y ;  /* 0x0000000000107919 */ /* 0x000e620000002600 */
[----:B------:R-:W2:Y:S01]  /*6040*/  LDCU.64 UR4, c[0x0][0x3b0] ;  /* 0x00007600ff0477ac */ /* 0x000ea20008000a00 */
[--C-:B------:R-:W-:Y:S02]  /*6050*/  SHF.R.U32.HI R15, RZ, 0x1, R13.reuse ;  /* 0x00000001ff0f7819 */ /* 0x100fe4000001160d */
[----:B------:R-:W-:Y:S02]  /*6060*/  LOP3.LUT R29, R6, 0x60, R13, 0xf8, !PT ;  /* 0x00000060061d7812 */ /* 0x000fe400078ef80d */
[----:B------:R-:W-:Y:S01]  /*6070*/  LOP3.LUT R20, R15, 0xf, RZ, 0xc0, !PT ;  /* 0x0000000f0f147812 */ /* 0x000fe200078ec0ff */
[----:B------:R-:W3:Y:S01]  /*6080*/  LDC.64 R18, c[0x0][0x390] ;  /* 0x0000e400ff127b82 */ /* 0x000ee20000000a00 */
[----:B------:R-:W-:-:S03]  /*6090*/  LOP3.LUT R29, R29, R12, RZ, 0xfc, !PT ;  /* 0x0000000c1d1d7212 */ /* 0x000fc600078efcff */
[----:B------:R-:W-:Y:S01]  /*60a0*/  IMAD.WIDE.U32 R20, R20, 0x4, RZ ;  /* 0x0000000414147825 */ /* 0x000fe200078e00ff */
[----:B------:R-:W-:-:S03]  /*60b0*/  LOP3.LUT R25, R29, 0x3, RZ, 0xfc, !PT ;  /* 0x000000031d197812 */ /* 0x000fc600078efcff */
[-C--:B0-----:R-:W-:Y:S01]  /*60c0*/  IMAD R4, R7, R8.reuse, RZ ;  /* 0x0000000807047224 */ /* 0x081fe200078e02ff */
[----:B------:R-:W-:Y:S01]  /*60d0*/  SHF.L.U64.HI R32, R8, 0x2, R9 ;  /* 0x0000000208207819 */ /* 0x000fe20000010209 */
[----:B--2---:R-:W-:-:S04]  /*60e0*/  IMAD.WIDE.U32 R22, R29, R8, UR4 ;  /* 0x000000041d167e25 */ /* 0x004fc8000f8e0008 */
[-CC-:B------:R-:W-:Y:S01]  /*60f0*/  IMAD R31, R29, R9.reuse, R4.reuse ;  /* 0x000000091d1f7224 */ /* 0x180fe200078e0204 */
[----:B------:R-:W-:Y:S01]  /*6100*/  IADD3 R27, P0, PT, R20, R22, RZ ;  /* 0x00000016141b7210 */ /* 0x000fe20007f1e0ff */
[----:B------:R-:W-:Y:S01]  /*6110*/  IMAD R30, R25, R9, R4 ;  /* 0x00000009191e7224 */ /* 0x000fe200078e0204 */
[----:B------:R-:W-:Y:S01]  /*6120*/  LOP3.LUT R29, R29, 0x2, RZ, 0xfc, !PT ;  /* 0x000000021d1d7812 */ /* 0x000fe200078efcff */
[----:B-1----:R-:W-:Y:S01]  /*6130*/  IMAD.WIDE.U32 R16, R16, 0x80, RZ ;  /* 0x0000008010107825 */ /* 0x002fe200078e00ff */
[----:B------:R-:W-:Y:S02]  /*6140*/  IADD3.X R26, PT, PT, R21, R23, R31, P0, !PT ;  /* 0x00000017151a7210 */ /* 0x000fe400007fe41f */
[----:B---3--:R-:W-:Y:S01]  /*6150*/  LOP3.LUT P0, RZ, R18, 0x3, RZ, 0xc0, !PT ;  /* 0x0000000312ff7812 */ /* 0x008fe2000780c0ff */
[----:B------:R-:W-:Y:S01]  /*6160*/  IMAD.WIDE.U32 R22, R11, R8, R20 ;  /* 0x000000080b167225 */ /* 0x000fe200078e0014 */
[----:B------:R-:W-:Y:S02]  /*6170*/  LOP3.LUT R15, R16, 0x40, R15, 0xf8, !PT ;  /* 0x00000040100f7812 */ /* 0x000fe400078ef80f */
[----:B------:R-:W-:Y:S01]  /*6180*/  IADD3 R16, P4, PT, R27, R18, RZ ;  /* 0x000000121b107210 */ /* 0x000fe20007f9e0ff */
[----:B------:R-:W-:Y:S01]  /*6190*/  IMAD.WIDE.U32 R24, R25, R8, R20 ;  /* 0x0000000819187225 */ /* 0x000fe200078e0014 */
[----:B------:R-:W-:-:S03]  /*61a0*/  IADD3 R12, P1, PT, R22, R18, RZ ;  /* 0x00000012160c7210 */ /* 0x000fc60007f3e0ff */
[----:B------:R-:W-:Y:S01]  /*61b0*/  IMAD.WIDE.U32 R20, R29, R8, R20 ;  /* 0x000000081d147225 */ /* 0x000fe200078e0014 */
[----:B------:R-:W-:-:S03]  /*61c0*/  IADD3 R14, P2, PT, R24, R18, RZ ;  /* 0x00000012180e7210 */ /* 0x000fc60007f5e0ff */
[-CC-:B------:R-:W-:Y:S01]  /*61d0*/  IMAD R28, R29, R9.reuse, R4.reuse ;  /* 0x000000091d1c7224 */ /* 0x180fe200078e0204 */
[----:B------:R-:W-:Y:S01]  /*61e0*/  IADD3 R18, P3, PT, R20, R18, RZ ;  /* 0x0000001214127210 */ /* 0x000fe20007f7e0ff */
[----:B------:R-:W-:Y:S01]  /*61f0*/  IMAD R4, R11, R9, R4 ;  /* 0x000000090b047224 */ /* 0x000fe200078e0204 */
[C---:B------:R-:W-:Y:S01]  /*6200*/  IADD3.X R30, PT, PT, R19.reuse, R25, R30, P2, !PT ;  /* 0x00000019131e7210 */ /* 0x040fe200017fe41e */
[----:B------:R-:W-:Y:S01]  /*6210*/  IMAD.X R26, R26, 0x1, R19, P4 ;  /* 0x000000011a1a7824 */ /* 0x000fe200020e0613 */
[----:B------:R-:W-:Y:S01]  /*6220*/  IADD3.X R28, PT, PT, R19, R21, R28, P3, !PT ;  /* 0x00000015131c7210 */ /* 0x000fe20001ffe41c */
[----:B------:R-:W-:Y:S01]  /*6230*/  VIADD R24, R1, 0x7 ;  /* 0x0000000701187836 */ /* 0x000fe20000000000 */
[----:B------:R-:W-:Y:S01]  /*6240*/  IADD3.X R20, PT, PT, R19, R23, R4, P1, !PT ;  /* 0x0000001713147210 */ /* 0x000fe20000ffe404 */
[----:B------:R-:W-:Y:S01]  /*6250*/  IMAD.MOV.U32 R19, RZ, RZ, R2 ;  /* 0x000000ffff137224 */ /* 0x000fe200078e0002 */
[----:B------:R-:W-:Y:S02]  /*6260*/  LOP3.LUT R4, R0, 0xfffffffc, RZ, 0xc0, !PT ;  /* 0xfffffffc00047812 */ /* 0x000fe400078ec0ff */
[----:B------:R-:W-:-:S03]  /*6270*/  ISETP.LT.U32.AND P1, PT, R3, 0x4, PT ;  /* 0x000000040300780c */ /* 0x000fc60003f21070 */
[----:B------:R-:W-:Y:S01]  /*6280*/  IMAD.MOV.U32 R0, RZ, RZ, R4 ;  /* 0x000000ffff007224 */ /* 0x000fe200078e0004 */
[----:B------:R-:W-:-:S13]  /*6290*/  ISETP.LT.U32.OR.EX P0, PT, R48, RZ, P0, P1 ;  /* 0x000000ff3000720c */ /* 0x000fda0000701510 */
.L_x_145:
[----:B------:R-:W-:Y:S01]  /*62a0*/  IADD3 R0, P1, PT, R0, -0x4, RZ ;  /* 0xfffffffc00007810 */ /* 0x000fe20007f3e0ff */
[----:B------:R-:W-:Y:S01]  /*62b0*/  BSSY.RECONVERGENT B1, `(.L_x_133) ;  /* 0x000001b000017945 */ /* 0x000fe20003800200 */
[----:B01----:R-:W-:Y:S02]  /*62c0*/  IADD3 R22, P2, PT, R15, R12, RZ ;  /* 0x0000000c0f167210 */ /* 0x003fe40007f5e0ff */
[----:B------:R-:W-:Y:S02]  /*62d0*/  IADD3.X R2, PT, PT, R2, -0x1, RZ, P1, !PT ;  /* 0xffffffff02027810 */ /* 0x000fe40000ffe4ff */
[----:B------:R-:W-:Y:S01]  /*62e0*/  ISETP.NE.U32.AND P1, PT, R0, RZ, PT ;  /* 0x000000ff0000720c */ /* 0x000fe20003f25070 */
[----:B------:R-:W-:-:S03]  /*62f0*/  IMAD.X R23, R17, 0x1, R20, P2 ;  /* 0x0000000111177824 */ /* 0x000fc600010e0614 */
[----:B------:R-:W-:Y:S01]  /*6300*/  ISETP.NE.AND.EX P1, PT, R2, RZ, PT, P1 ;  /* 0x000000ff0200720c */ /* 0x000fe20003f25310 */
[----:B------:R-:W-:-:S12]  /*6310*/  @!P0 BRA `(.L_x_134) ;  /* 0x0000000000488947 */ /* 0x000fd80003800000 */
[C---:B------:R-:W-:Y:S02]  /*6320*/  ISETP.NE.U32.AND P2, PT, R3.reuse, RZ, PT ;  /* 0x000000ff0300720c */ /* 0x040fe40003f45070 */
[C---:B------:R-:W-:Y:S02]  /*6330*/  ISETP.GE.U32.AND P3, PT, R3.reuse, 0x2, PT ;  /* 0x000000020300780c */ /* 0x040fe40003f66070 */
[----:B------:R-:W-:Y:S02]  /*6340*/  ISETP.GE.U32.AND P4, PT, R3, 0x3, PT ;  /* 0x000000030300780c */ /* 0x000fe40003f86070 */
[C---:B------:R-:W-:Y:S02]  /*6350*/  ISETP.NE.AND.EX P2, PT, R48.reuse, RZ, PT, P2 ;  /* 0x000000ff3000720c */ /* 0x040fe40003f45320 */
[C---:B------:R-:W-:Y:S02]  /*6360*/  ISETP.GE.U32.AND.EX P3, PT, R48.reuse, RZ, PT, P3 ;  /* 0x000000ff3000720c */ /* 0x040fe40003f66130 */
[----:B------:R-:W-:-:S09]  /*6370*/  ISETP.GE.U32.AND.EX P4, PT, R48, RZ, PT, P4 ;  /* 0x000000ff3000720c */ /* 0x000fd20003f86140 */
[----:B------:R-:W2:Y:S04]  /*6380*/  @P2 LDL.U8 R9, [R24+-0x7] ;  /* 0xfffff90018092983 */ /* 0x000ea80000100000 */
[----:B------:R-:W3:Y:S04]  /*6390*/  @P3 LDL.U8 R21, [R24+-0x6] ;  /* 0xfffffa0018153983 */ /* 0x000ee80000100000 */
[----:B------:R-:W4:Y:S04]  /*63a0*/  @P4 LDL.U8 R25, [R24+-0x5] ;  /* 0xfffffb0018194983 */ /* 0x000f280000100000 */
[----:B--2---:R1:W-:Y:S01]  /*63b0*/  @P2 STG.E.U8 desc[UR22][R22.64], R9 ;  /* 0x0000000916002986 */ /* 0x0043e2000c101116 */
[----:B------:R-:W-:-:S03]  /*63c0*/  ISETP.GE.U32.AND P2, PT, R3, 0x4, PT ;  /* 0x000000040300780c */ /* 0x000fc60003f46070 */
[----:B---3--:R1:W-:Y:S01]  /*63d0*/  @P3 STG.E.U8 desc[UR22][R22.64+0x1], R21 ;  /* 0x0000011516003986 */ /* 0x0083e2000c101116 */
[----:B------:R-:W-:-:S03]  /*63e0*/  ISETP.GE.U32.AND.EX P2, PT, R48, RZ, PT, P2 ;  /* 0x000000ff3000720c */ /* 0x000fc60003f46120 */
[----:B----4-:R1:W-:Y:S10]  /*63f0*/  @P4 STG.E.U8 desc[UR22][R22.64+0x2], R25 ;  /* 0x0000021916004986 */ /* 0x0103f4000c101116 */
[----:B------:R-:W-:Y:S05]  /*6400*/  @!P2 BRA `(.L_x_135) ;  /* 0x000000000014a947 */ /* 0x000fea0003800000 */
[----:B-1----:R-:W2:Y:S04]  /*6410*/  LDL.U8 R9, [R24+-0x4] ;  /* 0xfffffc0018097983 */ /* 0x002ea80000100000 */
[----:B--2---:R2:W-:Y:S01]  /*6420*/  STG.E.U8 desc[UR22][R22.64+0x3], R9 ;  /* 0x0000030916007986 */ /* 0x0045e2000c101116 */
[----:B------:R-:W-:Y:S05]  /*6430*/  BRA `(.L_x_135) ;  /* 0x0000000000087947 */ /* 0x000fea0003800000 */
.L_x_134:
[----:B------:R-:W2:Y:S04]  /*6440*/  LDL R9, [R24+-0x7] ;  /* 0xfffff90018097983 */ /* 0x000ea80000100800 */
[----:B--2---:R0:W-:Y:S02]  /*6450*/  STG.E desc[UR22][R22.64], R9 ;  /* 0x0000000916007986 */ /* 0x0041e4000c101916 */
.L_x_135:
[----:B------:R-:W-:Y:S05]  /*6460*/  BSYNC.RECONVERGENT B1 ;  /* 0x0000000000017941 */ /* 0x000fea0003800200 */
.L_x_133:
[----:B012---:R-:W-:Y:S01]  /*6470*/  IADD3 R22, P4, PT, R15, R16, RZ ;  /* 0x000000100f167210 */ /* 0x007fe20007f9e0ff */
[----:B------:R-:W-:Y:S01]  /*6480*/  BSSY.RECONVERGENT B1, `(.L_x_136) ;  /* 0x0000019000017945 */ /* 0x000fe20003800200 */
[----:B------:R-:W-:Y:S02]  /*6490*/  ISETP.LT.U32.AND P2, PT, R3, 0x4, PT ;  /* 0x000000040300780c */ /* 0x000fe40003f41070 */
[----:B------:R-:W-:Y:S01]  /*64a0*/  LOP3.LUT P3, RZ, R22, 0x3, RZ, 0xc0, !PT ;  /* 0x0000000316ff7812 */ /* 0x000fe2000786c0ff */
[----:B------:R-:W-:-:S03]  /*64b0*/  IMAD.X R23, R17, 0x1, R26, P4 ;  /* 0x0000000111177824 */ /* 0x000fc600020e061a */
[----:B------:R-:W-:-:S13]  /*64c0*/  ISETP.LT.U32.OR.EX P3, PT, R48, RZ, P3, P2 ;  /* 0x000000ff3000720c */ /* 0x000fda0001f61520 */
[----:B------:R-:W-:Y:S05]  /*64d0*/  @P3 BRA `(.L_x_137) ;  /* 0x00000000000c3947 */ /* 0x000fea0003800000 */
[----:B------:R-:W2:Y:S04]  /*64e0*/  LDL R9, [R24+-0x3] ;  /* 0xfffffd0018097983 */ /* 0x000ea80000100800 */
[----:B--2---:R1:W-:Y:S01]  /*64f0*/  STG.E desc[UR22][R22.64], R9 ;  /* 0x0000000916007986 */ /* 0x0043e2000c101916 */
[----:B------:R-:W-:Y:S05]  /*6500*/  BRA `(.L_x_138) ;  /* 0x0000000000407947 */ /* 0x000fea0003800000 */
.L_x_137:
[C---:B------:R-:W-:Y:S02]  /*6510*/  ISETP.NE.U32.AND P5, PT, R3.reuse, RZ, PT ;  /* 0x000000ff0300720c */ /* 0x040fe40003fa5070 */
[C---:B------:R-:W-:Y:S02]  /*6520*/  ISETP.GE.U32.AND P6, PT, R3.reuse, 0x2, PT ;  /* 0x000000020300780c */ /* 0x040fe40003fc6070 */
[C---:B------:R-:W-:Y:S02]  /*6530*/  ISETP.GE.U32.AND P3, PT, R3.reuse, 0x3, PT ;  /* 0x000000030300780c */ /* 0x040fe40003f66070 */
[----:B------:R-:W-:Y:S02]  /*6540*/  ISETP.GE.U32.AND P4, PT, R3, 0x4, PT ;  /* 0x000000040300780c */ /* 0x000fe40003f86070 */
[C---:B------:R-:W-:Y:S02]  /*6550*/  ISETP.NE.AND.EX P5, PT, R48.reuse, RZ, PT, P5 ;  /* 0x000000ff3000720c */ /* 0x040fe40003fa5350 */
[----:B------:R-:W-:-:S02]  /*6560*/  ISETP.GE.U32.AND.EX P6, PT, R48, RZ, PT, P6 ;  /* 0x000000ff3000720c */ /* 0x000fc40003fc6160 */
[C---:B------:R-:W-:Y:S02]  /*6570*/  ISETP.GE.U32.AND.EX P3, PT, R48.reuse, RZ, PT, P3 ;  /* 0x000000ff3000720c */ /* 0x040fe40003f66130 */
[----:B------:R-:W-:-:S07]  /*6580*/  ISETP.GE.U32.AND.EX P4, PT, R48, RZ, PT, P4 ;  /* 0x000000ff3000720c */ /* 0x000fce0003f86140 */
[----:B------:R-:W2:Y:S04]  /*6590*/  @P5 LDL.U8 R9, [R24+-0x3] ;  /* 0xfffffd0018095983 */ /* 0x000ea80000100000 */
[----:B------:R-:W3:Y:S04]  /*65a0*/  @P6 LDL.U8 R21, [R24+-0x2] ;  /* 0xfffffe0018156983 */ /* 0x000ee80000100000 */
[----:B------:R-:W4:Y:S04]  /*65b0*/  @P3 LDL.U8 R25, [R24+-0x1] ;  /* 0xffffff0018193983 */ /* 0x000f280000100000 */
[----:B------:R-:W5:Y:S04]  /*65c0*/  @P4 LDL.U8 R27, [R24] ;  /* 0x00000000181b4983 */ /* 0x000f680000100000 */
[----:B--2---:R0:W-:Y:S04]  /*65d0*/  @P5 STG.E.U8 desc[UR22][R22.64], R9 ;  /* 0x0000000916005986 */ /* 0x0041e8000c101116 */
[----:B---3--:R0:W-:Y:S04]  /*65e0*/  @P6 STG.E.U8 desc[UR22][R22.64+0x1], R21 ;  /* 0x0000011516006986 */ /* 0x0081e8000c101116 */
[----:B----4-:R0:W-:Y:S04]  /*65f0*/  @P3 STG.E.U8 desc[UR22][R22.64+0x2], R25 ;  /* 0x0000021916003986 */ /* 0x0101e8000c101116 */
[----:B-----5:R0:W-:Y:S02]  /*6600*/  @P4 STG.E.U8 desc[UR22][R22.64+0x3], R27 ;  /* 0x0000031b16004986 */ /* 0x0201e4000c101116 */
.L_x_138:
[----:B------:R-:W-:Y:S05]  /*6610*/  BSYNC.RECONVERGENT B1 ;  /* 0x0000000000017941 */ /* 0x000fea0003800200 */
.L_x_136:
[----:B01----:R-:W-:Y:S01]  /*6620*/  IADD3 R22, P4, PT, R15, R18, RZ ;  /* 0x000000120f167210 */ /* 0x003fe20007f9e0ff */
[----:B------:R-:W-:Y:S03]  /*6630*/  BSSY.RECONVERGENT B1, `(.L_x_139) ;  /* 0x0000018000017945 */ /* 0x000fe60003800200 */
[----:B------:R-:W-:Y:S01]  /*6640*/  LOP3.LUT P3, RZ, R22, 0x3, RZ, 0xc0, !PT ;  /* 0x0000000316ff7812 */ /* 0x000fe2000786c0ff */
[----:B------:R-:W-:-:S03]  /*6650*/  IMAD.X R23, R17, 0x1, R28, P4 ;  /* 0x0000000111177824 */ /* 0x000fc600020e061c */
[----:B------:R-:W-:-:S13]  /*6660*/  ISETP.LT.U32.OR.EX P3, PT, R48, RZ, P3, P2 ;  /* 0x000000ff3000720c */ /* 0x000fda0001f61520 */
[----:B------:R-:W-:Y:S05]  /*6670*/  @P3 BRA `(.L_x_140) ;  /* 0x00000000000c3947 */ /* 0x000fea0003800000 */
[----:B------:R-:W2:Y:S04]  /*6680*/  LDL R9, [R24+0x1] ;  /* 0x0000010018097983 */ /* 0x000ea80000100800 */
[----:B--2---:R1:W-:Y:S01]  /*6690*/  STG.E desc[UR22][R22.64], R9 ;  /* 0x0000000916007986 */ /* 0x0043e2000c101916 */
[----:B------:R-:W-:Y:S05]  /*66a0*/  BRA `(.L_x_141) ;  /* 0x0000000000407947 */ /* 0x000fea0003800000 */
.L_x_140:
        /* <DEDUP_REMOVED lines=8> */
[----:B------:R-:W2:Y:S04]  /*6730*/  @P5 LDL.U8 R9, [R24+0x1] ;  /* 0x0000010018095983 */ /* 0x000ea80000100000 */
[----:B------:R-:W3:Y:S04]  /*6740*/  @P6 LDL.U8 R21, [R24+0x2] ;  /* 0x0000020018156983 */ /* 0x000ee80000100000 */
[----:B------:R-:W4:Y:S04]  /*6750*/  @P3 LDL.U8 R25, [R24+0x3] ;  /* 0x0000030018193983 */ /* 0x000f280000100000 */
[----:B------:R-:W5:Y:S04]  /*6760*/  @P4 LDL.U8 R27, [R24+0x4] ;  /* 0x00000400181b4983 */ /* 0x000f680000100000 */
[----:B--2---:R0:W-:Y:S04]  /*6770*/  @P5 STG.E.U8 desc[UR22][R22.64], R9 ;  /* 0x0000000916005986 */ /* 0x0041e8000c101116 */
[----:B---3--:R0:W-:Y:S04]  /*6780*/  @P6 STG.E.U8 desc[UR22][R22.64+0x1], R21 ;  /* 0x0000011516006986 */ /* 0x0081e8000c101116 */
[----:B----4-:R0:W-:Y:S04]  /*6790*/  @P3 STG.E.U8 desc[UR22][R22.64+0x2], R25 ;  /* 0x0000021916003986 */ /* 0x0101e8000c101116 */
[----:B-----5:R0:W-:Y:S02]  /*67a0*/  @P4 STG.E.U8 desc[UR22][R22.64+0x3], R27 ;  /* 0x0000031b16004986 */ /* 0x0201e4000c101116 */
.L_x_141:
[----:B------:R-:W-:Y:S05]  /*67b0*/  BSYNC.RECONVERGENT B1 ;  /* 0x0000000000017941 */ /* 0x000fea0003800200 */
.L_x_139:
        /* <DEDUP_REMOVED lines=9> */
.L_x_143:
        /* <DEDUP_REMOVED lines=16> */
.L_x_144:
[----:B------:R-:W-:Y:S05]  /*6950*/  BSYNC.RECONVERGENT B1 ;  /* 0x0000000000017941 */ /* 0x000fea0003800200 */
.L_x_142:
[----:B------:R-:W-:Y:S01]  /*6960*/  LEA R15, P2, R8, R15, 0x2 ;  /* 0x0000000f080f7211 */ /* 0x000fe200078410ff */
[----:B------:R-:W-:-:S04]  /*6970*/  VIADD R24, R24, 0x10 ;  /* 0x0000001018187836 */ /* 0x000fc80000000000 */
[----:B------:R-:W-:Y:S01]  /*6980*/  IMAD.X R17, R17, 0x1, R32, P2 ;  /* 0x0000000111117824 */ /* 0x000fe200010e0620 */
[----:B------:R-:W-:Y:S07]  /*6990*/  @P1 BRA `(.L_x_145) ;  /* 0xfffffff800401947 */ /* 0x000fee000383ffff */
.L_x_132:
[----:B------:R-:W-:Y:S05]  /*69a0*/  BSYNC.RECONVERGENT B0 ;  /* 0x0000000000007941 */ /* 0x000fea0003800200 */
.L_x_131:
[----:B------:R-:W-:-:S04]  /*69b0*/  ISETP.NE.U32.AND P0, PT, R5, RZ, PT ;  /* 0x000000ff0500720c */ /* 0x000fc80003f05070 */
[----:B------:R-:W-:-:S13]  /*69c0*/  ISETP.NE.AND.EX P0, PT, R10, RZ, PT, P0 ;  /* 0x000000ff0a00720c */ /* 0x000fda0003f05300 */
[----:B------:R-:W-:Y:S05]  /*69d0*/  @!P0 EXIT ;  /* 0x000000000000894d */ /* 0x000fea0003800000 */
[----:B01----:R-:W0:Y:S01]  /*69e0*/  S2R R9, SR_CTAID.Y ;  /* 0x0000000000097919 */ /* 0x003e220000002600 */
[----:B------:R-:W-:Y:S01]  /*69f0*/  SHF.R.U32.HI R0, RZ, 0x1, R13 ;  /* 0x00000001ff007819 */ /* 0x000fe2000001160d */
[----:B------:R-:W-:Y:S01]  /*6a00*/  IMAD.SHL.U32 R13, R13, 0x2, RZ ;  /* 0x000000020d0d7824 */ /* 0x000fe200078e00ff */
[----:B------:R-:W1:Y:S02]  /*6a10*/  LDCU.64 UR4, c[0x0][0x3b0] ;  /* 0x00007600ff0477ac */ /* 0x000e640008000a00 */
[----:B------:R-:W-:Y:S02]  /*6a20*/  LOP3.LUT R0, R0, 0x40, RZ, 0xc0, !PT ;  /* 0x0000004000007812 */ /* 0x000fe400078ec0ff */
[----:B------:R-:W-:Y:S01]  /*6a30*/  LOP3.LUT R13, R13, 0x3c, RZ, 0xc0, !PT ;  /* 0x0000003c0d0d7812 */ /* 0x000fe200078ec0ff */
[----:B------:R-:W2:Y:S02]  /*6a40*/  LDCU.64 UR6, c[0x0][0x390] ;  /* 0x00007200ff0677ac */ /* 0x000ea40008000a00 */
[----:B0-----:R-:W-:-:S04]  /*6a50*/  IMAD R0, R9, 0x80, R0 ;  /* 0x0000008009007824 */ /* 0x001fc800078e0200 */
[----:B-12---:R-:W-:-:S07]  /*6a60*/  IMAD.IADD R12, R13, 0x1, R0 ;  /* 0x000000010d0c7824 */ /* 0x006fce00078e0200 */
.L_x_148:
[C---:B------:R-:W-:Y:S01]  /*6a70*/  IADD3 R15, P2, PT, R4.reuse, R11, RZ ;  /* 0x0000000b040f7210 */ /* 0x040fe20007f5e0ff */
[----:B0-----:R-:W-:Y:S01]  /*6a80*/  IMAD.MOV.U32 R8, RZ, RZ, R12 ;  /* 0x000000ffff087224 */ /* 0x001fe200078e000c */
[----:B------:R-:W-:Y:S01]  /*6a90*/  ISETP.LT.U32.AND P1, PT, R3, 0x4, PT ;  /* 0x000000040300780c */ /* 0x000fe20003f21070 */
[----:B------:R-:W-:Y:S02]  /*6aa0*/  IMAD.MOV.U32 R9, RZ, RZ, RZ ;  /* 0x000000ffff097224 */ /* 0x000fe400078e00ff */
[----:B------:R-:W-:Y:S02]  /*6ab0*/  IMAD.U32 R2, R4, 0x4, R1 ;  /* 0x0000000404027824 */ /* 0x000fe400078e0001 */
[----:B------:R-:W-:-:S03]  /*6ac0*/  IMAD.WIDE.U32 R8, R15, UR4, R8 ;  /* 0x000000040f087c25 */ /* 0x000fc6000f8e0008 */
[----:B------:R-:W-:-:S04]  /*6ad0*/  IADD3 R8, P3, PT, R8, UR6, RZ ;  /* 0x0000000608087c10 */ /* 0x000fc8000ff7e0ff */
[----:B------:R-:W-:-:S04]  /*6ae0*/  LOP3.LUT P0, RZ, R8, 0x3, RZ, 0xc0, !PT ;  /* 0x0000000308ff7812 */ /* 0x000fc8000780c0ff */
[----:B------:R-:W-:-:S13]  /*6af0*/  ISETP.LT.U32.OR.EX P1, PT, R48, RZ, P0, P1 ;  /* 0x000000ff3000720c */ /* 0x000fda0000721510 */
[----:B------:R-:W2:Y:S01]  /*6b00*/  @!P1 LDL R13, [R2] ;  /* 0x00000000020d9983 */ /* 0x000ea20000100800 */
[----:B------:R-:W-:Y:S01]  /*6b10*/  IMAD.X R19, R7, 0x1, R19, P2 ;  /* 0x0000000107137824 */ /* 0x000fe200010e0613 */
[----:B------:R-:W-:Y:S01]  /*6b20*/  IADD3 R5, P0, PT, R5, -0x1, RZ ;  /* 0xffffffff05057810 */ /* 0x000fe20007f1e0ff */
[----:B------:R-:W-:Y:S02]  /*6b30*/  BSSY.RECONVERGENT B0, `(.L_x_146) ;  /* 0x0000019000007945 */ /* 0x000fe40003800200 */
[----:B------:R-:W-:Y:S01]  /*6b40*/  IMAD R0, R19, UR4, RZ ;  /* 0x0000000413007c24 */ /* 0x000fe2000f8e02ff */
[----:B------:R-:W-:Y:S02]  /*6b50*/  IADD3.X R10, PT, PT, R10, -0x1, RZ, P0, !PT ;  /* 0xffffffff0a0a7810 */ /* 0x000fe400007fe4ff */
[----:B------:R-:W-:Y:S01]  /*6b60*/  ISETP.NE.U32.AND P0, PT, R5, RZ, PT ;  /* 0x000000ff0500720c */ /* 0x000fe20003f05070 */
[----:B------:R-:W-:-:S03]  /*6b70*/  IMAD R15, R15, UR5, R0 ;  /* 0x000000050f0f7c24 */ /* 0x000fc6000f8e0200 */
[----:B------:R-:W-:Y:S02]  /*6b80*/  ISETP.NE.AND.EX P0, PT, R10, RZ, PT, P0 ;  /* 0x000000ff0a00720c */ /* 0x000fe40003f05300 */
[----:B------:R-:W-:-:S05]  /*6b90*/  IADD3.X R9, PT, PT, R9, UR7, R15, P3, !PT ;  /* 0x0000000709097c10 */ /* 0x000fca0009ffe40f */
[----:B--2---:R0:W-:Y:S01]  /*6ba0*/  @!P1 STG.E desc[UR22][R8.64], R13 ;  /* 0x0000000d08009986 */ /* 0x0041e2000c101916 */
[----:B------:R-:W-:Y:S05]  /*6bb0*/  @!P1 BRA `(.L_x_147) ;  /* 0x0000000000409947 */ /* 0x000fea0003800000 */
        /* <DEDUP_REMOVED lines=8> */
[----:B0-----:R-:W2:Y:S04]  /*6c40*/  @P2 LDL.U8 R13, [R2] ;  /* 0x00000000020d2983 */ /* 0x001ea80000100000 */
[----:B------:R-:W3:Y:S04]  /*6c50*/  @P3 LDL.U8 R15, [R2+0x1] ;  /* 0x00000100020f3983 */ /* 0x000ee80000100000 */
[----:B------:R-:W4:Y:S04]  /*6c60*/  @P4 LDL.U8 R17, [R2+0x2] ;  /* 0x0000020002114983 */ /* 0x000f280000100000 */
[----:B------:R-:W5:Y:S04]  /*6c70*/  @P1 LDL.U8 R19, [R2+0x3] ;  /* 0x0000030002131983 */ /* 0x000f680000100000 */
[----:B--2---:R1:W-:Y:S04]  /*6c80*/  @P2 STG.E.U8 desc[UR22][R8.64], R13 ;  /* 0x0000000d08002986 */ /* 0x0043e8000c101116 */
[----:B---3--:R1:W-:Y:S04]  /*6c90*/  @P3 STG.E.U8 desc[UR22][R8.64+0x1], R15 ;  /* 0x0000010f08003986 */ /* 0x0083e8000c101116 */
[----:B----4-:R1:W-:Y:S04]  /*6ca0*/  @P4 STG.E.U8 desc[UR22][R8.64+0x2], R17 ;  /* 0x0000021108004986 */ /* 0x0103e8000c101116 */
[----:B-----5:R1:W-:Y:S02]  /*6cb0*/  @P1 STG.E.U8 desc[UR22][R8.64+0x3], R19 ;  /* 0x0000031308001986 */ /* 0x0203e4000c101116 */
.L_x_147:
[----:B------:R-:W-:Y:S05]  /*6cc0*/  BSYNC.RECONVERGENT B0 ;  /* 0x0000000000007941 */ /* 0x000fea0003800200 */
.L_x_146:
[----:B------:R-:W-:Y:S02]  /*6cd0*/  VIADD R4, R4, 0x1 ;  /* 0x0000000104047836 */ /* 0x000fe40000000000 */
[----:B-1----:R-:W-:Y:S01]  /*6ce0*/  IMAD.MOV.U32 R19, RZ, RZ, RZ ;  /* 0x000000ffff137224 */ /* 0x002fe200078e00ff */
[----:B------:R-:W-:Y:S06]  /*6cf0*/  @P0 BRA `(.L_x_148) ;  /* 0xfffffffc005c0947 */ /* 0x000fec000383ffff */
[----:B------:R-:W-:Y:S05]  /*6d00*/  EXIT ;  /* 0x000000000000794d */ /* 0x000fea0003800000 */
        .weak           $__internal_4_$__cuda_sm20_rcp_rn_f32_slowpath
        .type           $__internal_4_$__cuda_sm20_rcp_rn_f32_slowpath,@function
        .size           $__internal_4_$__cuda_sm20_rcp_rn_f32_slowpath,($__internal_5_$__cuda_sm3x_div_rn_noftz_f32_slowpath - $__internal_4_$__cuda_sm20_rcp_rn_f32_slowpath)
$__internal_4_$__cuda_sm20_rcp_rn_f32_slowpath:
[----:B------:R-:W-:-:S05]  /*6d10*/  IMAD.SHL.U32 R4, R57, 0x2, RZ ;  /* 0x0000000239047824 */ /* 0x000fca00078e00ff */
[----:B------:R-:W-:-:S04]  /*6d20*/  SHF.R.U32.HI R4, RZ, 0x18, R4 ;  /* 0x00000018ff047819 */ /* 0x000fc80000011604 */
[----:B------:R-:W-:-:S13]  /*6d30*/  ISETP.NE.U32.AND P1, PT, R4, RZ, PT ;  /* 0x000000ff0400720c */ /* 0x000fda0003f25070 */
[----:B------:R-:W-:Y:S05]  /*6d40*/  @P1 BRA `(.L_x_149) ;  /* 0x00000000002c1947 */ /* 0x000fea0003800000 */
[----:B------:R-:W-:-:S05]  /*6d50*/  IMAD.SHL.U32 R4, R57, 0x2, RZ ;  /* 0x0000000239047824 */ /* 0x000fca00078e00ff */
[----:B------:R-:W-:-:S13]  /*6d60*/  ISETP.NE.AND P1, PT, R4, RZ, PT ;  /* 0x000000ff0400720c */ /* 0x000fda0003f25270 */
[----:B------:R0:W1:Y:S01]  /*6d70*/  @!P1 MUFU.RCP R4, R57 ;  /* 0x0000003900049308 */ /* 0x0000620000001000 */
[----:B------:R-:W-:Y:S05]  /*6d80*/  @!P1 BRA `(.L_x_150) ;  /* 0x0000000000a49947 */ /* 0x000fea0003800000 */
[----:B------:R-:W-:-:S04]  /*6d90*/  FFMA R5, R57, 1.84467440737095516160e+19, RZ ;  /* 0x5f80000039057823 */ /* 0x000fc800000000ff */
[----:B-1----:R-:W1:Y:S02]  /*6da0*/  MUFU.RCP R4, R5 ;  /* 0x0000000500047308 */ /* 0x002e640000001000 */
[----:B-1----:R-:W-:-:S04]  /*6db0*/  FFMA R7, R5, R4, -1 ;  /* 0xbf80000005077423 */ /* 0x002fc80000000004 */
[----:B------:R-:W-:-:S04]  /*6dc0*/  FADD.FTZ R7, -R7, -RZ ;  /* 0x800000ff07077221 */ /* 0x000fc80000010100 */
[----:B------:R-:W-:-:S04]  /*6dd0*/  FFMA R4, R4, R7, R4 ;  /* 0x0000000704047223 */ /* 0x000fc80000000004 */
[----:B------:R-:W-:Y:S01]  /*6de0*/  FFMA R4, R4, 1.84467440737095516160e+19, RZ ;  /* 0x5f80000004047823 */ /* 0x000fe200000000ff */
[----:B------:R-:W-:Y:S06]  /*6df0*/  BRA `(.L_x_150) ;  /* 0x0000000000887947 */ /* 0x000fec0003800000 */
.L_x_149:
[----:B------:R-:W-:-:S05]  /*6e00*/  VIADD R5, R4, 0xffffff03 ;  /* 0xffffff0304057836 */ /* 0x000fca0000000000 */
[----:B------:R-:W-:-:S13]  /*6e10*/  ISETP.GT.U32.AND P1, PT, R5, 0x1, PT ;  /* 0x000000010500780c */ /* 0x000fda0003f24070 */
[----:B------:R-:W-:Y:S05]  /*6e20*/  @P1 BRA `(.L_x_151) ;  /* 0x0000000000781947 */ /* 0x000fea0003800000 */
[----:B------:R-:W-:Y:S01]  /*6e30*/  LOP3.LUT R7, R57, 0x7fffff, RZ, 0xc0, !PT ;  /* 0x007fffff39077812 */ /* 0x000fe200078ec0ff */
[----:B------:R-:W-:-:S03]  /*6e40*/  IMAD.MOV.U32 R52, RZ, RZ, 0x3 ;  /* 0x00000003ff347424 */ /* 0x000fc600078e00ff */
[----:B------:R-:W-:Y:S02]  /*6e50*/  LOP3.LUT R7, R7, 0x3f800000, RZ, 0xfc, !PT ;  /* 0x3f80000007077812 */ /* 0x000fe400078efcff */
[----:B------:R-:W-:Y:S02]  /*6e60*/  SHF.L.U32 R11, R52, R5, RZ ;  /* 0x00000005340b7219 */ /* 0x000fe400000006ff */
[----:B------:R-:W0:Y:S02]  /*6e70*/  MUFU.RCP R8, R7 ;  /* 0x0000000700087308 */ /* 0x000e240000001000 */
[----:B0-----:R-:W-:-:S04]  /*6e80*/  FFMA R9, R7, R8, -1 ;  /* 0xbf80000007097423 */ /* 0x001fc80000000008 */
[----:B------:R-:W-:-:S04]  /*6e90*/  FADD.FTZ R9, -R9, -RZ ;  /* 0x800000ff09097221 */ /* 0x000fc80000010100 */
[CCC-:B------:R-:W-:Y:S01]  /*6ea0*/  FFMA.RM R10, R8.reuse, R9.reuse, R8.reuse ;  /* 0x00000009080a7223 */ /* 0x1c0fe20000004008 */
[----:B------:R-:W-:-:S04]  /*6eb0*/  FFMA.RP R9, R8, R9, R8 ;  /* 0x0000000908097223 */ /* 0x000fc80000008008 */
[C---:B------:R-:W-:Y:S02]  /*6ec0*/  LOP3.LUT R8, R10.reuse, 0x7fffff, RZ, 0xc0, !PT ;  /* 0x007fffff0a087812 */ /* 0x040fe400078ec0ff */
[----:B------:R-:W-:Y:S02]  /*6ed0*/  FSETP.NEU.FTZ.AND P1, PT, R10, R9, PT ;  /* 0x000000090a00720b */ /* 0x000fe40003f3d000 */
[----:B------:R-:W-:Y:S02]  /*6ee0*/  LOP3.LUT R8, R8, 0x800000, RZ, 0xfc, !PT ;  /* 0x0080000008087812 */ /* 0x000fe400078efcff */
[----:B------:R-:W-:Y:S02]  /*6ef0*/  SEL R9, RZ, 0xffffffff, !P1 ;  /* 0xffffffffff097807 */ /* 0x000fe40004800000 */
[----:B------:R-:W-:-:S03]  /*6f00*/  LOP3.LUT R10, R11, R8, RZ, 0xc0, !PT ;  /* 0x000000080b0a7212 */ /* 0x000fc600078ec0ff */
[----:B------:R-:W-:Y:S01]  /*6f10*/  IMAD.MOV R9, RZ, RZ, -R9 ;  /* 0x000000ffff097224 */ /* 0x000fe200078e0a09 */
[----:B------:R-:W-:-:S04]  /*6f20*/  SHF.R.U32.HI R10, RZ, R5, R10 ;  /* 0x00000005ff0a7219 */ /* 0x000fc8000001160a */
[----:B------:R-:W-:Y:S02]  /*6f30*/  LOP3.LUT P2, RZ, R9, R5, R8, 0xf8, !PT ;  /* 0x0000000509ff7212 */ /* 0x000fe4000784f808 */
[C---:B------:R-:W-:Y:S02]  /*6f40*/  LOP3.LUT P1, RZ, R10.reuse, 0x1, RZ, 0xc0, !PT ;  /* 0x000000010aff7812 */ /* 0x040fe4000782c0ff */
[----:B------:R-:W-:-:S04]  /*6f50*/  LOP3.LUT P3, RZ, R10, 0x2, RZ, 0xc0, !PT ;  /* 0x000000020aff7812 */ /* 0x000fc8000786c0ff */
[----:B------:R-:W-:Y:S02]  /*6f60*/  PLOP3.LUT P1, PT, P1, P2, P3, 0xe0, 0x0 ;  /* 0x000000000000781c */ /* 0x000fe40000f25c30 */
[----:B------:R-:W-:Y:S02]  /*6f70*/  LOP3.LUT P2, RZ, R57, 0x7fffff, RZ, 0xc0, !PT ;  /* 0x007fffff39ff7812 */ /* 0x000fe4000784c0ff */
[----:B------:R-:W-:-:S05]  /*6f80*/  SEL R5, RZ, 0x1, !P1 ;  /* 0x00000001ff057807 */ /* 0x000fca0004800000 */
[----:B------:R-:W-:-:S05]  /*6f90*/  IMAD.MOV R5, RZ, RZ, -R5 ;  /* 0x000000ffff057224 */ /* 0x000fca00078e0a05 */
[----:B------:R-:W-:Y:S01]  /*6fa0*/  ISETP.GE.AND P1, PT, R5, RZ, PT ;  /* 0x000000ff0500720c */ /* 0x000fe20003f26270 */
[----:B------:R-:W-:-:S05]  /*6fb0*/  VIADD R5, R4, 0xffffff04 ;  /* 0xffffff0404057836 */ /* 0x000fca0000000000 */
[----:B------:R-:W-:-:S07]  /*6fc0*/  SHF.R.U32.HI R4, RZ, R5, R8 ;  /* 0x00000005ff047219 */ /* 0x000fce0000011608 */
[----:B------:R-:W-:-:S04]  /*6fd0*/  @!P1 VIADD R4, R4, 0x1 ;  /* 0x0000000104049836 */ /* 0x000fc80000000000 */
[----:B------:R-:W-:-:S05]  /*6fe0*/  @!P2 IMAD.SHL.U32 R4, R4, 0x2, RZ ;  /* 0x000000020404a824 */ /* 0x000fca00078e00ff */
[----:B------:R-:W-:Y:S01]  /*6ff0*/  LOP3.LUT R4, R4, 0x80000000, R57, 0xf8, !PT ;  /* 0x8000000004047812 */ /* 0x000fe200078ef839 */
[----:B------:R-:W-:Y:S06]  /*7000*/  BRA `(.L_x_150) ;  /* 0x0000000000047947 */ /* 0x000fec0003800000 */
.L_x_151:
[----:B------:R2:W3:Y:S02]  /*7010*/  MUFU.RCP R4, R57 ;  /* 0x0000003900047308 */ /* 0x0004e40000001000 */
.L_x_150:
[----:B-1-3--:R-:W-:Y:S02]  /*7020*/  IMAD.MOV.U32 R9, RZ, RZ, R4 ;  /* 0x000000ffff097224 */ /* 0x00afe400078e0004 */
[----:B------:R-:W-:Y:S02]  /*7030*/  IMAD.MOV.U32 R4, RZ, RZ, R6 ;  /* 0x000000ffff047224 */ /* 0x000fe400078e0006 */
[----:B------:R-:W-:-:S04]  /*7040*/  IMAD.MOV.U32 R5, RZ, RZ, 0x0 ;  /* 0x00000000ff057424 */ /* 0x000fc800078e00ff */
[----:B0-2---:R-:W-:Y:S05]  /*7050*/  RET.REL.NODEC R4 `(_ZN18transformer_engine71_GLOBAL__N__76556b6a_38_quantize_transpose_square_blockwise_cu_108e784945block_scaled_cast_transpose_kernel_notalignedILb1Ef13__nv_bfloat1613__nv_fp8_e4m3EEvPKT1_PT2_S8_PT0_SA_mmmmmmfbPKf) ;  /* 0xffffff8c04e87950 */ /* 0x005fea0003c3ffff */
        .weak           $__internal_5_$__cuda_sm3x_div_rn_noftz_f32_slowpath
        .type           $__internal_5_$__cuda_sm3x_div_rn_noftz_f32_slowpath,@function
        .size           $__internal_5_$__cuda_sm3x_div_rn_noftz_f32_slowpath,(.L_x_1042 - $__internal_5_$__cuda_sm3x_div_rn_noftz_f32_slowpath)
$__internal_5_$__cuda_sm3x_div_rn_noftz_f32_slowpath:
        /* <DEDUP_REMOVED lines=23> */
.L_x_152:
        /* <DEDUP_REMOVED lines=27> */
[-CC-:B------:R-:W-:Y:S01]  /*7380*/  FFMA.RZ R5, R4, R10.reuse, R9.reuse ;  /* 0x0000000a04057223 */ /* 0x180fe2000000c009 */
[C---:B------:R-:W-:Y:S02]  /*7390*/  ISETP.NE.AND P5, PT, R8.reuse, RZ, PT ;  /* 0x000000ff0800720c */ /* 0x040fe40003fa5270 */
[----:B------:R-:W-:Y:S02]  /*73a0*/  ISETP.NE.AND P2, PT, R8, RZ, PT ;  /* 0x000000ff0800720c */ /* 0x000fe40003f45270 */
[----:B------:R-:W-:Y:S01]  /*73b0*/  LOP3.LUT R11, R5, 0x7fffff, RZ, 0xc0, !PT ;  /* 0x007fffff050b7812 */ /* 0x000fe200078ec0ff */
[CCC-:B------:R-:W-:Y:S01]  /*73c0*/  FFMA.RP R5, R4.reuse, R10.reuse, R9.reuse ;  /* 0x0000000a04057223 */ /* 0x1c0fe20000008009 */
[----:B------:R-:W-:Y:S01]  /*73d0*/  FFMA.RM R4, R4, R10, R9 ;  /* 0x0000000a04047223 */ /* 0x000fe20000004009 */
[----:B------:R-:W-:Y:S01]  /*73e0*/  VIADD R10, R8, 0x20 ;  /* 0x00000020080a7836 */ /* 0x000fe20000000000 */
[----:B------:R-:W-:Y:S01]  /*73f0*/  LOP3.LUT R11, R11, 0x800000, RZ, 0xfc, !PT ;  /* 0x008000000b0b7812 */ /* 0x000fe200078efcff */
[----:B------:R-:W-:-:S02]  /*7400*/  IMAD.MOV R8, RZ, RZ, -R8 ;  /* 0x000000ffff087224 */ /* 0x000fc400078e0a08 */
[----:B------:R-:W-:Y:S02]  /*7410*/  FSETP.NEU.FTZ.AND P1, PT, R5, R4, PT ;  /* 0x000000040500720b */ /* 0x000fe40003f3d000 */
[----:B------:R-:W-:Y:S02]  /*7420*/  SHF.L.U32 R10, R11, R10, RZ ;  /* 0x0000000a0b0a7219 */ /* 0x000fe400000006ff */
[----:B------:R-:W-:Y:S02]  /*7430*/  SEL R4, R8, RZ, P5 ;  /* 0x000000ff08047207 */ /* 0x000fe40002800000 */
[----:B------:R-:W-:Y:S02]  /*7440*/  ISETP.NE.AND P2, PT, R10, RZ, P2 ;  /* 0x000000ff0a00720c */ /* 0x000fe40001745270 */
[----:B------:R-:W-:Y:S02]  /*7450*/  SHF.R.U32.HI R4, RZ, R4, R11 ;  /* 0x00000004ff047219 */ /* 0x000fe4000001160b */
[----:B------:R-:W-:-:S02]  /*7460*/  PLOP3.LUT P1, PT, P1, P2, PT, 0xf8, 0x8f ;  /* 0x00000000008f781c */ /* 0x000fc40000f25f70 */
[----:B------:R-:W-:Y:S02]  /*7470*/  SHF.R.U32.HI R8, RZ, 0x1, R4 ;  /* 0x00000001ff087819 */ /* 0x000fe40000011604 */
[----:B------:R-:W-:-:S04]  /*7480*/  SEL R5, RZ, 0x1, !P1 ;  /* 0x00000001ff057807 */ /* 0x000fc80004800000 */
[----:B------:R-:W-:-:S04]  /*7490*/  LOP3.LUT R5, R5, 0x1, R8, 0xf8, !PT ;  /* 0x0000000105057812 */ /* 0x000fc800078ef808 */
[----:B------:R-:W-:-:S05]  /*74a0*/  LOP3.LUT R5, R5, R4, RZ, 0xc0, !PT ;  /* 0x0000000405057212 */ /* 0x000fca00078ec0ff */
[----:B------:R-:W-:-:S05]  /*74b0*/  IMAD.IADD R8, R8, 0x1, R5 ;  /* 0x0000000108087824 */ /* 0x000fca00078e0205 */
[----:B------:R-:W-:Y:S01]  /*74c0*/  LOP3.LUT R7, R8, R7, RZ, 0xfc, !PT ;  /* 0x0000000708077212 */ /* 0x000fe200078efcff */
[----:B------:R-:W-:Y:S06]  /*74d0*/  BRA `(.L_x_159) ;  /* 0x0000000000347947 */ /* 0x000fec0003800000 */
.L_x_158:
[----:B------:R-:W-:-:S04]  /*74e0*/  LOP3.LUT R7, R7, 0x80000000, RZ, 0xc0, !PT ;  /* 0x8000000007077812 */ /* 0x000fc800078ec0ff */
[----:B------:R-:W-:Y:S01]  /*74f0*/  LOP3.LUT R7, R7, 0x7f800000, RZ, 0xfc, !PT ;  /* 0x7f80000007077812 */ /* 0x000fe200078efcff */
[----:B------:R-:W-:Y:S06]  /*7500*/  BRA `(.L_x_159) ;  /* 0x0000000000287947 */ /* 0x000fec0003800000 */
.L_x_157:
[----:B------:R-:W-:Y:S01]  /*7510*/  IMAD R7, R5, 0x800000, R7 ;  /* 0x0080000005077824 */ /* 0x000fe200078e0207 */
[----:B------:R-:W-:Y:S06]  /*7520*/  BRA `(.L_x_159) ;  /* 0x0000000000207947 */ /* 0x000fec0003800000 */
.L_x_156:
[----:B------:R-:W-:-:S04]  /*7530*/  LOP3.LUT R7, R10, 0x80000000, R7, 0x48, !PT ;  /* 0x800000000a077812 */ /* 0x000fc800078e4807 */
[----:B------:R-:W-:Y:S01]  /*7540*/  LOP3.LUT R7, R7, 0x7f800000, RZ, 0xfc, !PT ;  /* 0x7f80000007077812 */ /* 0x000fe200078efcff */
[----:B------:R-:W-:Y:S06]  /*7550*/  BRA `(.L_x_159) ;  /* 0x0000000000147947 */ /* 0x000fec0003800000 */
.L_x_155:
[----:B------:R-:W-:Y:S01]  /*7560*/  LOP3.LUT R7, R10, 0x80000000, R7, 0x48, !PT ;  /* 0x800000000a077812 */ /* 0x000fe200078e4807 */
[----:B------:R-:W-:Y:S06]  /*7570*/  BRA `(.L_x_159) ;  /* 0x00000000000c7947 */ /* 0x000fec0003800000 */
.L_x_154:
[----:B------:R-:W0:Y:S01]  /*7580*/  MUFU.RSQ R7, -QNAN ;  /* 0xffc0000000077908 */ /* 0x000e220000001400 */
[----:B------:R-:W-:Y:S05]  /*7590*/  BRA `(.L_x_159) ;  /* 0x0000000000047947 */ /* 0x000fea0003800000 */
.L_x_153:
[----:B------:R-:W-:-:S07]  /*75a0*/  FADD.FTZ R7, R4, 448 ;  /* 0x43e0000004077421 */ /* 0x000fce0000010000 */
.L_x_159:
[----:B------:R-:W-:Y:S02]  /*75b0*/  IMAD.MOV.U32 R4, RZ, RZ, R6 ;  /* 0x000000ffff047224 */ /* 0x000fe400078e0006 */
[----:B------:R-:W-:-:S04]  /*75c0*/  IMAD.MOV.U32 R5, RZ, RZ, 0x0 ;  /* 0x00000000ff057424 */ /* 0x000fc800078e00ff */
[----:B0-----:R-:W-:Y:S05]  /*75d0*/  RET.REL.NODEC R4 `(_ZN18transformer_engine71_GLOBAL__N__76556b6a_38_quantize_transpose_square_blockwise_cu_108e784945block_scaled_cast_transpose_kernel_notalignedILb1Ef13__nv_bfloat1613__nv_fp8_e4m3EEvPKT1_PT2_S8_PT0_SA_mmmmmmfbPKf) ;  /* 0xffffff8804887950 */ /* 0x001fea0003c3ffff */
.L_x_160:
        /* <DEDUP_REMOVED lines=10> */
.L_x_1042:


//--------------------- .text._ZN18transformer_engine71_GLOBAL__N__76556b6a_38_quantize_transpose_square_blockwise_cu_108e784934block_scaled_cast_transpose_kernelILb1Ef13__nv_bfloat1613__nv_fp8_e4m3EEvPKT1_PT2_S8_PT0_SA_mmmmmmf14CUtensorMap_stbPKf --------------------------
	.section	.text._ZN18transformer_engine71_GLOBAL__N__76556b6a_38_quantize_transpose_square_blockwise_cu_108e784934block_scaled_cast_transpose_kernelILb1Ef13__nv_bfloat1613__nv_fp8_e4m3EEvPKT1_PT2_S8_PT0_SA_mmmmmmf14CUtensorMap_stbPKf,"ax",@progbits
	.align	128
.text._ZN18transformer_engine71_GLOBAL__N__76556b6a_38_quantize_transpose_square_blockwise_cu_108e784934block_scaled_cast_transpose_kernelILb1Ef13__nv_bfloat1613__nv_fp8_e4m3EEvPKT1_PT2_S8_PT0_SA_mmmmmmf14CUtensorMap_stbPKf:
        .type           _ZN18transformer_engine71_GLOBAL__N__76556b6a_38_quantize_transpose_square_blockwise_cu_108e784934block_scaled_cast_transpose_kernelILb1Ef13__nv_bfloat1613__nv_fp8_e4m3EEvPKT1_PT2_S8_PT0_SA_mmmmmmf14CUtensorMap_stbPKf,@function
        .size           _ZN18transformer_engine71_GLOBAL__N__76556b6a_38_quantize_transpose_square_blockwise_cu_108e784934block_scaled_cast_transpose_kernelILb1Ef13__nv_bfloat1613__nv_fp8_e4m3EEvPKT1_PT2_S8_PT0_SA_mmmmmmf14CUtensorMap_stbPKf,(.L_x_1045 - _ZN18transformer_engine71_GLOBAL__N__76556b6a_38_quantize_transpose_square_blockwise_cu_108e784934block_scaled_cast_transpose_kernelILb1Ef13__nv_bfloat1613__nv_fp8_e4m3EEvPKT1_PT2_S8_PT0_SA_mmmmmmf14CUtensorMap_stbPKf)
        .other          _ZN18transformer_engine71_GLOBAL__N__76556b6a_38_quantize_transpose_square_blockwise_cu_108e784934block_scaled_cast_transpose_kernelILb1Ef13__nv_bfloat1613__nv_fp8_e4m3EEvPKT1_PT2_S8_PT0_SA_mmmmmmf14CUtensorMap_stbPKf,@"STO_CUDA_ENTRY STV_DEFAULT"
_ZN18transformer_engine71_GLOBAL__N__76556b6a_38_quantize_transpose_square_blockwise_cu_108e784934block_scaled_cast_transpose_kernelILb1Ef13__nv_bfloat1613__nv_fp8_e4m3EEvPKT1_PT2_S8_PT0_SA_mmmmmmf14CUtensorMap_stbPKf:
[----:B------:R-:W-:Y:S01]  /*0000*/  LDC R1, c[0x0][0x37c] ;  /* 0x0000df00ff017b82 */ /* 0x000fe20000000800 */
[----:B------:R-:W1:Y:S01]  /*0010*/  LDCU.64 UR4, c[0x0][0x488] ;  /* 0x00009100ff0477ac */ /* 0x000e620008000a00 */
[----:B------:R-:W2:Y:S01]  /*0020*/  LDCU.64 UR22, c[0x0][0x358] ;  /* 0x00006b00ff1677ac */ /* 0x000ea20008000a00 */
[----:B-1----:R-:W-:-:S04]  /*0030*/  UISETP.NE.U32.AND UP0, UPT, UR4, URZ, UPT ;  /* 0x000000ff0400728c */ /* 0x002fc8000bf05070 */
[----:B------:R-:W-:-:S09]  /*0040*/  UISETP.NE.AND.EX UP0, UPT, UR5, URZ, UPT, UP0 ;  /* 0x000000ff0500728c */ /* 0x000fd2000bf05300 */
[----:B--2---:R-:W-:Y:S05]  /*0050*/  BRA.U !UP0, `(.L_x_161) ;  /* 0x0000000108107547 */ /* 0x004fea000b800000 */
[----:B------:R-:W1:Y:S02]  /*0060*/  LDC.64 R2, c[0x0][0x488] ;  /* 0x00012200ff027b82 */ /* 0x000e640000000a00 */
[----:B-1----:R-:W2:Y:S02]  /*0070*/  LDG.E R2, desc[UR22][R2.64] ;  /* 0x0000001602027981 */ /* 0x002ea4000c1e1900 */
[----:B--2---:R-:W-:-:S13]  /*0080*/  FSETP.NEU.AND P0, PT, R2, 1, PT ;  /* 0x3f8000000200780b */ /* 0x004fda0003f0d000 */
[----:B------:R-:W-:Y:S05]  /*0090*/  @!P0 EXIT ;  /* 0x000000000000894d */ /* 0x000fea0003800000 */
.L_x_161:
[----:B------:R-:W1:Y:S01]  /*00a0*/  S2R R52, SR_TID.X ;  /* 0x0000000000347919 */ /* 0x000e620000002100 */
[----:B------:R-:W2:Y:S01]  /*00b0*/  S2UR UR24, SR_CTAID.X ;  /* 0x00000000001879c3 */ /* 0x000ea20000002500 */
[----:B------:R-:W3:Y:S01]  /*00c0*/  LDCU.64 UR6, c[0x0][0x3a8] ;  /* 0x00007500ff0677ac */ /* 0x000ee20008000a00 */
[----:B------:R-:W4:Y:S06]  /*00d0*/  LDCU.64 UR10, c[0x0][0x380] ;  /* 0x00007000ff0a77ac */ /* 0x000f2c0008000a00 */
[----:B------:R-:W5:Y:S01]  /*00e0*/  S2UR UR25, SR_CTAID.Y ;  /* 0x00000000001979c3 */ /* 0x000f620000002600 */
[----:B--2---:R-:W-:-:S06]  /*00f0*/  UIMAD.WIDE.U32 UR8, UR24, 0x80, URZ ;  /* 0x00000080180878a5 */ /* 0x004fcc000f8e00ff */
[----:B------:R-:W-:Y:S01]  /*0100*/  IMAD.U32 R3, RZ, RZ, UR9 ;  /* 0x00000009ff037e24 */ /* 0x000fe2000f8e00ff */
[----:B-1----:R-:W-:Y:S01]  /*0110*/  SHF.R.U32.HI R0, RZ, 0x1, R52 ;  /* 0x00000001ff007819 */ /* 0x002fe20000011634 */
[----:B-----5:R-:W-:Y:S01]  /*0120*/  USHF.L.U32 UR5, UR25, 0x7, URZ ;  /* 0x0000000719057899 */ /* 0x020fe200080006ff */
[----:B------:R-:W-:Y:S02]  /*0130*/  IMAD.SHL.U32 R5, R52, 0x10, RZ ;  /* 0x0000001034057824 */ /* 0x000fe400078e00ff */
[----:B------:R-:W-:Y:S02]  /*0140*/  IMAD.U32 R2, RZ, RZ, UR8 ;  /* 0x00000008ff027e24 */ /* 0x000fe4000f8e00ff */
[----:B------:R-:W-:Y:S02]  /*0150*/  IMAD.U32 R44, RZ, RZ, UR8 ;  /* 0x00000008ff2c7e24 */ /* 0x000fe4000f8e00ff */
[----:B------:R-:W-:Y:S01]  /*0160*/  IMAD.U32 R3, RZ, RZ, UR5 ;  /* 0x00000005ff037e24 */ /* 0x000fe2000f8e00ff */
[----:B------:R-:W-:Y:S01]  /*0170*/  LOP3.LUT R5, R2, 0x10, R5, 0xf8, !PT ;  /* 0x0000001002057812 */ /* 0x000fe200078ef805 */
[----:B------:R-:W-:-:S03]  /*0180*/  IMAD.U32 R45, RZ, RZ, UR9 ;  /* 0x00000009ff2d7e24 */ /* 0x000fc6000f8e00ff */
[----:B------:R-:W-:Y:S01]  /*0190*/  LOP3.LUT R3, R3, 0x40, R0, 0xf8, !PT ;  /* 0x0000004003037812 */ /* 0x000fe200078ef800 */
[----:B------:R-:W-:Y:S01]  /*01a0*/  IMAD.SHL.U32 R0, R52, 0x2, RZ ;  /* 0x0000000234007824 */ /* 0x000fe200078e00ff */
[----:B------:R-:W-:-:S04]  /*01b0*/  LOP3.LUT R44, R5, 0x60, R52, 0xf8, !PT ;  /* 0x00000060052c7812 */ /* 0x000fc800078ef834 */
[----:B------:R-:W-:-:S05]  /*01c0*/  LOP3.LUT R3, R3, 0x3c, R0, 0xf8, !PT ;  /* 0x0000003c03037812 */ /* 0x000fca00078ef800 */
[----:B---3--:R-:W-:-:S04]  /*01d0*/  IMAD.WIDE.U32 R44, R3, UR6, R44 ;  /* 0x00000006032c7c25 */ /* 0x008fc8000f8e002c */
        /* <DEDUP_REMOVED lines=10> */
[----:B------:R5:W4:Y:S01]  /*0280*/  LDG.E.128 R20, desc[UR22][R4.64+0x10] ;  /* 0x0000101604147981 */ /* 0x000b22000c1e1d00 */
[----:B------:R-:W-:-:S04]  /*0290*/  IADD3 R10, P0, PT, R4, UR8, RZ ;  /* 0x00000008040a7c10 */ /* 0x000fc8000ff1e0ff */
[----:B------:R-:W-:-:S05]  /*02a0*/  IADD3.X R11, PT, PT, R5, UR4, RZ, P0, !PT ;  /* 0x00000004050b7c10 */ /* 0x000fca00087fe4ff */
[----:B------:R-:W4:Y:S04]  /*02b0*/  LDG.E.128 R24, desc[UR22][R10.64] ;  /* 0x000000160a187981 */ /* 0x000f28000c1e1d00 */
[----:B------:R5:W4:Y:S01]  /*02c0*/  LDG.E.128 R28, desc[UR22][R10.64+0x10] ;  /* 0x000010160a1c7981 */ /* 0x000b22000c1e1d00 */
[----:B-1----:R-:W-:-:S04]  /*02d0*/  IADD3 R2, P0, PT, R10, UR8, RZ ;  /* 0x000000080a027c10 */ /* 0x002fc8000ff1e0ff */
[----:B------:R-:W-:-:S05]  /*02e0*/  IADD3.X R3, PT, PT, R11, UR4, RZ, P0, !PT ;  /* 0x000000040b037c10 */ /* 0x000fca00087fe4ff */
[----:B------:R-:W4:Y:S04]  /*02f0*/  LDG.E.128 R32, desc[UR22][R2.64] ;  /* 0x0000001602207981 */ /* 0x000f28000c1e1d00 */
[----:B------:R1:W4:Y:S01]  /*0300*/  LDG.E.128 R36, desc[UR22][R2.64+0x10] ;  /* 0x0000101602247981 */ /* 0x000322000c1e1d00 */
[C---:B------:R-:W-:Y:S01]  /*0310*/  LOP3.LUT P0, RZ, R52.reuse, 0x1f, RZ, 0xc0, !PT ;  /* 0x0000001f34ff7812 */ /* 0x040fe2000780c0ff */
[----:B------:R-:W-:Y:S01]  /*0320*/  BSSY.RECONVERGENT B0, `(.L_x_162) ;  /* 0x00000a3000007945 */ /* 0x000fe20003800200 */
[----:B------:R-:W-:Y:S02]  /*0330*/  ISETP.NE.AND P1, PT, R52, RZ, PT ;  /* 0x000000ff3400720c */ /* 0x000fe40003f25270 */
[C---:B--2---:R-:W-:Y:S01]  /*0340*/  PRMT R6, R40.reuse, 0x7632, R6 ;  /* 0x0000763228067816 */ /* 0x044fe20000000006 */
[----:B------:R-:W-:Y:S01]  /*0350*/  IMAD.U32 R9, R40, 0x10000, RZ ;  /* 0x0001000028097824 */ /* 0x000fe200078e00ff */
[C---:B-----5:R-:W-:Y:S01]  /*0360*/  PRMT R4, R41.reuse, 0x7632, R4 ;  /* 0x0000763229047816 */ /* 0x060fe20000000004 */
[----:B------:R-:W-:Y:S01]  /*0370*/  IMAD.U32 R7, R41, 0x10000, RZ ;  /* 0x0001000029077824 */ /* 0x000fe200078e00ff */
[----:B------:R-:W-:Y:S01]  /*0380*/  PRMT R40, R42, 0x7632, R40 ;  /* 0x000076322a287816 */ /* 0x000fe20000000028 */
[----:B------:R-:W-:Y:S01]  /*0390*/  IMAD.U32 R6, R6, 0x10000, RZ ;  /* 0x0001000006067824 */ /* 0x000fe200078e00ff */
[----:B------:R-:W-:Y:S01]  /*03a0*/  PRMT R11, R43, 0x7632, R11 ;  /* 0x000076322b0b7816 */ /* 0x000fe2000000000b */
[----:B------:R-:W-:Y:S01]  /*03b0*/  IMAD.U32 R4, R4, 0x10000, RZ ;  /* 0x0001000004047824 */ /* 0x000fe200078e00ff */
[----:B---3--:R-:W-:Y:S01]  /*03c0*/  PRMT R41, R12, 0x7632, R41 ;  /* 0x000076320c297816 */ /* 0x008fe20000000029 */
[----:B------:R-:W-:Y:S01]  /*03d0*/  IMAD.U32 R5, R42, 0x10000, RZ ;  /* 0x000100002a057824 */ /* 0x000fe200078e00ff */
[----:B------:R-:W-:Y:S01]  /*03e0*/  FMNMX3 R0, |R9|, RZ, |R6|, !PT ;  /* 0x000000ff09007276 */ /* 0x000fe20007800606 */
[----:B-1----:R-:W-:Y:S01]  /*03f0*/  IMAD.U32 R2, R40, 0x10000, RZ ;  /* 0x0001000028027824 */ /* 0x002fe200078e00ff */
        /* <DEDUP_REMOVED lines=107> */
[----:B------:R-:W-:-:S02]  /*0ab0*/  IMAD.U32 R37, R18, 0x10000, RZ ;  /* 0x0001000012257824 */ /* 0x000fc400078e00ff */
[----:B------:R-:W-:Y:S01]  /*0ac0*/  IMAD.U32 R38, R38, 0x10000, RZ ;  /* 0x0001000026267824 */ /* 0x000fe200078e00ff */
[----:B------:R-:W-:Y:S01]  /*0ad0*/  FMNMX3 R16, R16, |R73|, |R36|, !PT ;  /* 0x4000004910107276 */ /* 0x000fe20007800424 */
[----:B------:R-:W-:Y:S02]  /*0ae0*/  IMAD.U32 R75, R75, 0x10000, RZ ;  /* 0x000100004b4b7824 */ /* 0x000fe400078e00ff */
[----:B------:R-:W-:Y:S01]  /*0af0*/  IMAD.U32 R39, R39, 0x10000, RZ ;  /* 0x0001000027277824 */ /* 0x000fe200078e00ff */
[----:B------:R-:W-:Y:S01]  /*0b00*/  FMNMX3 R16, R16, |R74|, |R37|, !PT ;  /* 0x4000004a10107276 */ /* 0x000fe20007800425 */
[----:B------:R-:W-:-:S03]  /*0b10*/  IMAD.U32 R76, R76, 0x10000, RZ ;  /* 0x000100004c4c7824 */ /* 0x000fc600078e00ff */
[----:B------:R-:W-:-:S04]  /*0b20*/  FMNMX3 R16, R16, |R38|, |R75|, !PT ;  /* 0x4000002610107276 */ /* 0x000fc8000780044b */
[----:B------:R-:W-:-:S05]  /*0b30*/  FMNMX3 R17, R16, |R39|, |R76|, !PT ;  /* 0x4000002710117276 */ /* 0x000fca000780044c */
[----:B------:R-:W1:Y:S02]  /*0b40*/  SHFL.DOWN PT, R16, R17, 0x10, 0x1f ;  /* 0x0a001f0011107f89 */ /* 0x000e6400000e0000 */
[----:B-1----:R-:W-:-:S05]  /*0b50*/  FMNMX R18, R17, R16, !PT ;  /* 0x0000001011127209 */ /* 0x002fca0007800000 */
[----:B------:R-:W1:Y:S02]  /*0b60*/  SHFL.DOWN PT, R19, R18, 0x8, 0x1f ;  /* 0x09001f0012137f89 */ /* 0x000e6400000e0000 */
[----:B-1----:R-:W-:Y:S02]  /*0b70*/  FMNMX R19, R18, R19, !PT ;  /* 0x0000001312137209 */ /* 0x002fe40007800000 */
[----:B------:R-:W-:-:S03]  /*0b80*/  SHF.R.U32.HI R18, RZ, 0x5, R52 ;  /* 0x00000005ff127819 */ /* 0x000fc60000011634 */
[----:B------:R-:W1:Y:S01]  /*0b90*/  SHFL.DOWN PT, R16, R19, 0x4, 0x1f ;  /* 0x08801f0013107f89 */ /* 0x000e6200000e0000 */
[----:B------:R-:W-:Y:S02]  /*0ba0*/  LOP3.LUT R18, R18, 0x3, RZ, 0xc0, !PT ;  /* 0x0000000312127812 */ /* 0x000fe400078ec0ff */
[----:B-1----:R-:W-:Y:S02]  /*0bb0*/  FMNMX R20, R19, R16, !PT ;  /* 0x0000001013147209 */ /* 0x002fe40007800000 */
[----:B------:R-:W1:Y:S03]  /*0bc0*/  @!P0 S2R R16, SR_CgaCtaId ;  /* 0x0000000000108919 */ /* 0x000e660000008800 */
[----:B------:R-:W2:Y:S02]  /*0bd0*/  SHFL.DOWN PT, R21, R20, 0x2, 0x1f ;  /* 0x08401f0014157f89 */ /* 0x000ea400000e0000 */
[----:B--2---:R-:W-:-:S05]  /*0be0*/  FMNMX R21, R20, R21, !PT ;  /* 0x0000001514157209 */ /* 0x004fca0007800000 */
[----:B------:R-:W2:Y:S02]  /*0bf0*/  SHFL.DOWN PT, R22, R21, 0x1, 0x1f ;  /* 0x08201f0015167f89 */ /* 0x000ea400000e0000 */
[----:B--2---:R-:W-:Y:S02]  /*0c00*/  FMNMX R17, R21, R22, !PT ;  /* 0x0000001615117209 */ /* 0x004fe40007800000 */
[----:B------:R-:W-:-:S04]  /*0c10*/  @!P0 SHF.R.U32.HI R22, RZ, 0x3, R52 ;  /* 0x00000003ff168819 */ /* 0x000fc80000011634 */
[----:B------:R-:W2:Y:S01]  /*0c20*/  SHFL.IDX PT, R17, R17, RZ, 0x1f ;  /* 0x00001fff11117589 */ /* 0x000ea200000e0000 */
[----:B------:R-:W-:-:S05]  /*0c30*/  @!P0 LOP3.LUT R19, R22, 0x10, RZ, 0xc0, !PT ;  /* 0x0000001016138812 */ /* 0x000fca00078ec0ff */
[----:B------:R-:W-:Y:S01]  /*0c40*/  @!P0 IMAD R18, R18, 0x4, R19 ;  /* 0x0000000412128824 */ /* 0x000fe200078e0213 */
[----:B------:R-:W-:-:S04]  /*0c50*/  @!P0 MOV R19, 0x400 ;  /* 0x0000040000138802 */ /* 0x000fc80000000f00 */
[----:B-1----:R-:W-:-:S05]  /*0c60*/  @!P0 LEA R19, R16, R19, 0x18 ;  /* 0x0000001310138211 */ /* 0x002fca00078ec0ff */
[----:B------:R-:W-:-:S05]  /*0c70*/  @!P0 IMAD.IADD R18, R18, 0x1, R19 ;  /* 0x0000000112128824 */ /* 0x000fca00078e0213 */
[----:B--2---:R1:W-:Y:S01]  /*0c80*/  @!P0 STS [R18], R17 ;  /* 0x0000001112008388 */ /* 0x0043e20000000800 */
[----:B------:R-:W-:Y:S06]  /*0c90*/  BAR.SYNC.DEFER_BLOCKING 0x0 ;  /* 0x0000000000007b1d */ /* 0x000fec0000010000 */
[----:B------:R-:W-:Y:S05]  /*0ca0*/  @P1 BRA `(.L_x_163) ;  /* 0x0000000000281947 */ /* 0x000fea0003800000 */
[----:B------:R-:W2:Y:S01]  /*0cb0*/  S2UR UR6, SR_CgaCtaId ;  /* 0x00000000000679c3 */ /* 0x000ea20000008800 */
[----:B------:R-:W-:Y:S02]  /*0cc0*/  UMOV UR4, 0x400 ;  /* 0x0000040000047882 */ /* 0x000fe40000000000 */
[----:B--2---:R-:W-:-:S09]  /*0cd0*/  ULEA UR4, UR6, UR4, 0x18 ;  /* 0x0000000406047291 */ /* 0x004fd2000f8ec0ff */
[----:B-1----:R-:W1:Y:S04]  /*0ce0*/  LDS.128 R16, [UR4] ;  /* 0x00000004ff107984 */ /* 0x002e680008000c00 */
[----:B------:R-:W2:Y:S01]  /*0cf0*/  LDS.128 R20, [UR4+0x10] ;  /* 0x00001004ff147984 */ /* 0x000ea20008000c00 */
[----:B-1----:R-:W-:-:S04]  /*0d00*/  FMNMX3 R16, R16, R17, R18, !PT ;  /* 0x0000001110107276 */ /* 0x002fc80007800012 */
[----:B--2---:R-:W-:-:S04]  /*0d10*/  FMNMX3 R16, R16, R19, R20, !PT ;  /* 0x0000001310107276 */ /* 0x004fc80007800014 */
[----:B------:R-:W-:-:S04]  /*0d20*/  FMNMX3 R16, R16, R21, R22, !PT ;  /* 0x0000001510107276 */ /* 0x000fc80007800016 */
[----:B------:R-:W-:-:S05]  /*0d30*/  FMNMX R16, R16, R23, !PT ;  /* 0x0000001710107209 */ /* 0x000fca0007800000 */
[----:B------:R2:W-:Y:S02]  /*0d40*/  STS [UR4], R16 ;  /* 0x00000010ff007988 */ /* 0x0005e40008000804 */
.L_x_163:
[----:B------:R-:W-:Y:S05]  /*0d50*/  BSYNC.RECONVERGENT B0 ;  /* 0x0000000000007941 */ /* 0x000fea0003800200 */
.L_x_162:
[----:B------:R-:W3:Y:S08]  /*0d60*/  S2UR UR6, SR_CgaCtaId ;  /* 0x00000000000679c3 */ /* 0x000ef00000008800 */
[----:B------:R-:W-:Y:S06]  /*0d70*/  BAR.SYNC.DEFER_BLOCKING 0x0 ;  /* 0x0000000000007b1d */ /* 0x000fec0000010000 */
[----:B------:R-:W-:Y:S01]  /*0d80*/  UMOV UR4, 0x400 ;  /* 0x0000040000047882 */ /* 0x000fe20000000000 */
[----:B------:R-:W-:Y:S01]  /*0d90*/  UMOV UR11, 0x3f800000 ;  /* 0x3f800000000b7882 */ /* 0x000fe20000000000 */
[----:B---3--:R-:W-:-:S09]  /*0da0*/  ULEA UR4, UR6, UR4, 0x18 ;  /* 0x0000000406047291 */ /* 0x008fd2000f8ec0ff */
[----:B-1----:R-:W1:Y:S02]  /*0db0*/  LDS R17, [UR4] ;  /* 0x00000004ff117984 */ /* 0x002e640008000800 */
[----:B------:R-:W1:Y:S02]  /*0dc0*/  LDCU UR4, c[0x0][0x3d8] ;  /* 0x00007b00ff0477ac */ /* 0x000e640008000800 */
[----:B-1----:R-:W-:-:S04]  /*0dd0*/  FSETP.GEU.AND P0, PT, R17, UR4, PT ;  /* 0x0000000411007c0b */ /* 0x002fc8000bf0e000 */
[----:B------:R-:W-:-:S04]  /*0de0*/  FSEL R17, R17, UR4, P0 ;  /* 0x0000000411117c08 */ /* 0x000fc80008000000 */
[----:B------:R-:W-:-:S04]  /*0df0*/  FSETP.NEU.AND P0, PT, R17, RZ, PT ;  /* 0x000000ff1100720b */ /* 0x000fc80003f0d000 */
[----:B------:R-:W-:-:S13]  /*0e00*/  FSETP.EQU.OR P0, PT, |R17|, +INF , !P0 ;  /* 0x7f8000001100780b */ /* 0x000fda000470a600 */
[----:B------:R-:W-:Y:S05]  /*0e10*/  @P0 BRA `(.L_x_164) ;  /* 0x0000000000500947 */ /* 0x000fea0003800000 */
[----:B--2---:R-:W1:Y:S01]  /*0e20*/  MUFU.RCP R16, R17 ;  /* 0x0000001100107308 */ /* 0x004e620000001000 */
[----:B------:R-:W2:Y:S01]  /*0e30*/  LDCU.U8 UR4, c[0x0][0x480] ;  /* 0x00009000ff0477ac */ /* 0x000ea20008000000 */
[----:B------:R-:W-:Y:S01]  /*0e40*/  UMOV UR6, 0x43e00000 ;  /* 0x43e0000000067882 */ /* 0x000fe20000000000 */
[----:B-1----:R-:W-:Y:S01]  /*0e50*/  FFMA R19, -R17, R16, 1 ;  /* 0x3f80000011137423 */ /* 0x002fe20000000110 */
[----:B--2---:R-:W-:-:S03]  /*0e60*/  UPRMT UR4, UR4, 0x8880, URZ ;  /* 0x0000888004047896 */ /* 0x004fc600080000ff */
[----:B------:R-:W-:Y:S01]  /*0e70*/  FFMA R16, R16, R19, R16 ;  /* 0x0000001310107223 */ /* 0x000fe20000000010 */
[----:B------:R-:W-:-:S03]  /*0e80*/  UISETP.NE.AND UP0, UPT, UR4, URZ, UPT ;  /* 0x000000ff0400728c */ /* 0x000fc6000bf05270 */
[----:B------:R-:W-:-:S04]  /*0e90*/  FFMA R18, R16, 448, RZ ;  /* 0x43e0000010127823 */ /* 0x000fc800000000ff */
[----:B------:R-:W-:-:S04]  /*0ea0*/  FFMA R19, -R17, R18, 448 ;  /* 0x43e0000011137423 */ /* 0x000fc80000000112 */
[----:B------:R-:W-:Y:S01]  /*0eb0*/  FFMA R16, R16, R19, R18 ;  /* 0x0000001310107223 */ /* 0x000fe20000000012 */
[----:B------:R-:W-:-:S04]  /*0ec0*/  IMAD.U32 R18, RZ, RZ, UR6 ;  /* 0x00000006ff127e24 */ /* 0x000fc8000f8e00ff */
[----:B------:R-:W1:Y:S02]  /*0ed0*/  FCHK P0, R18, R17 ;  /* 0x0000001112007302 */ /* 0x000e640000000000 */
[----:B-1----:R-:W-:Y:S05]  /*0ee0*/  @!P0 BRA `(.L_x_165) ;  /* 0x00000000000c8947 */ /* 0x002fea0003800000 */
[----:B------:R-:W-:-:S07]  /*0ef0*/  MOV R18, 0xf10 ;  /* 0x00000f1000127802 */ /* 0x000fce0000000f00 */
[----:B------:R-:W-:Y:S05]  /*0f00*/  CALL.REL.NOINC `($__internal_7_$__cuda_sm3x_div_rn_noftz_f32_slowpath) ;  /* 0x0000001c00f47944 */ /* 0x000fea0003c00000 */
[----:B------:R-:W-:-:S07]  /*0f10*/  IMAD.MOV.U32 R16, RZ, RZ, R19 ;  /* 0x000000ffff107224 */ /* 0x000fce00078e0013 */
.L_x_165:
[----:B------:R-:W-:-:S04]  /*0f20*/  FSETP.NEU.AND P0, PT, |R16|, +INF , PT ;  /* 0x7f8000001000780b */ /* 0x000fc80003f0d200 */
[----:B------:R-:W-:-:S04]  /*0f30*/  FSEL R16, R16, 3.38953138925153547590e+38, P0 ;  /* 0x7f7f000010107808 */ /* 0x000fc80000000000 */
[----:B------:R-:W-:-:S13]  /*0f40*/  R2UR UR11, R16 ;  /* 0x00000000100b72ca */ /* 0x000fda00000e0000 */
[----:B------:R-:W-:-:S12]  /*0f50*/  @UP0 ULOP3.LUT UR11, UR11, 0xff800000, URZ, 0xc0, !UPT ;  /* 0xff8000000b0b0892 */ /* 0x000fd8000f8ec0ff */
.L_x_164:
[----:B------:R-:W-:Y:S04]  /*0f60*/  BSSY.RECONVERGENT B0, `(.L_x_166) ;  /* 0x0000026000007945 */ /* 0x000fe80003800200 */
[----:B------:R-:W-:Y:S05]  /*0f70*/  @P1 BRA `(.L_x_167) ;  /* 0x0000000000901947 */ /* 0x000fea0003800000 */
[----:B------:R-:W-:-:S04]  /*0f80*/  UIADD3 UR4, UPT, UPT, UR11, 0x1800000, URZ ;  /* 0x018000000b047890 */ /* 0x000fc8000fffe0ff */
[----:B------:R-:W-:-:S04]  /*0f90*/  ULOP3.LUT UR4, UR4, 0x7f800000, URZ, 0xc0, !UPT ;  /* 0x7f80000004047892 */ /* 0x000fc8000f8ec0ff */
[----:B------:R-:W-:-:S09]  /*0fa0*/  UISETP.GT.U32.AND UP0, UPT, UR4, 0x1ffffff, UPT ;  /* 0x01ffffff0400788c */ /* 0x000fd2000bf04070 */
[----:B------:R-:W-:Y:S05]  /*0fb0*/  BRA.U UP0, `(.L_x_168) ;  /* 0x0000000100107547 */ /* 0x000fea000b800000 */
[----:B--2---:R-:W-:Y:S01]  /*0fc0*/  IMAD.U32 R16, RZ, RZ, UR11 ;  /* 0x0000000bff107e24 */ /* 0x004fe2000f8e00ff */
[----:B------:R-:W-:-:S07]  /*0fd0*/  MOV R18, 0xff0 ;  /* 0x00000ff000127802 */ /* 0x000fce0000000f00 */
[----:B------:R-:W-:Y:S05]  /*0fe0*/  CALL.REL.NOINC `($__internal_6_$__cuda_sm20_rcp_rn_f32_slowpath) ;  /* 0x0000001800e87944 */ /* 0x000fea0003c00000 */
[----:B------:R-:W-:Y:S05]  /*0ff0*/  BRA `(.L_x_169) ;  /* 0x0000000000147947 */ /* 0x000fea0003800000 */
.L_x_168:
[----:B------:R-:W1:Y:S01]  /*1000*/  MUFU.RCP R21, UR11 ;  /* 0x0000000b00157d08 */ /* 0x000e620008001000 */
[----:B--2---:R-:W-:-:S04]  /*1010*/  IMAD.U32 R16, RZ, RZ, UR11 ;  /* 0x0000000bff107e24 */ /* 0x004fc8000f8e00ff */
[----:B-1----:R-:W-:-:S04]  /*1020*/  FFMA R16, R21, R16, -1 ;  /* 0xbf80000015107423 */ /* 0x002fc80000000010 */
[----:B------:R-:W-:-:S04]  /*1030*/  FADD.FTZ R16, -R16, -RZ ;  /* 0x800000ff10107221 */ /* 0x000fc80000010100 */
[----:B------:R-:W-:-:S07]  /*1040*/  FFMA R21, R21, R16, R21 ;  /* 0x0000001015157223 */ /* 0x000fce0000000015 */
.L_x_169:
[----:B------:R-:W1:Y:S01]  /*1050*/  LDCU.64 UR8, c[0x0][0x3b8] ;  /* 0x00007700ff0877ac */ /* 0x000e620008000a00 */
[----:B------:R-:W2:Y:S01]  /*1060*/  LDCU.128 UR12, c[0x0][0x3c0] ;  /* 0x00007800ff0c77ac */ /* 0x000ea20008000c00 */
[----:B------:R-:W3:Y:S01]  /*1070*/  LDCU.64 UR16, c[0x0][0x398] ;  /* 0x00007300ff1077ac */ /* 0x000ee20008000a00 */
[----:B------:R-:W4:Y:S01]  /*1080*/  LDCU.64 UR18, c[0x0][0x3d0] ;  /* 0x00007a00ff1277ac */ /* 0x000f220008000a00 */
[----:B------:R-:W5:Y:S01]  /*1090*/  LDCU.64 UR20, c[0x0][0x3a0] ;  /* 0x00007400ff1477ac */ /* 0x000f620008000a00 */
[----:B-1----:R-:W-:-:S04]  /*10a0*/  UIMAD.WIDE.U32 UR6, UR24, UR8, URZ ;  /* 0x00000008180672a5 */ /* 0x002fc8000f8e00ff */
[----:B------:R-:W-:Y:S02]  /*10b0*/  UIMAD UR7, UR24, UR9, UR7 ;  /* 0x00000009180772a4 */ /* 0x000fe4000f8e0207 */
[----:B--2---:R-:W-:Y:S02]  /*10c0*/  UIMAD.WIDE.U32 UR8, UR25, UR14, URZ ;  /* 0x0000000e190872a5 */ /* 0x004fe4000f8e00ff */
[----:B------:R-:W-:Y:S02]  /*10d0*/  UIMAD.WIDE.U32 UR6, UR25, UR12, UR6 ;  /* 0x0000000c190672a5 */ /* 0x000fe4000f8e0006 */
[----:B------:R-:W-:Y:S02]  /*10e0*/  UIMAD UR9, UR25, UR15, UR9 ;  /* 0x0000000f190972a4 */ /* 0x000fe4000f8e0209 */
[----:B------:R-:W-:Y:S02]  /*10f0*/  UIMAD UR10, UR25, UR13, UR7 ;  /* 0x0000000d190a72a4 */ /* 0x000fe4000f8e0207 */
[----:B---3--:R-:W-:-:S02]  /*1100*/  ULEA UR7, UP0, UR6, UR16, 0x2 ;  /* 0x0000001006077291 */ /* 0x008fc4000f8010ff */
[----:B----4-:R-:W-:Y:S02]  /*1110*/  UIMAD.WIDE.U32 UR8, UR24, UR18, UR8 ;  /* 0x00000012180872a5 */ /* 0x010fe4000f8e0008 */
[----:B------:R-:W-:Y:S02]  /*1120*/  ULEA.HI.X UR10, UR6, UR17, UR10, 0x2, UP0 ;  /* 0x00000011060a7291 */ /* 0x000fe400080f140a */
[----:B------:R-:W-:Y:S01]  /*1130*/  UIMAD UR6, UR24, UR19, UR9 ;  /* 0x00000013180672a4 */ /* 0x000fe2000f8e0209 */
[----:B------:R-:W-:Y:S01]  /*1140*/  IMAD.U32 R18, RZ, RZ, UR7 ;  /* 0x00000007ff127e24 */ /* 0x000fe2000f8e00ff */
[----:B-----5:R-:W-:Y:S02]  /*1150*/  ULEA UR4, UP0, UR8, UR20, 0x2 ;  /* 0x0000001408047291 */ /* 0x020fe4000f8010ff */
[----:B------:R-:W-:Y:S02]  /*1160*/  IMAD.U32 R19, RZ, RZ, UR10 ;  /* 0x0000000aff137e24 */ /* 0x000fe4000f8e00ff */
[----:B------:R-:W-:-:S02]  /*1170*/  ULEA.HI.X UR8, UR8, UR21, UR6, 0x2, UP0 ;  /* 0x0000001508087291 */ /* 0x000fc400080f1406 */
[----:B------:R-:W-:Y:S01]  /*1180*/  IMAD.U32 R16, RZ, RZ, UR4 ;  /* 0x00000004ff107e24 */ /* 0x000fe2000f8e00ff */
[----:B------:R1:W-:Y:S03]  /*1190*/  STG.E desc[UR22][R18.64], R21 ;  /* 0x0000001512007986 */ /* 0x0003e6000c101916 */
[----:B------:R-:W-:-:S05]  /*11a0*/  IMAD.U32 R17, RZ, RZ, UR8 ;  /* 0x00000008ff117e24 */ /* 0x000fca000f8e00ff */
[----:B------:R1:W-:Y:S02]  /*11b0*/  STG.E desc[UR22][R16.64], R21 ;  /* 0x0000001510007986 */ /* 0x0003e4000c101916 */
.L_x_167:
[----:B------:R-:W-:Y:S05]  /*11c0*/  BSYNC.RECONVERGENT B0 ;  /* 0x0000000000007941 */ /* 0x000fea0003800200 */
.L_x_166:
[----:B------:R-:W3:Y:S01]  /*11d0*/  S2R R20, SR_TID.X ;  /* 0x0000000000147919 */ /* 0x000ee20000002100 */
[----:B------:R-:W-:Y:S01]  /*11e0*/  FMUL R5, R5, UR11 ;  /* 0x0000000b05057c20 */ /* 0x000fe20008400000 */
[----:B------:R-:W-:Y:S01]  /*11f0*/  FMUL R9, R9, UR11 ;  /* 0x0000000b09097c20 */ /* 0x000fe20008400000 */
[----:B------:R-:W-:Y:S01]  /*1200*/  FMUL R23, R6, UR11 ;  /* 0x0000000b06177c20 */ /* 0x000fe20008400000 */
[----:B-1----:R-:W-:Y:S01]  /*1210*/  FMUL R21, R2, UR11 ;  /* 0x0000000b02157c20 */ /* 0x002fe20008400000 */
[----:B------:R-:W-:Y:S01]  /*1220*/  FMUL R49, R49, UR11 ;  /* 0x0000000b31317c20 */ /* 0x000fe20008400000 */
[----:B------:R-:W-:Y:S01]  /*1230*/  FMUL R48, R48, UR11 ;  /* 0x0000000b30307c20 */ /* 0x000fe20008400000 */
[----:B------:R-:W-:Y:S01]  /*1240*/  F2FP.SATFINITE.E4M3.F32.PACK_AB_MERGE_C R6, RZ, R5, RZ ;  /* 0x00000005ff06723e */ /* 0x000fe200048070ff */
        /* <DEDUP_REMOVED lines=9> */
[----:B------:R-:W-:Y:S01]  /*12e0*/  LOP3.LUT R18, R6, 0xff, RZ, 0xc0, !PT ;  /* 0x000000ff06127812 */ /* 0x000fe200078ec0ff */
[----:B------:R-:W-:Y:S01]  /*12f0*/  FMUL R14, R14, UR11 ;  /* 0x0000000b0e0e7c20 */ /* 0x000fe20008400000 */
[----:B------:R-:W-:Y:S01]  /*1300*/  LOP3.LUT R2, R9, 0xff, RZ, 0xc0, !PT ;  /* 0x000000ff09027812 */ /* 0x000fe200078ec0ff */
[----:B------:R-:W-:Y:S01]  /*1310*/  FMUL R58, R58, UR11 ;  /* 0x0000000b3a3a7c20 */ /* 0x000fe20008400000 */
[C---:B--2---:R-:W-:Y:S01]  /*1320*/  PRMT R16, R5.reuse, 0x6540, R48 ;  /* 0x0000654005107816 */ /* 0x044fe20000000030 */
[----:B------:R-:W-:Y:S01]  /*1330*/  IMAD R5, R5, 0x100, R18 ;  /* 0x0000010005057824 */ /* 0x000fe200078e0212 */
[C---:B------:R-:W-:Y:S01]  /*1340*/  PRMT R9, R21.reuse, 0x6540, R48 ;  /* 0x0000654015097816 */ /* 0x040fe20000000030 */
[----:B------:R-:W-:-:S02]  /*1350*/  IMAD R21, R21, 0x100, R18 ;  /* 0x0000010015157824 */ /* 0x000fc400078e0212 */
        /* <DEDUP_REMOVED lines=12> */
[--C-:B------:R-:W-:Y:S01]  /*1420*/  PRMT R17, R43, 0x6540, R42.reuse ;  /* 0x000065402b117816 */ /* 0x100fe2000000002a */
[----:B------:R-:W-:Y:S01]  /*1430*/  FMUL R61, R61, UR11 ;  /* 0x0000000b3d3d7c20 */ /* 0x000fe20008400000 */
[C---:B------:R-:W-:Y:S01]  /*1440*/  PRMT R6, R23.reuse, 0x6540, R42 ;  /* 0x0000654017067816 */ /* 0x040fe2000000002a */
[--C-:B------:R-:W-:Y:S01]  /*1450*/  IMAD R23, R23, 0x100, R2.reuse ;  /* 0x0000010017177824 */ /* 0x100fe200078e0202 */
[----:B------:R-:W-:Y:S01]  /*1460*/  F2FP.SATFINITE.E4M3.F32.PACK_AB_MERGE_C R42, RZ, R53, RZ ;  /* 0x00000035ff2a723e */ /* 0x000fe200048070ff */
[----:B------:R-:W-:Y:S01]  /*1470*/  IMAD R2, R43, 0x100, R2 ;  /* 0x000001002b027824 */ /* 0x000fe200078e0202 */
[----:B------:R-:W-:Y:S01]  /*1480*/  F2FP.SATFINITE.E4M3.F32.PACK_AB_MERGE_C R41, RZ, R10, RZ ;  /* 0x0000000aff29723e */ /* 0x000fe200048070ff */
[----:B------:R-:W-:Y:S01]  /*1490*/  FMUL R60, R60, UR11 ;  /* 0x0000000b3c3c7c20 */ /* 0x000fe20008400000 */
[----:B------:R-:W-:Y:S01]  /*14a0*/  LOP3.LUT R18, R18, 0xff, RZ, 0xc0, !PT ;  /* 0x000000ff12127812 */ /* 0x000fe200078ec0ff */
[----:B------:R-:W-:Y:S01]  /*14b0*/  FMUL R24, R24, UR11 ;  /* 0x0000000b18187c20 */ /* 0x000fe20008400000 */
[----:B------:R-:W-:Y:S01]  /*14c0*/  F2FP.SATFINITE.E4M3.F32.PACK_AB_MERGE_C R19, RZ, R54, RZ ;  /* 0x00000036ff13723e */ /* 0x000fe200048070ff */
[----:B------:R-:W1:Y:S01]  /*14d0*/  LDCU.64 UR6, c[0x0][0x388] ;  /* 0x00007100ff0677ac */ /* 0x000e620008000a00 */
[----:B------:R-:W-:Y:S01]  /*14e0*/  F2FP.SATFINITE.E4M3.F32.PACK_AB_MERGE_C R14, RZ, R14, RZ ;  /* 0x0000000eff0e723e */ /* 0x000fe200048070ff */
[----:B------:R-:W-:Y:S01]  /*14f0*/  FMUL R26, R26, UR11 ;  /* 0x0000000b1a1a7c20 */ /* 0x000fe20008400000 */
[----:B------:R-:W-:Y:S01]  /*1500*/  LOP3.LUT R11, R11, 0xff, RZ, 0xc0, !PT ;  /* 0x000000ff0b0b7812 */ /* 0x000fe200078ec0ff */
[----:B------:R-:W-:Y:S01]  /*1510*/  FMUL R65, R65, UR11 ;  /* 0x0000000b41417c20 */ /* 0x000fe20008400000 */
[----:B------:R-:W-:Y:S01]  /*1520*/  F2FP.SATFINITE.E4M3.F32.PACK_AB_MERGE_C R58, RZ, R58, RZ ;  /* 0x0000003aff3a723e */ /* 0x000fe200048070ff */
[----:B------:R-:W-:Y:S01]  /*1530*/  FMUL R28, R28, UR11 ;  /* 0x0000000b1c1c7c20 */ /* 0x000fe20008400000 */
[----:B------:R-:W-:Y:S01]  /*1540*/  F2FP.SATFINITE.E4M3.F32.PACK_AB_MERGE_C R57, RZ, R57, RZ ;  /* 0x00000039ff39723e */ /* 0x000fe200048070ff */
[C---:B------:R-:W-:Y:S01]  /*1550*/  IMAD R45, R14.reuse, 0x100, R11 ;  /* 0x000001000e2d7824 */ /* 0x040fe200078e020b */
[C---:B------:R-:W-:Y:S01]  /*1560*/  PRMT R10, R41.reuse, 0x6540, R42 ;  /* 0x00006540290a7816 */ /* 0x040fe2000000002a */
[----:B------:R-:W-:Y:S01]  /*1570*/  IMAD R41, R41, 0x100, R18 ;  /* 0x0000010029297824 */ /* 0x000fe200078e0212 */
[C---:B------:R-:W-:Y:S01]  /*1580*/  PRMT R22, R19.reuse, 0x6540, R42 ;  /* 0x0000654013167816 */ /* 0x040fe2000000002a */
[----:B------:R-:W-:Y:S01]  /*1590*/  IMAD R18, R19, 0x100, R18 ;  /* 0x0000010013127824 */ /* 0x000fe200078e0212 */
[----:B---3--:R-:W-:Y:S01]  /*15a0*/  SHF.R.U32.HI R43, RZ, 0x1, R20 ;  /* 0x00000001ff2b7819 */ /* 0x008fe20000011614 */
[----:B------:R-:W-:Y:S01]  /*15b0*/  FMUL R67, R67, UR11 ;  /* 0x0000000b43437c20 */ /* 0x000fe20008400000 */
[----:B------:R-:W-:Y:S01]  /*15c0*/  PRMT R19, R14, 0x6540, R57 ;  /* 0x000065400e137816 */ /* 0x000fe20000000039 */
[----:B------:R-:W-:Y:S01]  /*15d0*/  IMAD R14, R58, 0x100, R11 ;  /* 0x000001003a0e7824 */ /* 0x000fe200078e020b */
[----:B------:R-:W-:Y:S01]  /*15e0*/  LOP3.LUT R48, R43, 0x40, RZ, 0xc0, !PT ;  /* 0x000000402b307812 */ /* 0x000fe200078ec0ff */
[----:B------:R-:W-:Y:S01]  /*15f0*/  IMAD.SHL.U32 R11, R20, 0x2, RZ ;  /* 0x00000002140b7824 */ /* 0x000fe200078e00ff */
[----:B------:R-:W-:Y:S01]  /*1600*/  F2FP.SATFINITE.E4M3.F32.PACK_AB_MERGE_C R49, RZ, R49, RZ ;  /* 0x00000031ff31723e */ /* 0x000fe200048070ff */
[----:B------:R-:W-:Y:S01]  /*1610*/  FMUL R43, R40, UR11 ;  /* 0x0000000b282b7c20 */ /* 0x000fe20008400000 */
[----:B------:R-:W-:Y:S01]  /*1620*/  F2FP.SATFINITE.E4M3.F32.PACK_AB_MERGE_C R61, RZ, R61, RZ ;  /* 0x0000003dff3d723e */ /* 0x000fe200048070ff */
[----:B------:R-:W-:Y:S01]  /*1630*/  FMUL R30, R30, UR11 ;  /* 0x0000000b1e1e7c20 */ /* 0x000fe20008400000 */
[----:B------:R-:W-:Y:S01]  /*1640*/  LOP3.LUT R11, R48, 0x3c, R11, 0xf8, !PT ;  /* 0x0000003c300b7812 */ /* 0x000fe200078ef80b */
[----:B------:R-:W-:Y:S01]  /*1650*/  FMUL R48, R7, UR11 ;  /* 0x0000000b07307c20 */ /* 0x000fe20008400000 */
[C---:B------:R-:W-:Y:S01]  /*1660*/  IMAD.SHL.U32 R7, R20.reuse, 0x80, RZ ;  /* 0x0000008014077824 */ /* 0x040fe200078e00ff */
[----:B------:R-:W-:Y:S01]  /*1670*/  F2FP.SATFINITE.E4M3.F32.PACK_AB_MERGE_C R43, RZ, R43, RZ ;  /* 0x0000002bff2b723e */ /* 0x000fe200048070ff */
[----:B------:R-:W-:Y:S01]  /*1680*/  IMAD.SHL.U32 R20, R20, 0x800, RZ ;  /* 0x0000080014147824 */ /* 0x000fe200078e00ff */
[----:B------:R-:W-:Y:S01]  /*1690*/  F2FP.SATFINITE.E4M3.F32.PACK_AB_MERGE_C R60, RZ, R60, RZ ;  /* 0x0000003cff3c723e */ /* 0x000fe200048070ff */
[----:B------:R-:W-:Y:S01]  /*16a0*/  FMUL R4, R4, UR11 ;  /* 0x0000000b04047c20 */ /* 0x000fe20008400000 */
[----:B------:R-:W-:Y:S01]  /*16b0*/  LOP3.LUT R7, R7, 0x3000, RZ, 0xc0, !PT ;  /* 0x0000300007077812 */ /* 0x000fe200078ec0ff */
[----:B------:R-:W-:Y:S01]  /*16c0*/  UMOV UR4, 0x400 ;  /* 0x0000040000047882 */ /* 0x000fe20000000000 */
[----:B------:R-:W-:Y:S01]  /*16d0*/  F2FP.SATFINITE.E4M3.F32.PACK_AB_MERGE_C R48, RZ, R48, RZ ;  /* 0x00000030ff30723e */ /* 0x000fe200048070ff */
[----:B------:R-:W-:Y:S01]  /*16e0*/  UIADD3 UR4, UPT, UPT, UR4, 0x80, URZ ;  /* 0x0000008004047890 */ /* 0x000fe2000fffe0ff */
[----:B------:R-:W-:Y:S01]  /*16f0*/  LOP3.LUT R20, R7, 0x800, R20, 0xf8, !PT ;  /* 0x0000080007147812 */ /* 0x000fe200078ef814 */
[----:B------:R-:W-:Y:S01]  /*1700*/  FMUL R27, R27, UR11 ;  /* 0x0000000b1b1b7c20 */ /* 0x000fe20008400000 */
[----:B------:R-:W-:Y:S01]  /*1710*/  F2FP.SATFINITE.E4M3.F32.PACK_AB_MERGE_C R24, RZ, R24, RZ ;  /* 0x00000018ff18723e */ /* 0x000fe200048070ff */
[----:B------:R-:W-:Y:S01]  /*1720*/  IMAD.U32 R7, R48, 0x10000, RZ ;  /* 0x0001000030077824 */ /* 0x000fe200078e00ff */
[----:B------:R-:W-:Y:S01]  /*1730*/  PRMT R42, R58, 0x6540, R57 ;  /* 0x000065403a2a7816 */ /* 0x000fe20000000039 */
[----:B------:R-:W-:Y:S01]  /*1740*/  FMUL R29, R29, UR11 ;  /* 0x0000000b1d1d7c20 */ /* 0x000fe20008400000 */
[----:B------:R-:W-:Y:S01]  /*1750*/  F2FP.SATFINITE.E4M3.F32.PACK_AB_MERGE_C R65, RZ, R65, RZ ;  /* 0x00000041ff41723e */ /* 0x000fe200048070ff */
[----:B------:R-:W-:Y:S01]  /*1760*/  FMUL R31, R31, UR11 ;  /* 0x0000000b1f1f7c20 */ /* 0x000fe20008400000 */
[----:B------:R-:W-:Y:S01]  /*1770*/  LOP3.LUT R52, R7, 0xff0000, RZ, 0xc0, !PT ;  /* 0x00ff000007347812 */ /* 0x000fe200078ec0ff */
[C---:B------:R-:W-:Y:S01]  /*1780*/  IMAD.U32 R7, R49.reuse, 0x10000, RZ ;  /* 0x0001000031077824 */ /* 0x040fe200078e00ff */
[----:B------:R-:W-:Y:S01]  /*1790*/  LOP3.LUT R49, R49, 0xff, RZ, 0xc0, !PT ;  /* 0x000000ff31317812 */ /* 0x000fe200078ec0ff */
[----:B------:R-:W-:Y:S01]  /*17a0*/  FMUL R69, R69, UR11 ;  /* 0x0000000b45457c20 */ /* 0x000fe20008400000 */
[----:B------:R-:W-:Y:S01]  /*17b0*/  LOP3.LUT R3, R52, 0xffff, R23, 0xf8, !PT ;  /* 0x0000ffff34037812 */ /* 0x000fe200078ef817 */
[----:B------:R-:W-:Y:S01]  /*17c0*/  FMUL R23, R13, UR11 ;  /* 0x0000000b0d177c20 */ /* 0x000fe20008400000 */
[----:B------:R-:W-:Y:S01]  /*17d0*/  LOP3.LUT R40, R7, 0xff0000, RZ, 0xc0, !PT ;  /* 0x00ff000007287812 */ /* 0x000fe200078ec0ff */
[C---:B------:R-:W-:Y:S01]  /*17e0*/  IMAD.U32 R13, R43.reuse, 0x10000, RZ ;  /* 0x000100002b0d7824 */ /* 0x040fe200078e00ff */
[----:B------:R-:W-:Y:S01]  /*17f0*/  LOP3.LUT R43, R43, 0xff, RZ, 0xc0, !PT ;  /* 0x000000ff2b2b7812 */ /* 0x000fe200078ec0ff */
[----:B------:R-:W-:Y:S01]  /*1800*/  FMUL R59, R59, UR11 ;  /* 0x0000000b3b3b7c20 */ /* 0x000fe20008400000 */
[----:B------:R-:W-:Y:S01]  /*1810*/  F2FP.SATFINITE.E4M3.F32.PACK_AB_MERGE_C R23, RZ, R23, RZ ;  /* 0x00000017ff17723e */ /* 0x000fe200048070ff */
[----:B------:R-:W-:Y:S01]  /*1820*/  FMUL R70, R70, UR11 ;  /* 0x0000000b46467c20 */ /* 0x000fe20008400000 */
[----:B------:R-:W-:Y:S01]  /*1830*/  LOP3.LUT R21, R40, 0xffff, R21, 0xf8, !PT ;  /* 0x0000ffff28157812 */ /* 0x000fe200078ef815 */
[----:B------:R-:W-:Y:S01]  /*1840*/  IMAD R43, R60, 0x100, R43 ;  /* 0x000001003c2b7824 */ /* 0x000fe200078e022b */
[----:B------:R-:W-:Y:S01]  /*1850*/  LOP3.LUT R52, R13, 0xff0000, RZ, 0xc0, !PT ;  /* 0x00ff00000d347812 */ /* 0x000fe200078ec0ff */
[----:B------:R-:W-:Y:S01]  /*1860*/  IMAD.U32 R7, R23, 0x10000, RZ ;  /* 0x0001000017077824 */ /* 0x000fe200078e00ff */
[----:B-1----:R-:W-:Y:S01]  /*1870*/  IADD3 R44, P0, PT, R44, UR6, RZ ;  /* 0x000000062c2c7c10 */ /* 0x002fe2000ff1e0ff */
[----:B------:R-:W-:Y:S01]  /*1880*/  IMAD.U32 R60, R60, 0x10000, RZ ;  /* 0x000100003c3c7824 */ /* 0x000fe200078e00ff */
[----:B------:R-:W1:Y:S01]  /*1890*/  S2UR UR6, SR_CgaCtaId ;  /* 0x00000000000679c3 */ /* 0x000e620000008800 */
[----:B------:R-:W-:Y:S01]  /*18a0*/  F2FP.SATFINITE.E4M3.F32.PACK_AB_MERGE_C R30, RZ, R30, RZ ;  /* 0x0000001eff1e723e */ /* 0x000fe200048070ff */
[----:B------:R-:W-:Y:S01]  /*18b0*/  FMUL R71, R71, UR11 ;  /* 0x0000000b47477c20 */ /* 0x000fe20008400000 */
[----:B------:R-:W-:Y:S01]  /*18c0*/  LOP3.LUT R40, R7, 0xff0000, RZ, 0xc0, !PT ;  /* 0x00ff000007287812 */ /* 0x000fe200078ec0ff */
[----:B------:R-:W-:Y:S01]  /*18d0*/  FMUL R72, R72, UR11 ;  /* 0x0000000b48487c20 */ /* 0x000fe20008400000 */
[----:B------:R-:W-:Y:S01]  /*18e0*/  LOP3.LUT R7, R52, 0xffff, R45, 0xf8, !PT ;  /* 0x0000ffff34077812 */ /* 0x000fe200078ef82d */
[----:B------:R-:W-:Y:S01]  /*18f0*/  FMUL R52, R34, UR11 ;  /* 0x0000000b22347c20 */ /* 0x000fe20008400000 */
[----:B------:R-:W-:Y:S01]  /*1900*/  LOP3.LUT R13, R40, 0xffff, R41, 0xf8, !PT ;  /* 0x0000ffff280d7812 */ /* 0x000fe200078ef829 */
[----:B------:R-:W-:Y:S01]  /*1910*/  FMUL R73, R73, UR11 ;  /* 0x0000000b49497c20 */ /* 0x000fe20008400000 */
[----:B------:R-:W-:Y:S01]  /*1920*/  LOP3.LUT R41, R48, 0xff, RZ, 0xc0, !PT ;  /* 0x000000ff30297812 */ /* 0x000fe200078ec0ff */
[----:B------:R-:W-:Y:S01]  /*1930*/  FMUL R74, R74, UR11 ;  /* 0x0000000b4a4a7c20 */ /* 0x000fe20008400000 */
[----:B------:R-:W-:Y:S01]  /*1940*/  F2FP.SATFINITE.E4M3.F32.PACK_AB_MERGE_C R48, RZ, R51, RZ ;  /* 0x00000033ff30723e */ /* 0x000fe200048070ff */
[----:B------:R-:W-:Y:S01]  /*1950*/  FMUL R39, R39, UR11 ;  /* 0x0000000b27277c20 */ /* 0x000fe20008400000 */
[----:B------:R-:W-:Y:S01]  /*1960*/  F2FP.SATFINITE.E4M3.F32.PACK_AB_MERGE_C R40, RZ, R47, RZ ;  /* 0x0000002fff28723e */ /* 0x000fe200048070ff */
[----:B------:R-:W-:Y:S01]  /*1970*/  FMUL R75, R75, UR11 ;  /* 0x0000000b4b4b7c20 */ /* 0x000fe20008400000 */
[----:B------:R-:W-:Y:S01]  /*1980*/  F2FP.SATFINITE.E4M3.F32.PACK_AB_MERGE_C R51, RZ, R56, RZ ;  /* 0x00000038ff33723e */ /* 0x000fe200048070ff */
[----:B------:R-:W-:Y:S01]  /*1990*/  IMAD.U32 R47, R48, 0x10000, RZ ;  /* 0x00010000302f7824 */ /* 0x000fe200078e00ff */
[----:B------:R-:W-:Y:S01]  /*19a0*/  F2FP.SATFINITE.E4M3.F32.PACK_AB_MERGE_C R4, RZ, R4, RZ ;  /* 0x00000004ff04723e */ /* 0x000fe200048070ff */
[C---:B------:R-:W-:Y:S01]  /*19b0*/  IMAD.U32 R45, R40.reuse, 0x10000, RZ ;  /* 0x00010000282d7824 */ /* 0x040fe200078e00ff */
[----:B------:R-:W-:Y:S01]  /*19c0*/  F2FP.SATFINITE.E4M3.F32.PACK_AB_MERGE_C R27, RZ, R27, RZ ;  /* 0x0000001bff1b723e */ /* 0x000fe200048070ff */
[----:B------:R-:W-:Y:S01]  /*19d0*/  IMAD R41, R40, 0x100, R41 ;  /* 0x0000010028297824 */ /* 0x000fe200078e0229 */
[----:B------:R-:W-:Y:S01]  /*19e0*/  LOP3.LUT R47, R47, 0xff0000, RZ, 0xc0, !PT ;  /* 0x00ff00002f2f7812 */ /* 0x000fe200078ec0ff */
[----:B------:R-:W-:Y:S01]  /*19f0*/  FMUL R62, R62, UR11 ;  /* 0x0000000b3e3e7c20 */ /* 0x000fe20008400000 */
[----:B------:R-:W-:Y:S01]  /*1a00*/  LOP3.LUT R40, R23, 0xff, RZ, 0xc0, !PT ;  /* 0x000000ff17287812 */ /* 0x000fe200078ec0ff */
[----:B------:R-:W-:Y:S01]  /*1a10*/  IMAD R23, R48, 0x100, R49 ;  /* 0x0000010030177824 */ /* 0x000fe200078e0231 */
[----:B------:R-:W-:Y:S01]  /*1a20*/  LOP3.LUT R16, R47, 0xffff, R16, 0xf8, !PT ;  /* 0x0000ffff2f107812 */ /* 0x000fe200078ef810 */
[----:B------:R-:W-:Y:S01]  /*1a30*/  FMUL R47, R63, UR11 ;  /* 0x0000000b3f2f7c20 */ /* 0x000fe20008400000 */
[----:B------:R-:W-:Y:S01]  /*1a40*/  LOP3.LUT R48, R45, 0xff0000, RZ, 0xc0, !PT ;  /* 0x00ff00002d307812 */ /* 0x000fe200078ec0ff */
[----:B------:R-:W-:Y:S01]  /*1a50*/  IMAD R40, R51, 0x100, R40 ;  /* 0x0000010033287824 */ /* 0x000fe200078e0228 */
[----:B------:R-:W-:Y:S01]  /*1a60*/  LOP3.LUT R45, R61, 0xff, RZ, 0xc0, !PT ;  /* 0x000000ff3d2d7812 */ /* 0x000fe200078ec0ff */
[----:B------:R-:W-:Y:S01]  /*1a70*/  IMAD.U32 R51, R51, 0x10000, RZ ;  /* 0x0001000033337824 */ /* 0x000fe200078e00ff */
[----:B------:R-:W-:Y:S01]  /*1a80*/  F2FP.SATFINITE.E4M3.F32.PACK_AB_MERGE_C R47, RZ, R47, RZ ;  /* 0x0000002fff2f723e */ /* 0x000fe200048070ff */
[----:B-1----:R-:W-:Y:S01]  /*1a90*/  ULEA UR4, UR6, UR4, 0x18 ;  /* 0x0000000406047291 */ /* 0x002fe2000f8ec0ff */
[----:B------:R-:W-:Y:S01]  /*1aa0*/  LOP3.LUT R17, R48, 0xffff, R17, 0xf8, !PT ;  /* 0x0000ffff30117812 */ /* 0x000fe200078ef811 */
[----:B------:R-:W-:Y:S01]  /*1ab0*/  IMAD R45, R24, 0x100, R45 ;  /* 0x00000100182d7824 */ /* 0x000fe200078e022d */
[----:B------:R-:W-:Y:S01]  /*1ac0*/  LOP3.LUT R51, R51, 0xff0000, RZ, 0xc0, !PT ;  /* 0x00ff000033337812 */ /* 0x000fe200078ec0ff */
[----:B------:R-:W-:Y:S01]  /*1ad0*/  IMAD.U32 R48, R47, 0x10000, RZ ;  /* 0x000100002f307824 */ /* 0x000fe200078e00ff */
[----:B------:R-:W-:Y:S01]  /*1ae0*/  LOP3.LUT R49, R60, 0xff0000, RZ, 0xc0, !PT ;  /* 0x00ff00003c317812 */ /* 0x000fe200078ec0ff */
[----:B------:R-:W-:Y:S01]  /*1af0*/  IMAD.U32 R24, R24, 0x10000, RZ ;  /* 0x0001000018187824 */ /* 0x000fe200078e00ff */
[----:B------:R-:W-:Y:S01]  /*1b00*/  LOP3.LUT R22, R51, 0xffff, R22, 0xf8, !PT ;  /* 0x0000ffff33167812 */ /* 0x000fe200078ef816 */
[----:B------:R-:W-:Y:S01]  /*1b10*/  IMAD.U32 R61, R61, 0x10000, RZ ;  /* 0x000100003d3d7824 */ /* 0x000fe200078e00ff */
[----:B------:R-:W-:Y:S01]  /*1b20*/  LOP3.LUT R48, R48, 0xff0000, RZ, 0xc0, !PT ;  /* 0x00ff000030307812 */ /* 0x000fe200078ec0ff */
[----:B------:R-:W-:Y:S01]  /*1b30*/  FMUL R33, R33, UR11 ;  /* 0x0000000b21217c20 */ /* 0x000fe20008400000 */
[----:B------:R-:W-:Y:S01]  /*1b40*/  LOP3.LUT R51, R24, 0xff0000, RZ, 0xc0, !PT ;  /* 0x00ff000018337812 */ /* 0x000fe200078ec0ff */
[----:B------:R-:W-:Y:S01]  /*1b50*/  FMUL R64, R64, UR11 ;  /* 0x0000000b40407c20 */ /* 0x000fe20008400000 */
[----:B------:R-:W-:Y:S01]  /*1b60*/  LOP3.LUT R24, R49, 0xffff, R42, 0xf8, !PT ;  /* 0x0000ffff31187812 */ /* 0x000fe200078ef82a */
[----:B------:R-:W-:Y:S01]  /*1b70*/  FMUL R35, R35, UR11 ;  /* 0x0000000b23237c20 */ /* 0x000fe20008400000 */
[----:B------:R-:W-:Y:S01]  /*1b80*/  LOP3.LUT R5, R48, 0xffff, R5, 0xf8, !PT ;  /* 0x0000ffff30057812 */ /* 0x000fe200078ef805 */
[----:B------:R-:W-:Y:S01]  /*1b90*/  FMUL R66, R66, UR11 ;  /* 0x0000000b42427c20 */ /* 0x000fe20008400000 */
[----:B------:R-:W-:Y:S01]  /*1ba0*/  F2FP.SATFINITE.E4M3.F32.PACK_AB_MERGE_C R49, RZ, R26, RZ ;  /* 0x0000001aff31723e */ /* 0x000fe200048070ff */
[----:B------:R-:W-:Y:S01]  /*1bb0*/  FMUL R68, R68, UR11 ;  /* 0x0000000b44447c20 */ /* 0x000fe20008400000 */
[----:B------:R-:W-:Y:S01]  /*1bc0*/  LOP3.LUT R48, R47, 0xff, RZ, 0xc0, !PT ;  /* 0x000000ff2f307812 */ /* 0x000fe200078ec0ff */
[----:B------:R-:W-:Y:S01]  /*1bd0*/  FMUL R37, R37, UR11 ;  /* 0x0000000b25257c20 */ /* 0x000fe20008400000 */
[----:B------:R-:W-:Y:S01]  /*1be0*/  F2FP.SATFINITE.E4M3.F32.PACK_AB_MERGE_C R26, RZ, R28, RZ ;  /* 0x0000001cff1a723e */ /* 0x000fe200048070ff */
[----:B------:R-:W-:Y:S01]  /*1bf0*/  FMUL R76, R76, UR11 ;  /* 0x0000000b4c4c7c20 */ /* 0x000fe20008400000 */
[----:B------:R-:W-:Y:S01]  /*1c00*/  F2FP.SATFINITE.E4M3.F32.PACK_AB_MERGE_C R28, RZ, R67, RZ ;  /* 0x00000043ff1c723e */ /* 0x000fe200048070ff */
[----:B------:R-:W-:Y:S01]  /*1c10*/  IMAD R48, R49, 0x100, R48 ;  /* 0x0000010031307824 */ /* 0x000fe200078e0230 */
[----:B------:R-:W-:Y:S01]  /*1c20*/  LOP3.LUT R47, R65, 0xff, RZ, 0xc0, !PT ;  /* 0x000000ff412f7812 */ /* 0x000fe200078ec0ff */
[----:B------:R-:W-:Y:S01]  /*1c30*/  IMAD.U32 R49, R49, 0x10000, RZ ;  /* 0x0001000031317824 */ /* 0x000fe200078e00ff */
[----:B------:R-:W-:Y:S01]  /*1c40*/  LOP3.LUT R6, R51, 0xffff, R6, 0xf8, !PT ;  /* 0x0000ffff33067812 */ /* 0x000fe200078ef806 */
[----:B------:R-:W-:Y:S01]  /*1c50*/  IMAD.U32 R51, R28, 0x10000, RZ ;  /* 0x000100001c337824 */ /* 0x000fe200078e00ff */
[----:B------:R-:W-:Y:S01]  /*1c60*/  LOP3.LUT R45, R45, 0xffff, RZ, 0xc0, !PT ;  /* 0x0000ffff2d2d7812 */ /* 0x000fe200078ec0ff */
[C---:B------:R-:W-:Y:S01]  /*1c70*/  IMAD R47, R26.reuse, 0x100, R47 ;  /* 0x000001001a2f7824 */ /* 0x040fe200078e022f */
[----:B------:R-:W-:Y:S01]  /*1c80*/  F2FP.SATFINITE.E4M3.F32.PACK_AB_MERGE_C R31, RZ, R31, RZ ;  /* 0x0000001fff1f723e */ /* 0x000fe200048070ff */
[----:B------:R-:W-:Y:S01]  /*1c90*/  IMAD.U32 R42, R26, 0x10000, RZ ;  /* 0x000100001a2a7824 */ /* 0x000fe200078e00ff */
[----:B------:R-:W-:Y:S01]  /*1ca0*/  LOP3.LUT R26, R49, 0xff0000, RZ, 0xc0, !PT ;  /* 0x00ff0000311a7812 */ /* 0x000fe200078ec0ff */
[----:B------:R-:W-:Y:S01]  /*1cb0*/  IMAD.U32 R65, R65, 0x10000, RZ ;  /* 0x0001000041417824 */ /* 0x000fe200078e00ff */
[----:B------:R-:W-:-:S02]  /*1cc0*/  LOP3.LUT R51, R51, 0xff0000, RZ, 0xc0, !PT ;  /* 0x00ff000033337812 */ /* 0x000fc400078ec0ff */
[----:B------:R-:W-:Y:S02]  /*1cd0*/  LOP3.LUT R49, R42, 0xff0000, RZ, 0xc0, !PT ;  /* 0x00ff00002a317812 */ /* 0x000fe400078ec0ff */
[----:B------:R-:W-:Y:S02]  /*1ce0*/  LOP3.LUT R9, R26, 0xffff, R9, 0xf8, !PT ;  /* 0x0000ffff1a097812 */ /* 0x000fe400078ef809 */
[----:B------:R-:W-:Y:S01]  /*1cf0*/  LOP3.LUT R26, R51, 0xffff, R14, 0xf8, !PT ;  /* 0x0000ffff331a7812 */ /* 0x000fe200078ef80e */
[----:B------:R-:W-:Y:S01]  /*1d00*/  FMUL R14, R25, UR11 ;  /* 0x0000000b190e7c20 */ /* 0x000fe20008400000 */
[----:B------:R-:W-:Y:S01]  /*1d10*/  LOP3.LUT R10, R49, 0xffff, R10, 0xf8, !PT ;  /* 0x0000ffff310a7812 */ /* 0x000fe200078ef80a */
[----:B------:R-:W-:Y:S01]  /*1d20*/  FMUL R25, R46, UR11 ;  /* 0x0000000b2e197c20 */ /* 0x000fe20008400000 */
[----:B------:R-:W-:Y:S02]  /*1d30*/  LOP3.LUT R49, R28, 0xff, RZ, 0xc0, !PT ;  /* 0x000000ff1c317812 */ /* 0x000fe400078ec0ff */
[----:B------:R-:W-:-:S02]  /*1d40*/  F2FP.SATFINITE.E4M3.F32.PACK_AB_MERGE_C R14, RZ, R14, RZ ;  /* 0x0000000eff0e723e */ /* 0x000fc400048070ff */
[----:B------:R-:W-:Y:S01]  /*1d50*/  F2FP.SATFINITE.E4M3.F32.PACK_AB_MERGE_C R25, RZ, R25, RZ ;  /* 0x00000019ff19723e */ /* 0x000fe200048070ff */
[----:B------:R-:W-:Y:S01]  /*1d60*/  IMAD R49, R30, 0x100, R49 ;  /* 0x000001001e317824 */ /* 0x000fe200078e0231 */
[----:B------:R-:W-:Y:S01]  /*1d70*/  LOP3.LUT R42, R14, 0xffff, RZ, 0xc0, !PT ;  /* 0x0000ffff0e2a7812 */ /* 0x000fe200078ec0ff */
[----:B------:R-:W-:Y:S01]  /*1d80*/  IMAD.U32 R30, R30, 0x10000, RZ ;  /* 0x000100001e1e7824 */ /* 0x000fe200078e00ff */
[----:B------:R-:W-:Y:S02]  /*1d90*/  LOP3.LUT R14, R4, 0xff, RZ, 0xc0, !PT ;  /* 0x000000ff040e7812 */ /* 0x000fe400078ec0ff */
[----:B------:R-:W-:Y:S01]  /*1da0*/  LOP3.LUT R47, R47, 0xffff, RZ, 0xc0, !PT ;  /* 0x0000ffff2f2f7812 */ /* 0x000fe200078ec0ff */
[----:B------:R-:W-:Y:S01]  /*1db0*/  IMAD.U32 R28, R42, 0x10000, RZ ;  /* 0x000100002a1c7824 */ /* 0x000fe200078e00ff */
[----:B------:R-:W-:Y:S01]  /*1dc0*/  LOP3.LUT R46, R30, 0xff0000, RZ, 0xc0, !PT ;  /* 0x00ff00001e2e7812 */ /* 0x000fe200078ec0ff */
[----:B------:R-:W-:Y:S01]  /*1dd0*/  IMAD R30, R25, 0x100, R14 ;  /* 0x00000100191e7824 */ /* 0x000fe200078e020e */
[----:B------:R-:W-:Y:S01]  /*1de0*/  IADD3 R14, PT, PT, R20, UR4, R11 ;  /* 0x00000004140e7c10 */ /* 0x000fe2000fffe00b */
[----:B------:R-:W-:Y:S01]  /*1df0*/  FMUL R20, R50, UR11 ;  /* 0x0000000b32147c20 */ /* 0x000fe20008400000 */
[----:B------:R-:W-:Y:S01]  /*1e00*/  PRMT R11, R45, 0x4210, R42 ;  /* 0x000042102d0b7816 */ /* 0x000fe2000000002a */
[----:B------:R-:W-:Y:S01]  /*1e10*/  FMUL R45, R0, UR11 ;  /* 0x0000000b002d7c20 */ /* 0x000fe20008400000 */
[----:B------:R-:W-:Y:S01]  /*1e20*/  LOP3.LUT R51, R28, 0xff0000, RZ, 0xc0, !PT ;  /* 0x00ff00001c337812 */ /* 0x000fe200078ec0ff */
[----:B------:R-:W-:Y:S01]  /*1e30*/  FMUL R42, R12, UR11 ;  /* 0x0000000b0c2a7c20 */ /* 0x000fe20008400000 */
[----:B------:R-:W-:-:S02]  /*1e40*/  F2FP.SATFINITE.E4M3.F32.PACK_AB_MERGE_C R12, RZ, R29, RZ ;  /* 0x0000001dff0c723e */ /* 0x000fc400048070ff */
[----:B------:R-:W-:Y:S02]  /*1e50*/  LOP3.LUT R28, R46, 0xffff, R19, 0xf8, !PT ;  /* 0x0000ffff2e1c7812 */ /* 0x000fe400078ef813 */
[----:B------:R-:W-:Y:S01]  /*1e60*/  LOP3.LUT R19, R51, 0xffff, R30, 0xf8, !PT ;  /* 0x0000ffff33137812 */ /* 0x000fe200078ef81e */
[----:B------:R-:W-:Y:S01]  /*1e70*/  FMUL R30, R55, UR11 ;  /* 0x0000000b371e7c20 */ /* 0x000fe20008400000 */
[----:B------:R-:W-:Y:S02]  /*1e80*/  F2FP.SATFINITE.E4M3.F32.PACK_AB_MERGE_C R45, RZ, R45, RZ ;  /* 0x0000002dff2d723e */ /* 0x000fe400048070ff */
[----:B------:R-:W-:Y:S02]  /*1e90*/  LOP3.LUT R29, R27, 0xffff, RZ, 0xc0, !PT ;  /* 0x0000ffff1b1d7812 */ /* 0x000fe400078ec0ff */
[----:B------:R-:W-:Y:S02]  /*1ea0*/  LOP3.LUT R0, R48, 0xffff, RZ, 0xc0, !PT ;  /* 0x0000ffff30007812 */ /* 0x000fe400078ec0ff */
[----:B------:R-:W-:Y:S01]  /*1eb0*/  F2FP.SATFINITE.E4M3.F32.PACK_AB_MERGE_C R42, RZ, R42, RZ ;  /* 0x0000002aff2a723e */ /* 0x000fe200048070ff */
[----:B------:R-:W-:Y:S01]  /*1ec0*/  IMAD.U32 R46, R29, 0x10000, RZ ;  /* 0x000100001d2e7824 */ /* 0x000fe200078e00ff */
[----:B------:R-:W-:-:S02]  /*1ed0*/  LOP3.LUT R48, R12, 0xffff, RZ, 0xc0, !PT ;  /* 0x0000ffff0c307812 */ /* 0x000fc400078ec0ff */
[----:B------:R-:W-:Y:S02]  /*1ee0*/  F2FP.SATFINITE.E4M3.F32.PACK_AB_MERGE_C R20, RZ, R20, RZ ;  /* 0x00000014ff14723e */ /* 0x000fe400048070ff */
[----:B------:R-:W-:Y:S01]  /*1ef0*/  LOP3.LUT R27, R45, 0xff, RZ, 0xc0, !PT ;  /* 0x000000ff2d1b7812 */ /* 0x000fe200078ec0ff */
[----:B------:R-:W-:Y:S01]  /*1f00*/  IMAD.U32 R50, R48, 0x10000, RZ ;  /* 0x0001000030327824 */ /* 0x000fe200078e00ff */
[----:B------:R-:W-:Y:S02]  /*1f10*/  PRMT R0, R0, 0x4210, R29 ;  /* 0x0000421000007816 */ /* 0x000fe4000000001d */
[----:B------:R-:W-:Y:S01]  /*1f20*/  F2FP.SATFINITE.E4M3.F32.PACK_AB_MERGE_C R30, RZ, R30, RZ ;  /* 0x0000001eff1e723e */ /* 0x000fe200048070ff */
[----:B------:R-:W-:Y:S01]  /*1f30*/  IMAD R12, R20, 0x100, R27 ;  /* 0x00000100140c7824 */ /* 0x000fe200078e021b */
[----:B------:R-:W-:Y:S02]  /*1f40*/  LOP3.LUT R29, R42, 0xff, RZ, 0xc0, !PT ;  /* 0x000000ff2a1d7812 */ /* 0x000fe400078ec0ff */
[----:B------:R-:W-:Y:S01]  /*1f50*/  LOP3.LUT R27, R46, 0xff0000, RZ, 0xc0, !PT ;  /* 0x00ff00002e1b7812 */ /* 0x000fe200078ec0ff */
[----:B------:R-:W-:Y:S01]  /*1f60*/  FMUL R46, R15, UR11 ;  /* 0x0000000b0f2e7c20 */ /* 0x000fe20008400000 */
[----:B------:R-:W-:Y:S01]  /*1f70*/  LOP3.LUT R50, R50, 0xff0000, RZ, 0xc0, !PT ;  /* 0x00ff000032327812 */ /* 0x000fe200078ec0ff */
[----:B------:R-:W-:Y:S01]  /*1f80*/  IMAD R29, R30, 0x100, R29 ;  /* 0x000001001e1d7824 */ /* 0x000fe200078e021d */
[----:B------:R-:W-:-:S02]  /*1f90*/  F2FP.SATFINITE.E4M3.F32.PACK_AB_MERGE_C R69, RZ, R69, RZ ;  /* 0x00000045ff45723e */ /* 0x000fc400048070ff */
[----:B------:R-:W-:Y:S02]  /*1fa0*/  LOP3.LUT R12, R27, 0xffff, R12, 0xf8, !PT ;  /* 0x0000ffff1b0c7812 */ /* 0x000fe400078ef80c */
[----:B------:R-:W-:Y:S02]  /*1fb0*/  PRMT R27, R47, 0x4210, R48 ;  /* 0x000042102f1b7816 */ /* 0x000fe40000000030 */
[----:B------:R-:W-:Y:S01]  /*1fc0*/  LOP3.LUT R29, R50, 0xffff, R29, 0xf8, !PT ;  /* 0x0000ffff321d7812 */ /* 0x000fe200078ef81d */
[----:B------:R-:W-:Y:S01]  /*1fd0*/  FMUL R50, R32, UR11 ;  /* 0x0000000b20327c20 */ /* 0x000fe20008400000 */
[----:B------:R-:W-:Y:S02]  /*1fe0*/  LOP3.LUT R48, R31, 0xffff, RZ, 0xc0, !PT ;  /* 0x0000ffff1f307812 */ /* 0x000fe400078ec0ff */
[----:B------:R-:W-:Y:S02]  /*1ff0*/  LOP3.LUT R47, R69, 0xffff, RZ, 0xc0, !PT ;  /* 0x0000ffff452f7812 */ /* 0x000fe400078ec0ff */
[----:B------:R-:W-:-:S02]  /*2000*/  F2FP.SATFINITE.E4M3.F32.PACK_AB_MERGE_C R46, RZ, R46, RZ ;  /* 0x0000002eff2e723e */ /* 0x000fc400048070ff */
[----:B------:R-:W-:Y:S01]  /*2010*/  LOP3.LUT R31, R49, 0xffff, RZ, 0xc0, !PT ;  /* 0x0000ffff311f7812 */ /* 0x000fe200078ec0ff */
[----:B------:R-:W-:Y:S01]  /*2020*/  IMAD.SHL.U32 R47, R47, 0x1000000, RZ ;  /* 0x010000002f2f7824 */ /* 0x000fe200078e00ff */
[----:B------:R-:W-:Y:S02]  /*2030*/  LOP3.LUT R61, R61, 0xff0000, RZ, 0xc0, !PT ;  /* 0x00ff00003d3d7812 */ /* 0x000fe400078ec0ff */
[----:B------:R-:W-:Y:S02]  /*2040*/  F2FP.SATFINITE.E4M3.F32.PACK_AB_MERGE_C R32, RZ, R59, RZ ;  /* 0x0000003bff20723e */ /* 0x000fe400048070ff */
[----:B------:R-:W-:Y:S02]  /*2050*/  LOP3.LUT R15, R46, 0xff, RZ, 0xc0, !PT ;  /* 0x000000ff2e0f7812 */ /* 0x000fe400078ec0ff */
[----:B------:R-:W-:Y:S01]  /*2060*/  PRMT R31, R31, 0x4210, R48 ;  /* 0x000042101f1f7816 */ /* 0x000fe20000000030 */
[----:B------:R-:W-:Y:S01]  /*2070*/  IMAD.U32 R48, R48, 0x10000, RZ ;  /* 0x0001000030307824 */ /* 0x000fe200078e00ff */
[----:B------:R-:W-:Y:S01]  /*2080*/  LOP3.LUT R2, R61, 0xffff, R2, 0xf8, !PT ;  /* 0x0000ffff3d027812 */ /* 0x000fe200078ef802 */
[----:B------:R-:W-:Y:S01]  /*2090*/  IMAD R15, R32, 0x100, R15 ;  /* 0x00000100200f7824 */ /* 0x000fe200078e020f */
[----:B------:R-:W-:-:S02]  /*20a0*/  F2FP.SATFINITE.E4M3.F32.PACK_AB_MERGE_C R50, RZ, R50, RZ ;  /* 0x00000032ff32723e */ /* 0x000fc400048070ff */
[----:B------:R-:W-:Y:S02]  /*20b0*/  LOP3.LUT R69, R69, 0xff, RZ, 0xc0, !PT ;  /* 0x000000ff45457812 */ /* 0x000fe400078ec0ff */
[----:B------:R-:W-:Y:S02]  /*20c0*/  LOP3.LUT R47, R2, R47, RZ, 0xfc, !PT ;  /* 0x0000002f022f7212 */ /* 0x000fe400078efcff */
[----:B------:R-:W-:Y:S01]  /*20d0*/  LOP3.LUT R48, R48, 0xff0000, RZ, 0xc0, !PT ;  /* 0x00ff000030307812 */ /* 0x000fe200078ec0ff */
[C---:B------:R-:W-:Y:S01]  /*20e0*/  IMAD R2, R50.reuse, 0x100, R69 ;  /* 0x0000010032027824 */ /* 0x040fe200078e0245 */
[----:B------:R-:W-:Y:S01]  /*20f0*/  F2FP.SATFINITE.E4M3.F32.PACK_AB_MERGE_C R70, RZ, R70, RZ ;  /* 0x00000046ff46723e */ /* 0x000fe200048070ff */
[----:B------:R-:W-:Y:S01]  /*2100*/  STS [R14], R47 ;  /* 0x0000002f0e007388 */ /* 0x000fe20000000800 */
[----:B------:R-:W-:Y:S02]  /*2110*/  LOP3.LUT R50, R50, 0xffff, RZ, 0xc0, !PT ;  /* 0x0000ffff32327812 */ /* 0x000fe400078ec0ff */
[----:B------:R-:W-:-:S02]  /*2120*/  F2FP.SATFINITE.E4M3.F32.PACK_AB_MERGE_C R71, RZ, R71, RZ ;  /* 0x00000047ff47723e */ /* 0x000fc400048070ff */
[----:B------:R-:W-:Y:S01]  /*2130*/  LOP3.LUT R15, R48, 0xffff, R15, 0xf8, !PT ;  /* 0x0000ffff300f7812 */ /* 0x000fe200078ef80f */
[----:B------:R-:W-:Y:S01]  /*2140*/  IMAD.SHL.U32 R49, R50, 0x1000000, RZ ;  /* 0x0100000032317824 */ /* 0x000fe200078e00ff */
[----:B------:R-:W-:Y:S02]  /*2150*/  LOP3.LUT R48, R70, 0xffff, RZ, 0xc0, !PT ;  /* 0x0000ffff46307812 */ /* 0x000fe400078ec0ff */
[C---:B------:R-:W-:Y:S02]  /*2160*/  LOP3.LUT R53, R71.reuse, 0xff, RZ, 0xc0, !PT ;  /* 0x000000ff47357812 */ /* 0x040fe400078ec0ff */
[----:B------:R-:W-:Y:S01]  /*2170*/  LOP3.LUT R71, R71, 0xffff, RZ, 0xc0, !PT ;  /* 0x0000ffff47477812 */ /* 0x000fe200078ec0ff */
[----:B------:R-:W-:Y:S01]  /*2180*/  IMAD.U32 R34, R48, 0x10000, RZ ;  /* 0x0001000030227824 */ /* 0x000fe200078e00ff */
[----:B------:R-:W-:Y:S02]  /*2190*/  LOP3.LUT R49, R6, R49, RZ, 0xfc, !PT ;  /* 0x0000003106317212 */ /* 0x000fe400078efcff */
[----:B------:R-:W-:Y:S01]  /*21a0*/  LOP3.LUT R41, R41, 0xffff, RZ, 0xc0, !PT ;  /* 0x0000ffff29297812 */ /* 0x000fe200078ec0ff */
[----:B------:R-:W-:Y:S01]  /*21b0*/  IMAD.SHL.U32 R6, R71, 0x1000000, RZ ;  /* 0x0100000047067824 */ /* 0x000fe200078e00ff */
[----:B------:R-:W-:Y:S01]  /*21c0*/  LOP3.LUT R51, R34, 0xff0000, RZ, 0xc0, !PT ;  /* 0x00ff000022337812 */ /* 0x000fe200078ec0ff */
[----:B------:R-:W-:Y:S01]  /*21d0*/  STS [R14+0x80], R49 ;  /* 0x000080310e007388 */ /* 0x000fe20000000800 */
[----:B------:R-:W-:-:S02]  /*21e0*/  PRMT R34, R41, 0x4210, R48 ;  /* 0x0000421029227816 */ /* 0x000fc40000000030 */
[----:B------:R-:W-:Y:S02]  /*21f0*/  F2FP.SATFINITE.E4M3.F32.PACK_AB_MERGE_C R72, RZ, R72, RZ ;  /* 0x00000048ff48723e */ /* 0x000fe400048070ff */
[----:B------:R-:W-:Y:S01]  /*2200*/  LOP3.LUT R41, R5, R6, RZ, 0xfc, !PT ;  /* 0x0000000605297212 */ /* 0x000fe200078efcff */
[----:B------:R-:W-:Y:S01]  /*2210*/  FMUL R5, R36, UR11 ;  /* 0x0000000b24057c20 */ /* 0x000fe20008400000 */
[----:B------:R-:W-:Y:S02]  /*2220*/  F2FP.SATFINITE.E4M3.F32.PACK_AB_MERGE_C R73, RZ, R73, RZ ;  /* 0x00000049ff49723e */ /* 0x000fe400048070ff */
[----:B------:R-:W-:Y:S01]  /*2230*/  LOP3.LUT R72, R72, 0xffff, RZ, 0xc0, !PT ;  /* 0x0000ffff48487812 */ /* 0x000fe200078ec0ff */
[----:B------:R-:W-:Y:S01]  /*2240*/  STS [R14+0x200], R41 ;  /* 0x000200290e007388 */ /* 0x000fe20000000800 */
[----:B------:R-:W-:Y:S02]  /*2250*/  LOP3.LUT R23, R23, 0xffff, RZ, 0xc0, !PT ;  /* 0x0000ffff17177812 */ /* 0x000fe400078ec0ff */
[----:B------:R-:W-:Y:S01]  /*2260*/  F2FP.SATFINITE.E4M3.F32.PACK_AB_MERGE_C R6, RZ, R5, RZ ;  /* 0x00000005ff06723e */ /* 0x000fe200048070ff */
[----:B------:R-:W-:Y:S01]  /*2270*/  IMAD.U32 R48, R72, 0x10000, RZ ;  /* 0x0001000048307824 */ /* 0x000fe200078e00ff */
[----:B------:R-:W-:-:S02]  /*2280*/  LOP3.LUT R5, R73, 0xffff, RZ, 0xc0, !PT ;  /* 0x0000ffff49057812 */ /* 0x000fc400078ec0ff */
[----:B------:R-:W-:Y:S01]  /*2290*/  PRMT R36, R23, 0x4210, R72 ;  /* 0x0000421017247816 */ /* 0x000fe20000000048 */
[----:B------:R-:W-:Y:S01]  /*22a0*/  FMUL R23, R38, UR11 ;  /* 0x0000000b26177c20 */ /* 0x000fe20008400000 */
[----:B------:R-:W-:Y:S01]  /*22b0*/  LOP3.LUT R73, R73, 0xff, RZ, 0xc0, !PT ;  /* 0x000000ff49497812 */ /* 0x000fe200078ec0ff */
[----:B------:R-:W-:Y:S01]  /*22c0*/  IMAD.SHL.U32 R5, R5, 0x1000000, RZ ;  /* 0x0100000005057824 */ /* 0x000fe200078e00ff */
[----:B------:R-:W-:Y:S02]  /*22d0*/  LOP3.LUT R65, R65, 0xff0000, RZ, 0xc0, !PT ;  /* 0x00ff000041417812 */ /* 0x000fe400078ec0ff */
[----:B------:R-:W-:Y:S01]  /*22e0*/  F2FP.SATFINITE.E4M3.F32.PACK_AB_MERGE_C R52, RZ, R52, RZ ;  /* 0x00000034ff34723e */ /* 0x000fe200048070ff */
[C---:B------:R-:W-:Y:S01]  /*22f0*/  IMAD R73, R6.reuse, 0x100, R73 ;  /* 0x0000010006497824 */ /* 0x040fe200078e0249 */
[----:B------:R-:W-:Y:S02]  /*2300*/  LOP3.LUT R18, R65, 0xffff, R18, 0xf8, !PT ;  /* 0x0000ffff41127812 */ /* 0x000fe400078ef812 */
[----:B------:R-:W-:Y:S01]  /*2310*/  LOP3.LUT R38, R6, 0xffff, RZ, 0xc0, !PT ;  /* 0x0000ffff06267812 */ /* 0x000fe200078ec0ff */
[----:B------:R-:W-:Y:S01]  /*2320*/  IMAD R53, R52, 0x100, R53 ;  /* 0x0000010034357824 */ /* 0x000fe200078e0235 */
[----:B------:R-:W-:-:S02]  /*2330*/  F2FP.SATFINITE.E4M3.F32.PACK_AB_MERGE_C R6, RZ, R23, RZ ;  /* 0x00000017ff06723e */ /* 0x000fc400048070ff */
[----:B------:R-:W-:Y:S02]  /*2340*/  LOP3.LUT R52, R52, 0xffff, RZ, 0xc0, !PT ;  /* 0x0000ffff34347812 */ /* 0x000fe400078ec0ff */
[----:B------:R-:W-:Y:S02]  /*2350*/  LOP3.LUT R23, R18, R5, RZ, 0xfc, !PT ;  /* 0x0000000512177212 */ /* 0x000fe400078efcff */
[----:B------:R-:W-:Y:S01]  /*2360*/  F2FP.SATFINITE.E4M3.F32.PACK_AB_MERGE_C R74, RZ, R74, RZ ;  /* 0x0000004aff4a723e */ /* 0x000fe200048070ff */
[----:B------:R-:W-:Y:S01]  /*2370*/  IMAD.SHL.U32 R52, R52, 0x1000000, RZ ;  /* 0x0100000034347824 */ /* 0x000fe200078e00ff */
[----:B------:R-:W-:Y:S01]  /*2380*/  LOP3.LUT R5, R6, 0xffff, RZ, 0xc0, !PT ;  /* 0x0000ffff06057812 */ /* 0x000fe200078ec0ff */
[----:B------:R1:W-:Y:S01]  /*2390*/  STS [R14+0x400], R23 ;  /* 0x000400170e007388 */ /* 0x0003e20000000800 */
[----:B------:R-:W-:Y:S02]  /*23a0*/  LOP3.LUT R48, R48, 0xff0000, RZ, 0xc0, !PT ;  /* 0x00ff000030307812 */ /* 0x000fe400078ec0ff */
[----:B------:R-:W-:Y:S01]  /*23b0*/  LOP3.LUT R55, R74, 0xffff, RZ, 0xc0, !PT ;  /* 0x0000ffff4a377812 */ /* 0x000fe200078ec0ff */
[----:B------:R-:W-:Y:S01]  /*23c0*/  IMAD.SHL.U32 R5, R5, 0x1000000, RZ ;  /* 0x0100000005057824 */ /* 0x000fe200078e00ff */
[----:B------:R-:W-:-:S02]  /*23d0*/  LOP3.LUT R18, R40, 0xffff, RZ, 0xc0, !PT ;  /* 0x0000ffff28127812 */ /* 0x000fc400078ec0ff */
[----:B------:R-:W-:Y:S02]  /*23e0*/  LOP3.LUT R2, R51, 0xffff, R2, 0xf8, !PT ;  /* 0x0000ffff33027812 */ /* 0x000fe400078ef802 */
[----:B------:R-:W-:Y:S02]  /*23f0*/  LOP3.LUT R45, R45, 0xffff, RZ, 0xc0, !PT ;  /* 0x0000ffff2d2d7812 */ /* 0x000fe400078ec0ff */
[----:B------:R-:W-:Y:S02]  /*2400*/  LOP3.LUT R51, R9, R52, RZ, 0xfc, !PT ;  /* 0x0000003409337212 */ /* 0x000fe400078efcff */
[----:B------:R-:W-:Y:S01]  /*2410*/  LOP3.LUT R9, R48, 0xffff, R53, 0xf8, !PT ;  /* 0x0000ffff30097812 */ /* 0x000fe200078ef835 */
[----:B------:R-:W-:Y:S01]  /*2420*/  IMAD.U32 R48, R55, 0x10000, RZ ;  /* 0x0001000037307824 */ /* 0x000fe200078e00ff */
[----:B------:R-:W-:Y:S01]  /*2430*/  PRMT R18, R18, 0x4210, R55 ;  /* 0x0000421012127816 */ /* 0x000fe20000000037 */
[----:B------:R-:W-:Y:S01]  /*2440*/  IMAD.SHL.U32 R53, R38, 0x1000000, RZ ;  /* 0x0100000026357824 */ /* 0x000fe200078e00ff */
[----:B------:R-:W-:Y:S01]  /*2450*/  LOP3.LUT R42, R42, 0xffff, RZ, 0xc0, !PT ;  /* 0x0000ffff2a2a7812 */ /* 0x000fe200078ec0ff */
[----:B------:R-:W-:Y:S01]  /*2460*/  STS [R14+0x280], R51 ;  /* 0x000280330e007388 */ /* 0x000fe20000000800 */
[----:B------:R-:W-:Y:S01]  /*2470*/  LOP3.LUT R55, R26, R5, RZ, 0xfc, !PT ;  /* 0x000000051a377212 */ /* 0x000fe200078efcff */
[----:B------:R-:W-:Y:S01]  /*2480*/  IMAD.SHL.U32 R26, R45, 0x1000000, RZ ;  /* 0x010000002d1a7824 */ /* 0x000fe200078e00ff */
[----:B------:R-:W-:Y:S01]  /*2490*/  IADD3.X R45, PT, PT, R8, UR7, RZ, P0, !PT ;  /* 0x00000007082d7c10 */ /* 0x000fe200087fe4ff */
[----:B------:R-:W2:Y:S01]  /*24a0*/  LDCU.64 UR6, c[0x0][0x3a8] ;  /* 0x00007500ff0677ac */ /* 0x000ea20008000a00 */
[----:B------:R-:W-:Y:S01]  /*24b0*/  LOP3.LUT R4, R4, 0xffff, RZ, 0xc0, !PT ;  /* 0x0000ffff04047812 */ /* 0x000fe200078ec0ff */
[----:B------:R-:W-:Y:S01]  /*24c0*/  STS [R14+0x600], R55 ;  /* 0x000600370e007388 */ /* 0x000fe20000000800 */
[----:B------:R-:W-:Y:S01]  /*24d0*/  LOP3.LUT R8, R6, 0xff, RZ, 0xc0, !PT ;  /* 0x000000ff06087812 */ /* 0x000fe200078ec0ff */
[----:B------:R-:W-:Y:S01]  /*24e0*/  IMAD.SHL.U32 R6, R42, 0x1000000, RZ ;  /* 0x010000002a067824 */ /* 0x000fe200078e00ff */
[----:B------:R-:W-:Y:S01]  /*24f0*/  LOP3.LUT R46, R46, 0xffff, RZ, 0xc0, !PT ;  /* 0x0000ffff2e2e7812 */ /* 0x000fe200078ec0ff */
[----:B------:R-:W-:Y:S01]  /*2500*/  IMAD.SHL.U32 R4, R4, 0x1000000, RZ ;  /* 0x0100000004047824 */ /* 0x000fe200078e00ff */
[----:B------:R-:W-:-:S02]  /*2510*/  F2FP.SATFINITE.E4M3.F32.PACK_AB_MERGE_C R39, RZ, R39, RZ ;  /* 0x00000027ff27723e */ /* 0x000fc400048070ff */
[----:B------:R-:W-:Y:S01]  /*2520*/  LOP3.LUT R6, R13, R6, RZ, 0xfc, !PT ;  /* 0x000000060d067212 */ /* 0x000fe200078efcff */
[----:B------:R-:W-:Y:S01]  /*2530*/  IMAD.SHL.U32 R46, R46, 0x1000000, RZ ;  /* 0x010000002e2e7824 */ /* 0x000fe200078e00ff */
[----:B------:R-:W-:Y:S02]  /*2540*/  LOP3.LUT R13, R20, 0xffff, RZ, 0xc0, !PT ;  /* 0x0000ffff140d7812 */ /* 0x000fe400078ec0ff */
[----:B------:R-:W-:Y:S02]  /*2550*/  F2FP.SATFINITE.E4M3.F32.PACK_AB_MERGE_C R75, RZ, R75, RZ ;  /* 0x0000004bff4b723e */ /* 0x000fe400048070ff */
[----:B------:R-:W-:Y:S01]  /*2560*/  F2FP.SATFINITE.E4M3.F32.PACK_AB_MERGE_C R62, RZ, R62, RZ ;  /* 0x0000003eff3e723e */ /* 0x000fe200048070ff */
[----:B------:R-:W-:Y:S01]  /*2570*/  IMAD.SHL.U32 R13, R13, 0x1000000, RZ ;  /* 0x010000000d0d7824 */ /* 0x000fe200078e00ff */
[----:B------:R-:W-:Y:S02]  /*2580*/  F2FP.SATFINITE.E4M3.F32.PACK_AB_MERGE_C R33, RZ, R33, RZ ;  /* 0x00000021ff21723e */ /* 0x000fe400048070ff */
[----:B------:R-:W-:Y:S01]  /*2590*/  F2FP.SATFINITE.E4M3.F32.PACK_AB_MERGE_C R64, RZ, R64, RZ ;  /* 0x00000040ff40723e */ /* 0x000fe200048070ff */
[----:B------:R-:W-:Y:S01]  /*25a0*/  IMAD.U32 R62, R62, 0x10000, RZ ;  /* 0x000100003e3e7824 */ /* 0x000fe200078e00ff */
[----:B------:R-:W-:-:S02]  /*25b0*/  LOP3.LUT R39, R39, 0xffff, RZ, 0xc0, !PT ;  /* 0x0000ffff27277812 */ /* 0x000fc400078ec0ff */
[----:B------:R-:W-:Y:S01]  /*25c0*/  LOP3.LUT R4, R3, R4, RZ, 0xfc, !PT ;  /* 0x0000000403047212 */ /* 0x000fe200078efcff */
[----:B------:R-:W-:Y:S01]  /*25d0*/  IMAD R3, R75, 0x100, R8 ;  /* 0x000001004b037824 */ /* 0x000fe200078e0208 */
[----:B------:R-:W-:Y:S01]  /*25e0*/  LOP3.LUT R5, R21, R26, RZ, 0xfc, !PT ;  /* 0x0000001a15057212 */ /* 0x000fe200078efcff */
[----:B------:R-:W-:Y:S01]  /*25f0*/  IMAD.U32 R64, R64, 0x10000, RZ ;  /* 0x0001000040407824 */ /* 0x000fe200078e00ff */
[----:B------:R-:W-:Y:S01]  /*2600*/  LOP3.LUT R7, R7, R46, RZ, 0xfc, !PT ;  /* 0x0000002e07077212 */ /* 0x000fe200078efcff */
[----:B------:R-:W-:Y:S01]  /*2610*/  IMAD.U32 R8, R39, 0x10000, RZ ;  /* 0x0001000027087824 */ /* 0x000fe200078e00ff */
[----:B------:R-:W-:Y:S02]  /*2620*/  LOP3.LUT R25, R25, 0xffff, RZ, 0xc0, !PT ;  /* 0x0000ffff19197812 */ /* 0x000fe400078ec0ff */
[----:B------:R-:W-:Y:S01]  /*2630*/  LOP3.LUT R30, R30, 0xffff, RZ, 0xc0, !PT ;  /* 0x0000ffff1e1e7812 */ /* 0x000fe200078ec0ff */
[----:B------:R3:W-:Y:S01]  /*2640*/  STG.E.128 desc[UR22][R44.64], R4 ;  /* 0x000000042c007986 */ /* 0x0007e2000c101d16 */
[----:B------:R-:W-:Y:S01]  /*2650*/  LOP3.LUT R32, R32, 0xffff, RZ, 0xc0, !PT ;  /* 0x0000ffff20207812 */ /* 0x000fe200078ec0ff */
[----:B------:R-:W-:Y:S01]  /*2660*/  IMAD.SHL.U32 R20, R25, 0x1000000, RZ ;  /* 0x0100000019147824 */ /* 0x000fe200078e00ff */
[----:B------:R-:W-:-:S02]  /*2670*/  LOP3.LUT R33, R33, 0xffff, RZ, 0xc0, !PT ;  /* 0x0000ffff21217812 */ /* 0x000fc400078ec0ff */
[----:B------:R-:W-:Y:S01]  /*2680*/  F2FP.SATFINITE.E4M3.F32.PACK_AB_MERGE_C R35, RZ, R35, RZ ;  /* 0x00000023ff23723e */ /* 0x000fe200048070ff */
[----:B-1----:R-:W-:Y:S01]  /*2690*/  IMAD.SHL.U32 R23, R32, 0x1000000, RZ ;  /* 0x0100000020177824 */ /* 0x002fe200078e00ff */
[----:B------:R-:W-:Y:S01]  /*26a0*/  F2FP.SATFINITE.E4M3.F32.PACK_AB_MERGE_C R66, RZ, R66, RZ ;  /* 0x00000042ff42723e */ /* 0x000fe200048070ff */
[----:B------:R-:W-:Y:S01]  /*26b0*/  IMAD.SHL.U32 R33, R33, 0x1000000, RZ ;  /* 0x0100000021217824 */ /* 0x000fe200078e00ff */
[----:B------:R-:W-:Y:S02]  /*26c0*/  F2FP.SATFINITE.E4M3.F32.PACK_AB_MERGE_C R68, RZ, R68, RZ ;  /* 0x00000044ff44723e */ /* 0x000fe400048070ff */
[----:B------:R-:W-:Y:S01]  /*26d0*/  F2FP.SATFINITE.E4M3.F32.PACK_AB_MERGE_C R37, RZ, R37, RZ ;  /* 0x00000025ff25723e */ /* 0x000fe200048070ff */
[----:B------:R-:W-:Y:S01]  /*26e0*/  IMAD.U32 R66, R66, 0x10000, RZ ;  /* 0x0001000042427824 */ /* 0x000fe200078e00ff */
[----:B------:R-:W-:Y:S01]  /*26f0*/  F2FP.SATFINITE.E4M3.F32.PACK_AB_MERGE_C R76, RZ, R76, RZ ;  /* 0x0000004cff4c723e */ /* 0x000fe200048070ff */
[----:B------:R-:W-:Y:S01]  /*2700*/  IMAD.U32 R68, R68, 0x10000, RZ ;  /* 0x0001000044447824 */ /* 0x000fe200078e00ff */
[----:B------:R-:W-:-:S02]  /*2710*/  LOP3.LUT R21, R16, R13, RZ, 0xfc, !PT ;  /* 0x0000000d10157212 */ /* 0x000fc400078efcff */
[----:B------:R-:W-:Y:S01]  /*2720*/  LOP3.LUT R75, R75, 0xffff, RZ, 0xc0, !PT ;  /* 0x0000ffff4b4b7812 */ /* 0x000fe200078ec0ff */
[----:B---3--:R-:W-:Y:S01]  /*2730*/  IMAD.SHL.U32 R5, R30, 0x1000000, RZ ;  /* 0x010000001e057824 */ /* 0x008fe200078e00ff */
[----:B--2---:R-:W-:Y:S02]  /*2740*/  IADD3 R4, P0, PT, R44, UR6, RZ ;  /* 0x000000062c047c10 */ /* 0x004fe4000ff1e0ff */
[----:B------:R-:W-:Y:S01]  /*2750*/  LOP3.LUT R62, R62, 0xff0000, RZ, 0xc0, !PT ;  /* 0x00ff00003e3e7812 */ /* 0x000fe200078ec0ff */
[----:B------:R-:W-:Y:S01]  /*2760*/  IMAD.SHL.U32 R75, R75, 0x1000000, RZ ;  /* 0x010000004b4b7824 */ /* 0x000fe200078e00ff */
[----:B------:R-:W-:Y:S02]  /*2770*/  LOP3.LUT R13, R64, 0xff0000, RZ, 0xc0, !PT ;  /* 0x00ff0000400d7812 */ /* 0x000fe400078ec0ff */
[----:B------:R-:W-:Y:S02]  /*2780*/  LOP3.LUT R35, R35, 0xffff, RZ, 0xc0, !PT ;  /* 0x0000ffff23237812 */ /* 0x000fe400078ec0ff */
[----:B------:R-:W-:-:S02]  /*2790*/  LOP3.LUT R37, R37, 0xffff, RZ, 0xc0, !PT ;  /* 0x0000ffff25257812 */ /* 0x000fc400078ec0ff */
[----:B------:R-:W-:Y:S01]  /*27a0*/  LOP3.LUT R76, R76, 0xffff, RZ, 0xc0, !PT ;  /* 0x0000ffff4c4c7812 */ /* 0x000fe200078ec0ff */
[----:B------:R-:W-:Y:S01]  /*27b0*/  IMAD.SHL.U32 R35, R35, 0x1000000, RZ ;  /* 0x0100000023237824 */ /* 0x000fe200078e00ff */
[----:B------:R-:W-:Y:S01]  /*27c0*/  LOP3.LUT R26, R8, 0xff0000, RZ, 0xc0, !PT ;  /* 0x00ff0000081a7812 */ /* 0x000fe200078ec0ff */
[----:B------:R-:W-:Y:S01]  /*27d0*/  IMAD.SHL.U32 R37, R37, 0x1000000, RZ ;  /* 0x0100000025257824 */ /* 0x000fe200078e00ff */
[----:B------:R-:W-:Y:S01]  /*27e0*/  LOP3.LUT R8, R43, 0xffff, RZ, 0xc0, !PT ;  /* 0x0000ffff2b087812 */ /* 0x000fe200078ec0ff */
[----:B------:R-:W-:Y:S01]  /*27f0*/  IMAD.SHL.U32 R76, R76, 0x1000000, RZ ;  /* 0x010000004c4c7824 */ /* 0x000fe200078e00ff */
[----:B------:R-:W-:Y:S02]  /*2800*/  LOP3.LUT R20, R17, R20, RZ, 0xfc, !PT ;  /* 0x0000001411147212 */ /* 0x000fe400078efcff */
[----:B------:R-:W-:Y:S02]  /*2810*/  LOP3.LUT R22, R22, R5, RZ, 0xfc, !PT ;  /* 0x0000000516167212 */ /* 0x000fe400078efcff */
[----:B------:R-:W-:-:S02]  /*2820*/  IADD3.X R5, PT, PT, R45, UR7, RZ, P0, !PT ;  /* 0x000000072d057c10 */ /* 0x000fc400087fe4ff */
[----:B------:R-:W-:Y:S02]  /*2830*/  LOP3.LUT R23, R24, R23, RZ, 0xfc, !PT ;  /* 0x0000001718177212 */ /* 0x000fe400078efcff */
[----:B------:R-:W-:Y:S02]  /*2840*/  LOP3.LUT R7, R34, R62, RZ, 0xfc, !PT ;  /* 0x0000003e22077212 */ /* 0x000fe400078efcff */
[----:B------:R-:W-:Y:S01]  /*2850*/  LOP3.LUT R19, R19, R33, RZ, 0xfc, !PT ;  /* 0x0000002113137212 */ /* 0x000fe200078efcff */
[----:B------:R-:W-:Y:S01]  /*2860*/  STG.E.128 desc[UR22][R4.64], R20 ;  /* 0x0000001404007986 */ /* 0x000fe2000c101d16 */
[----:B------:R-:W-:Y:S02]  /*2870*/  LOP3.LUT R17, R36, R13, RZ, 0xfc, !PT ;  /* 0x0000000d24117212 */ /* 0x000fe400078efcff */
[----:B------:R-:W-:Y:S01]  /*2880*/  PRMT R8, R8, 0x4210, R39 ;  /* 0x0000421008087816 */ /* 0x000fe20000000027 */
[----:B------:R1:W-:Y:S01]  /*2890*/  STS [R14+0x100], R7 ;  /* 0x000100070e007388 */ /* 0x0003e20000000800 */
[----:B------:R-:W-:-:S02]  /*28a0*/  LOP3.LUT R66, R66, 0xff0000, RZ, 0xc0, !PT ;  /* 0x00ff000042427812 */ /* 0x000fc400078ec0ff */
[----:B------:R-:W-:Y:S01]  /*28b0*/  LOP3.LUT R68, R68, 0xff0000, RZ, 0xc0, !PT ;  /* 0x00ff000044447812 */ /* 0x000fe200078ec0ff */
[----:B------:R2:W-:Y:S01]  /*28c0*/  STS [R14+0x180], R19 ;  /* 0x000180130e007388 */ /* 0x0005e20000000800 */
[----:B------:R-:W-:Y:S02]  /*28d0*/  LOP3.LUT R53, R10, R53, RZ, 0xfc, !PT ;  /* 0x000000350a357212 */ /* 0x000fe400078efcff */
[----:B------:R-:W-:Y:S01]  /*28e0*/  LOP3.LUT R75, R28, R75, RZ, 0xfc, !PT ;  /* 0x0000004b1c4b7212 */ /* 0x000fe200078efcff */
[----:B------:R3:W-:Y:S01]  /*28f0*/  STS [R14+0x300], R17 ;  /* 0x000300110e007388 */ /* 0x0007e20000000800 */
[----:B------:R-:W-:Y:S02]  /*2900*/  LOP3.LUT R15, R15, R76, RZ, 0xfc, !PT ;  /* 0x0000004c0f0f7212 */ /* 0x000fe400078efcff */
[----:B-1----:R-:W-:Y:S01]  /*2910*/  LOP3.LUT R7, R12, R35, RZ, 0xfc, !PT ;  /* 0x000000230c077212 */ /* 0x002fe200078efcff */
[----:B------:R-:W-:Y:S01]  /*2920*/  STS [R14+0x480], R53 ;  /* 0x000480350e007388 */ /* 0x000fe20000000800 */
[----:B------:R-:W-:-:S02]  /*2930*/  LOP3.LUT R48, R48, 0xff0000, RZ, 0xc0, !PT ;  /* 0x00ff000030307812 */ /* 0x000fc400078ec0ff */
[----:B--2---:R-:W-:Y:S01]  /*2940*/  LOP3.LUT R19, R29, R37, RZ, 0xfc, !PT ;  /* 0x000000251d137212 */ /* 0x004fe200078efcff */
[----:B------:R-:W-:Y:S01]  /*2950*/  STS [R14+0x680], R75 ;  /* 0x0006804b0e007388 */ /* 0x000fe20000000800 */
[----:B------:R-:W-:Y:S02]  /*2960*/  LOP3.LUT R21, R8, R68, RZ, 0xfc, !PT ;  /* 0x0000004408157212 */ /* 0x000fe400078efcff */
[----:B---3--:R-:W-:Y:S01]  /*2970*/  LOP3.LUT R17, R18, R66, RZ, 0xfc, !PT ;  /* 0x0000004212117212 */ /* 0x008fe200078efcff */
[----:B------:R1:W-:Y:S01]  /*2980*/  STS [R14+0x380], R7 ;  /* 0x000380070e007388 */ /* 0x0003e20000000800 */
[----:B------:R-:W-:Y:S02]  /*2990*/  IADD3 R4, P0, PT, R4, UR6, RZ ;  /* 0x0000000604047c10 */ /* 0x000fe4000ff1e0ff */
[----:B------:R-:W-:Y:S01]  /*29a0*/  LOP3.LUT R10, R48, 0xffff, R73, 0xf8, !PT ;  /* 0x0000ffff300a7812 */ /* 0x000fe200078ef849 */
[----:B------:R2:W-:Y:S01]  /*29b0*/  STS [R14+0x500], R17 ;  /* 0x000500110e007388 */ /* 0x0005e20000000800 */
[----:B------:R-:W-:-:S02]  /*29c0*/  IADD3.X R5, PT, PT, R5, UR7, RZ, P0, !PT ;  /* 0x0000000705057c10 */ /* 0x000fc400087fe4ff */
[----:B------:R-:W-:Y:S01]  /*29d0*/  LOP3.LUT R3, R26, 0xffff, R3, 0xf8, !PT ;  /* 0x0000ffff1a037812 */ /* 0x000fe200078ef803 */
[----:B------:R2:W-:Y:S01]  /*29e0*/  STS [R14+0x580], R19 ;  /* 0x000580130e007388 */ /* 0x0005e20000000800 */
[----:B------:R-:W-:Y:S02]  /*29f0*/  IADD3 R6, P0, PT, R4, UR6, RZ ;  /* 0x0000000604067c10 */ /* 0x000fe4000ff1e0ff */
[----:B------:R-:W-:Y:S01]  /*2a00*/  LOP3.LUT R28, R11, R62, RZ, 0xfc, !PT ;  /* 0x0000003e0b1c7212 */ /* 0x000fe200078efcff */
[----:B------:R2:W-:Y:S01]  /*2a10*/  STS [R14+0x700], R21 ;  /* 0x000700150e007388 */ /* 0x0005e20000000800 */
[----:B------:R-:W-:Y:S02]  /*2a20*/  LOP3.LUT R29, R0, R13, RZ, 0xfc, !PT ;  /* 0x0000000d001d7212 */ /* 0x000fe400078efcff */
[----:B------:R-:W-:Y:S01]  /*2a30*/  LOP3.LUT R30, R27, R66, RZ, 0xfc, !PT ;  /* 0x000000421b1e7212 */ /* 0x000fe200078efcff */
[----:B------:R2:W-:Y:S01]  /*2a40*/  STS [R14+0x780], R15 ;  /* 0x0007800f0e007388 */ /* 0x0005e20000000800 */
[----:B------:R-:W-:-:S02]  /*2a50*/  LOP3.LUT R31, R31, R68, RZ, 0xfc, !PT ;  /* 0x000000441f1f7212 */ /* 0x000fc400078efcff */
[----:B-1----:R-:W-:Y:S01]  /*2a60*/  IADD3.X R7, PT, PT, R5, UR7, RZ, P0, !PT ;  /* 0x0000000705077c10 */ /* 0x002fe200087fe4ff */
[----:B------:R1:W-:Y:S06]  /*2a70*/  MEMBAR.ALL.CTA ;  /* 0x0000000000007992 */ /* 0x0003ec0000008000 */
[----:B-1----:R-:W1:Y:S01]  /*2a80*/  FENCE.VIEW.ASYNC.S ;  /* 0x00000000000073c6 */ /* 0x002e620000000000 */
[----:B------:R-:W-:Y:S02]  /*2a90*/  LOP3.LUT R8, R2, R33, RZ, 0xfc, !PT ;  /* 0x0000002102087212 */ /* 0x000fe400078efcff */
[----:B------:R-:W-:Y:S01]  /*2aa0*/  LOP3.LUT R9, R9, R35, RZ, 0xfc, !PT ;  /* 0x0000002309097212 */ /* 0x000fe200078efcff */
[----:B------:R2:W-:Y:S01]  /*2ab0*/  STG.E.128 desc[UR22][R4.64], R28 ;  /* 0x0000001c04007986 */ /* 0x0005e2000c101d16 */
[----:B------:R-:W-:-:S02]  /*2ac0*/  LOP3.LUT R10, R10, R37, RZ, 0xfc, !PT ;  /* 0x000000250a0a7212 */ /* 0x000fc400078efcff */
[----:B------:R-:W-:-:S05]  /*2ad0*/  LOP3.LUT R11, R3, R76, RZ, 0xfc, !PT ;  /* 0x0000004c030b7212 */ /* 0x000fca00078efcff */
[----:B------:R2:W-:Y:S01]  /*2ae0*/  STG.E.128 desc[UR22][R6.64], R8 ;  /* 0x0000000806007986 */ /* 0x0005e2000c101d16 */
[----:B-1----:R-:W-:Y:S06]  /*2af0*/  BAR.SYNC.DEFER_BLOCKING 0x0 ;  /* 0x0000000000007b1d */ /* 0x002fec0000010000 */
[----:B------:R-:W-:Y:S05]  /*2b00*/  @P1 EXIT ;  /* 0x000000000000194d */ /* 0x000fea0003800000 */
[----:B------:R-:W1:Y:S02]  /*2b10*/  LDCU.64 UR6, c[0x0][0x348] ;  /* 0x00006900ff0677ac */ /* 0x000e640008000a00 */
[----:B-1----:R-:W-:Y:S02]  /*2b20*/  UIADD3 UR8, UP0, UPT, UR6, 0x80, URZ ;  /* 0x0000008006087890 */ /* 0x002fe4000ff1e0ff */
[----:B------:R-:W-:Y:S02]  /*2b30*/  USHF.L.U32 UR6, UR24, 0x7, URZ ;  /* 0x0000000718067899 */ /* 0x000fe400080006ff */
[----:B------:R-:W-:-:S09]  /*2b40*/  UIADD3.X UR9, UPT, UPT, URZ, UR7, URZ, UP0, !UPT ;  /* 0x00000007ff097290 */ /* 0x000fd200087fe4ff */
[----:B------:R1:W-:Y:S01]  /*2b50*/  UTMASTG.2D [UR4], [UR8] ;  /* 0x00000004080073b5 */ /* 0x0003e20008008000 */
[----:B------:R0:W-:Y:S01]  /*2b60*/  UTMACMDFLUSH ;  /* 0x00000000000079b7 */ /* 0x0001e20000000000 */
[----:B------:R-:W-:-:S04]  /*2b70*/  DEPBAR.LE SB0, 0x0 ;  /* 0x000080000000791a */ /* 0x000fc80000000000 */
[----:B-1----:R-:W-:Y:S05]  /*2b80*/  EXIT ;  /* 0x000000000000794d */ /* 0x002fea0003800000 */
        .weak           $__internal_6_$__cuda_sm20_rcp_rn_f32_slowpath
        .type           $__internal_6_$__cuda_sm20_rcp_rn_f32_slowpath,@function
        .size           $__internal_6_$__cuda_sm20_rcp_rn_f32_slowpath,($__internal_7_$__cuda_sm3x_div_rn_noftz_f32_slowpath - $__internal_6_$__cuda_sm20_rcp_rn_f32_slowpath)
$__internal_6_$__cuda_sm20_rcp_rn_f32_slowpath:
[----:B------:R-:W-:-:S05]  /*2b90*/  IMAD.SHL.U32 R19, R16, 0x2, RZ ;  /* 0x0000000210137824 */ /* 0x000fca00078e00ff */
[----:B------:R-:W-:-:S04]  /*2ba0*/  SHF.R.U32.HI R19, RZ, 0x18, R19 ;  /* 0x00000018ff137819 */ /* 0x000fc80000011613 */
[----:B------:R-:W-:-:S13]  /*2bb0*/  ISETP.NE.U32.AND P0, PT, R19, RZ, PT ;  /* 0x000000ff1300720c */ /* 0x000fda0003f05070 */
[----:B------:R-:W-:Y:S05]  /*2bc0*/  @P0 BRA `(.L_x_170) ;  /* 0x00000000002c0947 */ /* 0x000fea0003800000 */
[----:B------:R-:W-:-:S05]  /*2bd0*/  IMAD.SHL.U32 R17, R16, 0x2, RZ ;  /* 0x0000000210117824 */ /* 0x000fca00078e00ff */
[----:B------:R-:W-:-:S13]  /*2be0*/  ISETP.NE.AND P0, PT, R17, RZ, PT ;  /* 0x000000ff1100720c */ /* 0x000fda0003f05270 */
[----:B------:R3:W4:Y:S01]  /*2bf0*/  @!P0 MUFU.RCP R17, R16 ;  /* 0x0000001000118308 */ /* 0x0007220000001000 */
[----:B------:R-:W-:Y:S05]  /*2c00*/  @!P0 BRA `(.L_x_171) ;  /* 0x0000000000a48947 */ /* 0x000fea0003800000 */
[----:B------:R-:W-:-:S04]  /*2c10*/  FFMA R19, R16, 1.84467440737095516160e+19, RZ ;  /* 0x5f80000010137823 */ /* 0x000fc800000000ff */
[----:B---3--:R-:W4:Y:S02]  /*2c20*/  MUFU.RCP R16, R19 ;  /* 0x0000001300107308 */ /* 0x008f240000001000 */
[----:B----4-:R-:W-:-:S04]  /*2c30*/  FFMA R17, R19, R16, -1 ;  /* 0xbf80000013117423 */ /* 0x010fc80000000010 */
[----:B------:R-:W-:-:S04]  /*2c40*/  FADD.FTZ R17, -R17, -RZ ;  /* 0x800000ff11117221 */ /* 0x000fc80000010100 */
[----:B------:R-:W-:-:S04]  /*2c50*/  FFMA R16, R16, R17, R16 ;  /* 0x0000001110107223 */ /* 0x000fc80000000010 */
[----:B------:R-:W-:Y:S01]  /*2c60*/  FFMA R17, R16, 1.84467440737095516160e+19, RZ ;  /* 0x5f80000010117823 */ /* 0x000fe200000000ff */
[----:B------:R-:W-:Y:S06]  /*2c70*/  BRA `(.L_x_171) ;  /* 0x0000000000887947 */ /* 0x000fec0003800000 */
.L_x_170:
[----:B------:R-:W-:-:S05]  /*2c80*/  VIADD R17, R19, 0xffffff03 ;  /* 0xffffff0313117836 */ /* 0x000fca0000000000 */
[----:B------:R-:W-:-:S13]  /*2c90*/  ISETP.GT.U32.AND P0, PT, R17, 0x1, PT ;  /* 0x000000011100780c */ /* 0x000fda0003f04070 */
[----:B------:R-:W-:Y:S05]  /*2ca0*/  @P0 BRA `(.L_x_172) ;  /* 0x0000000000780947 */ /* 0x000fea0003800000 */
[----:B------:R-:W-:Y:S01]  /*2cb0*/  LOP3.LUT R20, R16, 0x7fffff, RZ, 0xc0, !PT ;  /* 0x007fffff10147812 */ /* 0x000fe200078ec0ff */
[----:B------:R-:W-:-:S03]  /*2cc0*/  VIADD R19, R19, 0xffffff04 ;  /* 0xffffff0413137836 */ /* 0x000fc60000000000 */
[----:B------:R-:W-:-:S04]  /*2cd0*/  LOP3.LUT R21, R20, 0x3f800000, RZ, 0xfc, !PT ;  /* 0x3f80000014157812 */ /* 0x000fc800078efcff */
[----:B------:R-:W1:Y:S02]  /*2ce0*/  MUFU.RCP R20, R21 ;  /* 0x0000001500147308 */ /* 0x000e640000001000 */
[----:B-1----:R-:W-:-:S04]  /*2cf0*/  FFMA R22, R21, R20, -1 ;  /* 0xbf80000015167423 */ /* 0x002fc80000000014 */
        /* <DEDUP_REMOVED lines=12> */
[----:B------:R-:W-:Y:S02]  /*2dc0*/  LOP3.LUT P2, RZ, R21, R17, R20, 0xf8, !PT ;  /* 0x0000001115ff7212 */ /* 0x000fe4000784f814 */
[C---:B------:R-:W-:Y:S02]  /*2dd0*/  LOP3.LUT P0, RZ, R22.reuse, 0x1, RZ, 0xc0, !PT ;  /* 0x0000000116ff7812 */ /* 0x040fe4000780c0ff */
[----:B------:R-:W-:-:S04]  /*2de0*/  LOP3.LUT P3, RZ, R22, 0x2, RZ, 0xc0, !PT ;  /* 0x0000000216ff7812 */ /* 0x000fc8000786c0ff */
[----:B------:R-:W-:Y:S02]  /*2df0*/  PLOP3.LUT P0, PT, P0, P2, P3, 0xe0, 0x0 ;  /* 0x000000000000781c */ /* 0x000fe40000705c30 */
[----:B------:R-:W-:Y:S02]  /*2e00*/  LOP3.LUT P2, RZ, R16, 0x7fffff, RZ, 0xc0, !PT ;  /* 0x007fffff10ff7812 */ /* 0x000fe4000784c0ff */
[----:B------:R-:W-:-:S05]  /*2e10*/  SEL R17, RZ, 0x1, !P0 ;  /* 0x00000001ff117807 */ /* 0x000fca0004000000 */
[----:B------:R-:W-:-:S05]  /*2e20*/  IMAD.MOV R17, RZ, RZ, -R17 ;  /* 0x000000ffff117224 */ /* 0x000fca00078e0a11 */
[----:B------:R-:W-:Y:S02]  /*2e30*/  ISETP.GE.AND P0, PT, R17, RZ, PT ;  /* 0x000000ff1100720c */ /* 0x000fe40003f06270 */
[----:B------:R-:W-:-:S11]  /*2e40*/  SHF.R.U32.HI R17, RZ, R19, R20 ;  /* 0x00000013ff117219 */ /* 0x000fd60000011614 */
[----:B------:R-:W-:-:S04]  /*2e50*/  @!P0 VIADD R17, R17, 0x1 ;  /* 0x0000000111118836 */ /* 0x000fc80000000000 */
[----:B------:R-:W-:-:S05]  /*2e60*/  @!P2 IMAD.SHL.U32 R17, R17, 0x2, RZ ;  /* 0x000000021111a824 */ /* 0x000fca00078e00ff */
[----:B------:R-:W-:Y:S01]  /*2e70*/  LOP3.LUT R17, R17, 0x80000000, R16, 0xf8, !PT ;  /* 0x8000000011117812 */ /* 0x000fe200078ef810 */
[----:B------:R-:W-:Y:S06]  /*2e80*/  BRA `(.L_x_171) ;  /* 0x0000000000047947 */ /* 0x000fec0003800000 */
.L_x_172:
[----:B------:R1:W2:Y:S02]  /*2e90*/  MUFU.RCP R17, R16 ;  /* 0x0000001000117308 */ /* 0x0002a40000001000 */
.L_x_171:
[----:B--2-4-:R-:W-:Y:S02]  /*2ea0*/  IMAD.MOV.U32 R21, RZ, RZ, R17 ;  /* 0x000000ffff157224 */ /* 0x014fe400078e0011 */
[----:B-1-3--:R-:W-:Y:S02]  /*2eb0*/  IMAD.MOV.U32 R16, RZ, RZ, R18 ;  /* 0x000000ffff107224 */ /* 0x00afe400078e0012 */
[----:B------:R-:W-:-:S04]  /*2ec0*/  IMAD.MOV.U32 R17, RZ, RZ, 0x0 ;  /* 0x00000000ff117424 */ /* 0x000fc800078e00ff */
[----:B------:R-:W-:Y:S05]  /*2ed0*/  RET.REL.NODEC R16 `(_ZN18transformer_engine71_GLOBAL__N__76556b6a_38_quantize_transpose_square_blockwise_cu_108e784934block_scaled_cast_transpose_kernelILb1Ef13__nv_bfloat1613__nv_fp8_e4m3EEvPKT1_PT2_S8_PT0_SA_mmmmmmf14CUtensorMap_stbPKf) ;  /* 0xffffffd010487950 */ /* 0x000fea0003c3ffff */
        .weak           $__internal_7_$__cuda_sm3x_div_rn_noftz_f32_slowpath
        .type           $__internal_7_$__cuda_sm3x_div_rn_noftz_f32_slowpath,@function
        .size           $__internal_7_$__cuda_sm3x_div_rn_noftz_f32_slowpath,(.L_x_1045 - $__internal_7_$__cuda_sm3x_div_rn_noftz_f32_slowpath)
$__internal_7_$__cuda_sm3x_div_rn_noftz_f32_slowpath:
        /* <DEDUP_REMOVED lines=23> */
.L_x_173:
[----:B------:R-:W-:Y:S01]  /*3050*/  LEA R17, R19, 0xc0800000, 0x17 ;  /* 0xc080000013117811 */ /* 0x000fe200078eb8ff */
[----:B------:R-:W-:Y:S01]  /*3060*/  UMOV UR4, 0x43e00000 ;  /* 0x43e0000000047882 */ /* 0x000fe20000000000 */
[----:B------:R-:W-:Y:S01]  /*3070*/  IADD3 R23, PT, PT, R20, 0x87, -R19 ;  /* 0x0000008714177810 */ /* 0x000fe20007ffe813 */
[----:B------:R-:W-:Y:S02]  /*3080*/  UIADD3 UR4, UPT, UPT, UR4, -0x4000000, URZ ;  /* 0xfc00000004047890 */ /* 0x000fe4000fffe0ff */
[----:B------:R-:W-:-:S04]  /*3090*/  IMAD.IADD R21, R22, 0x1, -R17 ;  /* 0x0000000116157824 */ /* 0x000fc800078e0a11 */
[----:B------:R-:W1:Y:S01]  /*30a0*/  MUFU.RCP R16, R21 ;  /* 0x0000001500107308 */ /* 0x000e620000001000 */
[----:B------:R-:W-:-:S04]  /*30b0*/  FADD.FTZ R22, -R21, -RZ ;  /* 0x800000ff15167221 */ /* 0x000fc80000010100 */
[----:B-1----:R-:W-:-:S04]  /*30c0*/  FFMA R17, R16, R22, 1 ;  /* 0x3f80000010117423 */ /* 0x002fc80000000016 */
        /* <DEDUP_REMOVED lines=41> */
.L_x_179:
[----:B------:R-:W-:-:S04]  /*3360*/  LOP3.LUT R19, R19, 0x80000000, RZ, 0xc0, !PT ;  /* 0x8000000013137812 */ /* 0x000fc800078ec0ff */
[----:B------:R-:W-:Y:S01]  /*3370*/  LOP3.LUT R19, R19, 0x7f800000, RZ, 0xfc, !PT ;  /* 0x7f80000013137812 */ /* 0x000fe200078efcff */
[----:B------:R-:W-:Y:S06]  /*3380*/  BRA `(.L_x_180) ;  /* 0x0000000000287947 */ /* 0x000fec0003800000 */
.L_x_178:
[----:B------:R-:W-:Y:S01]  /*3390*/  IMAD R19, R23, 0x800000, R19 ;  /* 0x0080000017137824 */ /* 0x000fe200078e0213 */
[----:B------:R-:W-:Y:S06]  /*33a0*/  BRA `(.L_x_180) ;  /* 0x0000000000207947 */ /* 0x000fec0003800000 */
.L_x_177:
[----:B------:R-:W-:-:S04]  /*33b0*/  LOP3.LUT R17, R22, 0x80000000, R17, 0x48, !PT ;  /* 0x8000000016117812 */ /* 0x000fc800078e4811 */
[----:B------:R-:W-:Y:S01]  /*33c0*/  LOP3.LUT R19, R17, 0x7f800000, RZ, 0xfc, !PT ;  /* 0x7f80000011137812 */ /* 0x000fe200078efcff */
[----:B------:R-:W-:Y:S06]  /*33d0*/  BRA `(.L_x_180) ;  /* 0x0000000000147947 */ /* 0x000fec0003800000 */
.L_x_176:
[----:B------:R-:W-:Y:S01]  /*33e0*/  LOP3.LUT R19, R22, 0x80000000, R17, 0x48, !PT ;  /* 0x8000000016137812 */ /* 0x000fe200078e4811 */
[----:B------:R-:W-:Y:S06]  /*33f0*/  BRA `(.L_x_180) ;  /* 0x00000000000c7947 */ /* 0x000fec0003800000 */
.L_x_175:
[----:B------:R-:W1:Y:S01]  /*3400*/  MUFU.RSQ R19, -QNAN ;  /* 0xffc0000000137908 */ /* 0x000e620000001400 */
[----:B------:R-:W-:Y:S05]  /*3410*/  BRA `(.L_x_180) ;  /* 0x0000000000047947 */ /* 0x000fea0003800000 */
.L_x_174:
[----:B------:R-:W-:-:S07]  /*3420*/  FADD.FTZ R19, R16, 448 ;  /* 0x43e0000010137421 */ /* 0x000fce0000010000 */
.L_x_180:
[----:B------:R-:W-:Y:S02]  /*3430*/  IMAD.MOV.U32 R16, RZ, RZ, R18 ;  /* 0x000000ffff107224 */ /* 0x000fe400078e0012 */
[----:B------:R-:W-:-:S04]  /*3440*/  IMAD.MOV.U32 R17, RZ, RZ, 0x0 ;  /* 0x00000000ff117424 */ /* 0x000fc800078e00ff */
[----:B-1----:R-:W-:Y:S05]  /*3450*/  RET.REL.NODEC R16 `(_ZN18transformer_engine71_GLOBAL__N__76556b6a_38_quantize_transpose_square_blockwise_cu_108e784934block_scaled_cast_transpose_kernelILb1Ef13__nv_bfloat1613__nv_fp8_e4m3EEvPKT1_PT2_S8_PT0_SA_mmmmmmf14CUtensorMap_stbPKf) ;  /* 0xffffffc810e87950 */ /* 0x002fea0003c3ffff */
.L_x_181:
        /* <DEDUP_REMOVED lines=10> */
.L_x_1045:


//--------------------- .text._ZN18transformer_engine71_GLOBAL__N__76556b6a_38_quantize_transpose_square_blockwise_cu_108e784945block_scaled_cast_transpose_kernel_notalignedILb0Ef13__nv_bfloat1613__nv_fp8_e5m2EEvPKT1_PT2_S8_PT0_SA_mmmmmmfbPKf --------------------------
	.section	.text._ZN18transformer_engine71_GLOBAL__N__76556b6a_38_quantize_transpose_square_blockwise_cu_108e784945block_scaled_cast_transpose_kernel_notalignedILb0Ef13__nv_bfloat1613__nv_fp8_e5m2EEvPKT1_PT2_S8_PT0_SA_mmmmmmfbPKf,"ax",@progbits
	.align	128
.text._ZN18transformer_engine71_GLOBAL__N__76556b6a_38_quantize_transpose_square_blockwise_cu_108e784945block_scaled_cast_transpose_kernel_notalignedILb0Ef13__nv_bfloat1613__nv_fp8_e5m2EEvPKT1_PT2_S8_PT0_SA_mmmmmmfbPKf:
        .type           _ZN18transformer_engine71_GLOBAL__N__76556b6a_38_quantize_transpose_square_blockwise_cu_108e784945block_scaled_cast_transpose_kernel_notalignedILb0Ef13__nv_bfloat1613__nv_fp8_e5m2EEvPKT1_PT2_S8_PT0_SA_mmmmmmfbPKf,@function
        .size           _ZN18transformer_engine71_GLOBAL__N__76556b6a_38_quantize_transpose_square_blockwise_cu_108e784945block_scaled_cast_transpose_kernel_notalignedILb0Ef13__nv_bfloat1613__nv_fp8_e5m2EEvPKT1_PT2_S8_PT0_SA_mmmmmmfbPKf,(.L_x_1048 - _ZN18transformer_engine71_GLOBAL__N__76556b6a_38_quantize_transpose_square_blockwise_cu_108e784945block_scaled_cast_transpose_kernel_notalignedILb0Ef13__nv_bfloat1613__nv_fp8_e5m2EEvPKT1_PT2_S8_PT0_SA_mmmmmmfbPKf)
        .other          _ZN18transformer_engine71_GLOBAL__N__76556b6a_38_quantize_transpose_square_blockwise_cu_108e784945block_scaled_cast_transpose_kernel_notalignedILb0Ef13__nv_bfloat1613__nv_fp8_e5m2EEvPKT1_PT2_S8_PT0_SA_mmmmmmfbPKf,@"STO_CUDA_ENTRY STV_DEFAULT"
_ZN18transformer_engine71_GLOBAL__N__76556b6a_38_quantize_transpose_square_blockwise_cu_108e784945block_scaled_cast_transpose_kernel_notalignedILb0Ef13__nv_bfloat1613__nv_fp8_e5m2EEvPKT1_PT2_S8_PT0_SA_mmmmmmfbPKf:
        /* <DEDUP_REMOVED lines=10> */
.L_x_182:
        /* <DEDUP_REMOVED lines=73> */
.L_x_188:
        /* <DEDUP_REMOVED lines=80> */
.L_x_190:
[----:B------:R0:W5:Y:S04]  /*0a30*/  LDG.E.128 R12, desc[UR10][R16.64] ;  /* 0x0000000a100c7981 */ /* 0x000168000c1e1d00 */
[----:B------:R0:W5:Y:S02]  /*0a40*/  LDG.E.128 R8, desc[UR10][R16.64+0x10] ;  /* 0x0000100a10087981 */ /* 0x000164000c1e1d00 */
.L_x_189:
[----:B------:R-:W-:Y:S05]  /*0a50*/  BSYNC.RECONVERGENT B2 ;  /* 0x0000000000027941 */ /* 0x000fea0003800200 */
.L_x_187:
        /* <DEDUP_REMOVED lines=9> */
.L_x_192:
        /* <DEDUP_REMOVED lines=13> */
.L_x_194:
        /* <DEDUP_REMOVED lines=72> */
.L_x_193:
[----:B------:R-:W-:Y:S05]  /*1040*/  BSYNC.RECONVERGENT B2 ;  /* 0x0000000000027941 */ /* 0x000fea0003800200 */
.L_x_191:
        /* <DEDUP_REMOVED lines=9> */
.L_x_196:
        /* <DEDUP_REMOVED lines=13> */
.L_x_198:
        /* <DEDUP_REMOVED lines=72> */
.L_x_197:
[----:B------:R-:W-:Y:S05]  /*1630*/  BSYNC.RECONVERGENT B2 ;  /* 0x0000000000027941 */ /* 0x000fea0003800200 */
.L_x_195:
        /* <DEDUP_REMOVED lines=8> */
.L_x_199:
        /* <DEDUP_REMOVED lines=15> */
.L_x_201:
        /* <DEDUP_REMOVED lines=73> */
.L_x_186:
        /* <DEDUP_REMOVED lines=32> */
.L_x_203:
[----:B------:R0:W5:Y:S04]  /*1e40*/  LDG.E.128 R12, desc[UR10][R16.64] ;  /* 0x0000000a100c7981 */ /* 0x000168000c1e1d00 */
[----:B------:R0:W5:Y:S02]  /*1e50*/  LDG.E.128 R8, desc[UR10][R16.64+0x10] ;  /* 0x0000100a10087981 */ /* 0x000164000c1e1d00 */
.L_x_204:
[----:B------:R-:W-:Y:S05]  /*1e60*/  BSYNC.RECONVERGENT B2 ;  /* 0x0000000000027941 */ /* 0x000fea0003800200 */
.L_x_202:
        /* <DEDUP_REMOVED lines=32> */
.L_x_206:
[----:B------:R1:W5:Y:S04]  /*2070*/  LDG.E.128 R20, desc[UR10][R24.64] ;  /* 0x0000000a18147981 */ /* 0x000368000c1e1d00 */
[----:B0-----:R1:W5:Y:S02]  /*2080*/  LDG.E.128 R16, desc[UR10][R24.64+0x10] ;  /* 0x0000100a18107981 */ /* 0x001364000c1e1d00 */
.L_x_207:
[----:B------:R-:W-:Y:S05]  /*2090*/  BSYNC.RECONVERGENT B2 ;  /* 0x0000000000027941 */ /* 0x000fea0003800200 */
.L_x_205:
        /* <DEDUP_REMOVED lines=30> */
.L_x_209:
[----:B------:R0:W5:Y:S04]  /*2280*/  LDG.E.128 R28, desc[UR10][R34.64] ;  /* 0x0000000a221c7981 */ /* 0x000168000c1e1d00 */
[----:B-1----:R0:W5:Y:S02]  /*2290*/  LDG.E.128 R24, desc[UR10][R34.64+0x10] ;  /* 0x0000100a22187981 */ /* 0x002164000c1e1d00 */
.L_x_210:
[----:B------:R-:W-:Y:S05]  /*22a0*/  BSYNC.RECONVERGENT B2 ;  /* 0x0000000000027941 */ /* 0x000fea0003800200 */
.L_x_208:
        /* <DEDUP_REMOVED lines=29> */
.L_x_211:
[----:B------:R1:W5:Y:S04]  /*2480*/  LDG.E.128 R36, desc[UR10][R40.64] ;  /* 0x0000000a28247981 */ /* 0x000368000c1e1d00 */
[----:B0-----:R1:W5:Y:S02]  /*2490*/  LDG.E.128 R32, desc[UR10][R40.64+0x10] ;  /* 0x0000100a28207981 */ /* 0x001364000c1e1d00 */
.L_x_200:
[----:B------:R-:W-:Y:S05]  /*24a0*/  BSYNC.RECONVERGENT B0 ;  /* 0x0000000000007941 */ /* 0x000fea0003800200 */
.L_x_185:
        /* <DEDUP_REMOVED lines=128> */
.L_x_184:
[----:B------:R-:W-:Y:S05]  /*2cb0*/  BSYNC.RECONVERGENT B1 ;  /* 0x0000000000017941 */ /* 0x000fea0003800200 */
.L_x_183:
        /* <DEDUP_REMOVED lines=33> */
.L_x_213:
[----:B------:R-:W-:Y:S05]  /*2ed0*/  BSYNC.RECONVERGENT B0 ;  /* 0x0000000000007941 */ /* 0x000fea0003800200 */
.L_x_212:
        /* <DEDUP_REMOVED lines=38> */
[----:B------:R-:W-:Y:S05]  /*3140*/  CALL.REL.NOINC `($__internal_9_$__cuda_sm3x_div_rn_noftz_f32_slowpath) ;  /* 0x0000002800a87944 */ /* 0x000fea0003c00000 */
[----:B------:R-:W-:-:S07]  /*3150*/  IMAD.MOV.U32 R42, RZ, RZ, R46 ;  /* 0x000000ffff2a7224 */ /* 0x000fce00078e002e */
.L_x_215:
[----:B------:R-:W-:-:S04]  /*3160*/  FSETP.NEU.AND P1, PT, |R42|, +INF , PT ;  /* 0x7f8000002a00780b */ /* 0x000fc80003f2d200 */
[----:B------:R-:W-:-:S04]  /*3170*/  FSEL R42, R42, 3.38953138925153547590e+38, P1 ;  /* 0x7f7f00002a2a7808 */ /* 0x000fc80000800000 */
[----:B------:R-:W-:-:S07]  /*3180*/  @P4 LOP3.LUT R42, R42, 0xff800000, RZ, 0xc0, !PT ;  /* 0xff8000002a2a4812 */ /* 0x000fce00078ec0ff */
.L_x_214:
[----:B------:R-:W-:Y:S04]  /*3190*/  BSSY.RECONVERGENT B0, `(.L_x_216) ;  /* 0x0000018000007945 */ /* 0x000fe80003800200 */
[----:B------:R-:W-:Y:S05]  /*31a0*/  @P3 BRA `(.L_x_217) ;  /* 0x0000000000583947 */ /* 0x000fea0003800000 */
[----:B------:R-:W-:-:S05]  /*31b0*/  VIADD R44, R42, 0x1800000 ;  /* 0x018000002a2c7836 */ /* 0x000fca0000000000 */
[----:B------:R-:W-:-:S04]  /*31c0*/  LOP3.LUT R44, R44, 0x7f800000, RZ, 0xc0, !PT ;  /* 0x7f8000002c2c7812 */ /* 0x000fc800078ec0ff */
[----:B------:R-:W-:-:S13]  /*31d0*/  ISETP.GT.U32.AND P1, PT, R44, 0x1ffffff, PT ;  /* 0x01ffffff2c00780c */ /* 0x000fda0003f24070 */
[----:B------:R-:W-:Y:S05]  /*31e0*/  @P1 BRA `(.L_x_218) ;  /* 0x00000000000c1947 */ /* 0x000fea0003800000 */
[----:B------:R-:W-:-:S07]  /*31f0*/  MOV R46, 0x3210 ;  /* 0x00003210002e7802 */ /* 0x000fce0000000f00 */
[----:B------:R-:W-:Y:S05]  /*3200*/  CALL.REL.NOINC `($__internal_8_$__cuda_sm20_rcp_rn_f32_slowpath) ;  /* 0x0000002400a47944 */ /* 0x000fea0003c00000 */
[----:B------:R-:W-:Y:S05]  /*3210*/  BRA `(.L_x_219) ;  /* 0x0000000000107947 */ /* 0x000fea0003800000 */
.L_x_218:
[----:B------:R-:W0:Y:S02]  /*3220*/  MUFU.RCP R59, R42 ;  /* 0x0000002a003b7308 */ /* 0x000e240000001000 */
[----:B0-----:R-:W-:-:S04]  /*3230*/  FFMA R44, R59, R42, -1 ;  /* 0xbf8000003b2c7423 */ /* 0x001fc8000000002a */
[----:B------:R-:W-:-:S04]  /*3240*/  FADD.FTZ R44, -R44, -RZ ;  /* 0x800000ff2c2c7221 */ /* 0x000fc80000010100 */
[----:B------:R-:W-:-:S07]  /*3250*/  FFMA R59, R59, R44, R59 ;  /* 0x0000002c3b3b7223 */ /* 0x000fce000000003b */
.L_x_219:
        /* <DEDUP_REMOVED lines=11> */
.L_x_217:
[----:B------:R-:W-:Y:S05]  /*3310*/  BSYNC.RECONVERGENT B0 ;  /* 0x0000000000007941 */ /* 0x000fea0003800200 */
.L_x_216:
        /* <DEDUP_REMOVED lines=43> */
[----:B------:R-:W-:Y:S02]  /*35d0*/  F2FP.SATFINITE.E5M2.F32.PACK_AB_MERGE_C R8, RZ, R59, RZ ;  /* 0x0000003bff08723e */ /* 0x000fe400048060ff */
[----:B------:R-:W-:-:S02]  /*35e0*/  F2FP.SATFINITE.E5M2.F32.PACK_AB_MERGE_C R10, RZ, R61, RZ ;  /* 0x0000003dff0a723e */ /* 0x000fc400048060ff */
[----:B------:R-:W-:Y:S02]  /*35f0*/  F2FP.SATFINITE.E5M2.F32.PACK_AB_MERGE_C R5, RZ, R5, RZ ;  /* 0x00000005ff05723e */ /* 0x000fe400048060ff */
[----:B------:R-:W-:Y:S02]  /*3600*/  F2FP.SATFINITE.E5M2.F32.PACK_AB_MERGE_C R58, RZ, R58, RZ ;  /* 0x0000003aff3a723e */ /* 0x000fe400048060ff */
[----:B------:R-:W-:Y:S02]  /*3610*/  F2FP.SATFINITE.E5M2.F32.PACK_AB_MERGE_C R45, RZ, R45, RZ ;  /* 0x0000002dff2d723e */ /* 0x000fe400048060ff */
[----:B------:R-:W-:Y:S02]  /*3620*/  F2FP.SATFINITE.E5M2.F32.PACK_AB_MERGE_C R57, RZ, R57, RZ ;  /* 0x00000039ff39723e */ /* 0x000fe400048060ff */
        /* <DEDUP_REMOVED lines=9> */
[----:B------:R-:W-:Y:S01]  /*36c0*/  F2FP.SATFINITE.E5M2.F32.PACK_AB_MERGE_C R43, RZ, R43, RZ ;  /* 0x0000002bff2b723e */ /* 0x000fe200048060ff */
        /* <DEDUP_REMOVED lines=51> */
.L_x_222:
        /* <DEDUP_REMOVED lines=33> */
.L_x_221:
[----:B------:R-:W-:Y:S05]  /*3c10*/  BSYNC.RECONVERGENT B0 ;  /* 0x0000000000007941 */ /* 0x000fea0003800200 */
.L_x_220:
        /* <DEDUP_REMOVED lines=37> */
[----:B------:R-:W-:Y:S01]  /*3e70*/  F2FP.SATFINITE.E5M2.F32.PACK_AB_MERGE_C R23, RZ, R7, RZ ;  /* 0x00000007ff17723e */ /* 0x000fe200048060ff */
[----:B------:R-:W-:Y:S01]  /*3e80*/  IMAD.U32 R53, R5, 0x10000, RZ ;  /* 0x0001000005357824 */ /* 0x000fe200078e00ff */
[----:B------:R-:W-:Y:S01]  /*3e90*/  ISETP.LT.U32.OR.EX P0, PT, R2, RZ, P0, P1 ;  /* 0x000000ff0200720c */ /* 0x000fe20000701510 */
[-C--:B------:R-:W-:Y:S01]  /*3ea0*/  FMUL R21, R21, R42.reuse ;  /* 0x0000002a15157220 */ /* 0x080fe20000400000 */
[-C--:B------:R-:W-:Y:S01]  /*3eb0*/  FMUL R15, R15, R42.reuse ;  /* 0x0000002a0f0f7220 */ /* 0x080fe20000400000 */
[----:B------:R-:W-:Y:S01]  /*3ec0*/  F2FP.SATFINITE.E5M2.F32.PACK_AB_MERGE_C R41, RZ, R13, RZ ;  /* 0x0000000dff29723e */ /* 0x000fe200048060ff */
[-C--:B------:R-:W-:Y:S01]  /*3ed0*/  FMUL R43, R43, R42.reuse ;  /* 0x0000002a2b2b7220 */ /* 0x080fe20000400000 */
[----:B------:R-:W-:Y:S01]  /*3ee0*/  F2FP.SATFINITE.E5M2.F32.PACK_AB_MERGE_C R7, RZ, R19, RZ ;  /* 0x00000013ff07723e */ /* 0x000fe200048060ff */
[-C--:B------:R-:W-:Y:S01]  /*3ef0*/  FMUL R45, R45, R42.reuse ;  /* 0x0000002a2d2d7220 */ /* 0x080fe20000400000 */
[-C--:B------:R-:W-:Y:S01]  /*3f00*/  FMUL R10, R17, R42.reuse ;  /* 0x0000002a110a7220 */ /* 0x080fe20000400000 */
[-C--:B------:R-:W-:Y:S01]  /*3f10*/  FMUL R47, R47, R42.reuse ;  /* 0x0000002a2f2f7220 */ /* 0x080fe20000400000 */
[-C--:B------:R-:W-:Y:S01]  /*3f20*/  FMUL R13, R57, R42.reuse ;  /* 0x0000002a390d7220 */ /* 0x080fe20000400000 */
[-C--:B------:R-:W-:Y:S01]  /*3f30*/  FMUL R55, R55, R42.reuse ;  /* 0x0000002a37377220 */ /* 0x080fe20000400000 */
[----:B------:R-:W-:Y:S01]  /*3f40*/  FMUL R19, R53, R42 ;  /* 0x0000002a35137220 */ /* 0x000fe20000400000 */
        /* <DEDUP_REMOVED lines=12> */
[----:B------:R-:W-:Y:S01]  /*4010*/  F2FP.SATFINITE.E5M2.F32.PACK_AB_MERGE_C R19, RZ, R19, RZ ;  /* 0x00000013ff13723e */ /* 0x000fe200048060ff */
        /* <DEDUP_REMOVED lines=35> */
.L_x_225:
        /* <DEDUP_REMOVED lines=48> */
.L_x_224:
[----:B------:R-:W-:Y:S05]  /*4550*/  BSYNC.RECONVERGENT B0 ;  /* 0x0000000000007941 */ /* 0x000fea0003800200 */
.L_x_223:
        /* <DEDUP_REMOVED lines=37> */
[----:B------:R-:W-:Y:S01]  /*47b0*/  F2FP.SATFINITE.E5M2.F32.PACK_AB_MERGE_C R5, RZ, R31, RZ ;  /* 0x0000001fff05723e */ /* 0x000fe200048060ff */
        /* <DEDUP_REMOVED lines=9> */
[----:B------:R-:W-:Y:S01]  /*4850*/  F2FP.SATFINITE.E5M2.F32.PACK_AB_MERGE_C R31, RZ, R8, RZ ;  /* 0x00000008ff1f723e */ /* 0x000fe200048060ff */
[-C--:B------:R-:W-:Y:S01]  /*4860*/  FMUL R25, R25, R42.reuse ;  /* 0x0000002a19197220 */ /* 0x080fe20000400000 */
        /* <DEDUP_REMOVED lines=55> */
.L_x_228:
        /* <DEDUP_REMOVED lines=48> */
.L_x_227:
[----:B------:R-:W-:Y:S05]  /*4ee0*/  BSYNC.RECONVERGENT B0 ;  /* 0x0000000000007941 */ /* 0x000fea0003800200 */
.L_x_226:
        /* <DEDUP_REMOVED lines=69> */
[----:B------:R-:W-:Y:S01]  /*5340*/  F2FP.SATFINITE.E5M2.F32.PACK_AB_MERGE_C R17, RZ, R17, RZ ;  /* 0x00000011ff11723e */ /* 0x000fe200048060ff */
        /* <DEDUP_REMOVED lines=35> */
.L_x_229:
        /* <DEDUP_REMOVED lines=50> */
        .weak           $__internal_8_$__cuda_sm20_rcp_rn_f32_slowpath
        .type           $__internal_8_$__cuda_sm20_rcp_rn_f32_slowpath,@function
        .size           $__internal_8_$__cuda_sm20_rcp_rn_f32_slowpath,($__internal_9_$__cuda_sm3x_div_rn_noftz_f32_slowpath - $__internal_8_$__cuda_sm20_rcp_rn_f32_slowpath)
$__internal_8_$__cuda_sm20_rcp_rn_f32_slowpath:
        /* <DEDUP_REMOVED lines=15> */
.L_x_230:
        /* <DEDUP_REMOVED lines=33> */
.L_x_232:
[----:B------:R0:W1:Y:S02]  /*5ba0*/  MUFU.RCP R44, R42 ;  /* 0x0000002a002c7308 */ /* 0x0000640000001000 */
.L_x_231:
[----:B-1-3--:R-:W-:Y:S02]  /*5bb0*/  IMAD.MOV.U32 R59, RZ, RZ, R44 ;  /* 0x000000ffff3b7224 */ /* 0x00afe400078e002c */
[----:B------:R-:W-:Y:S02]  /*5bc0*/  IMAD.MOV.U32 R44, RZ, RZ, R46 ;  /* 0x000000ffff2c7224 */ /* 0x000fe400078e002e */
[----:B------:R-:W-:-:S04]  /*5bd0*/  IMAD.MOV.U32 R45, RZ, RZ, 0x0 ;  /* 0x00000000ff2d7424 */ /* 0x000fc800078e00ff */
[----:B0-2---:R-:W-:Y:S05]  /*5be0*/  RET.REL.NODEC R44 `(_ZN18transformer_engine71_GLOBAL__N__76556b6a_38_quantize_transpose_square_blockwise_cu_108e784945block_scaled_cast_transpose_kernel_notalignedILb0Ef13__nv_bfloat1613__nv_fp8_e5m2EEvPKT1_PT2_S8_PT0_SA_mmmmmmfbPKf) ;  /* 0xffffffa42c047950 */ /* 0x005fea0003c3ffff */
        .weak           $__internal_9_$__cuda_sm3x_div_rn_noftz_f32_slowpath
        .type           $__internal_9_$__cuda_sm3x_div_rn_noftz_f32_slowpath,@function
        .size           $__internal_9_$__cuda_sm3x_div_rn_noftz_f32_slowpath,(.L_x_1048 - $__internal_9_$__cuda_sm3x_div_rn_noftz_f32_slowpath)
$__internal_9_$__cuda_sm3x_div_rn_noftz_f32_slowpath:
        /* <DEDUP_REMOVED lines=23> */
.L_x_233:
        /* <DEDUP_REMOVED lines=49> */
.L_x_239:
[----:B------:R-:W-:-:S04]  /*6070*/  LOP3.LUT R46, R46, 0x80000000, RZ, 0xc0, !PT ;  /* 0x800000002e2e7812 */ /* 0x000fc800078ec0ff */
[----:B------:R-:W-:Y:S01]  /*6080*/  LOP3.LUT R46, R46, 0x7f800000, RZ, 0xfc, !PT ;  /* 0x7f8000002e2e7812 */ /* 0x000fe200078efcff */
[----:B------:R-:W-:Y:S06]  /*6090*/  BRA `(.L_x_240) ;  /* 0x0000000000287947 */ /* 0x000fec0003800000 */
.L_x_238:
[----:B------:R-:W-:Y:S01]  /*60a0*/  IMAD R46, R59, 0x800000, R46 ;  /* 0x008000003b2e7824 */ /* 0x000fe200078e022e */
[----:B------:R-:W-:Y:S06]  /*60b0*/  BRA `(.L_x_240) ;  /* 0x0000000000207947 */ /* 0x000fec0003800000 */
.L_x_237:
[----:B------:R-:W-:-:S04]  /*60c0*/  LOP3.LUT R45, R60, 0x80000000, R45, 0x48, !PT ;  /* 0x800000003c2d7812 */ /* 0x000fc800078e482d */
[----:B------:R-:W-:Y:S01]  /*60d0*/  LOP3.LUT R46, R45, 0x7f800000, RZ, 0xfc, !PT ;  /* 0x7f8000002d2e7812 */ /* 0x000fe200078efcff */
[----:B------:R-:W-:Y:S06]  /*60e0*/  BRA `(.L_x_240) ;  /* 0x0000000000147947 */ /* 0x000fec0003800000 */
.L_x_236:
[----:B------:R-:W-:Y:S01]  /*60f0*/  LOP3.LUT R46, R60, 0x80000000, R45, 0x48, !PT ;  /* 0x800000003c2e7812 */ /* 0x000fe200078e482d */
[----:B------:R-:W-:Y:S06]  /*6100*/  BRA `(.L_x_240) ;  /* 0x00000000000c7947 */ /* 0x000fec0003800000 */
.L_x_235:
[----:B------:R-:W0:Y:S01]  /*6110*/  MUFU.RSQ R46, -QNAN ;  /* 0xffc00000002e7908 */ /* 0x000e220000001400 */
[----:B------:R-:W-:Y:S05]  /*6120*/  BRA `(.L_x_240) ;  /* 0x0000000000047947 */ /* 0x000fea0003800000 */
.L_x_234:
[----:B------:R-:W-:-:S07]  /*6130*/  FADD.FTZ R46, R42, 57344 ;  /* 0x476000002a2e7421 */ /* 0x000fce0000010000 */
.L_x_240:
[----:B------:R-:W-:-:S04]  /*6140*/  IMAD.MOV.U32 R45, RZ, RZ, 0x0 ;  /* 0x00000000ff2d7424 */ /* 0x000fc800078e00ff */
[----:B0-----:R-:W-:Y:S05]  /*6150*/  RET.REL.NODEC R44 `(_ZN18transformer_engine71_GLOBAL__N__76556b6a_38_quantize_transpose_square_blockwise_cu_108e784945block_scaled_cast_transpose_kernel_notalignedILb0Ef13__nv_bfloat1613__nv_fp8_e5m2EEvPKT1_PT2_S8_PT0_SA_mmmmmmfbPKf) ;  /* 0xffffff9c2ca87950 */ /* 0x001fea0003c3ffff */
.L_x_241:
        /* <DEDUP_REMOVED lines=10> */
.L_x_1048:


//--------------------- .text._ZN18transformer_engine71_GLOBAL__N__76556b6a_38_quantize_transpose_square_blockwise_cu_108e784934block_scaled_cast_transpose_kernelILb0Ef13__nv_bfloat1613__nv_fp8_e5m2EEvPKT1_PT2_S8_PT0_SA_mmmmmmf14CUtensorMap_stbPKf --------------------------
	.section	.text._ZN18transformer_engine71_GLOBAL__N__76556b6a_38_quantize_transpose_square_blockwise_cu_108e784934block_scaled_cast_transpose_kernelILb0Ef13__nv_bfloat1613__nv_fp8_e5m2EEvPKT1_PT2_S8_PT0_SA_mmmmmmf14CUtensorMap_stbPKf,"ax",@progbits
	.align	128
.text._ZN18transformer_engine71_GLOBAL__N__76556b6a_38_quantize_transpose_square_blockwise_cu_108e784934block_scaled_cast_transpose_kernelILb0Ef13__nv_bfloat1613__nv_fp8_e5m2EEvPKT1_PT2_S8_PT0_SA_mmmmmmf14CUtensorMap_stbPKf:
        .type           _ZN18transformer_engine71_GLOBAL__N__76556b6a_38_quantize_transpose_square_blockwise_cu_108e784934block_scaled_cast_transpose_kernelILb0Ef13__nv_bfloat1613__nv_fp8_e5m2EEvPKT1_PT2_S8_PT0_SA_mmmmmmf14CUtensorMap_stbPKf,@function
        .size           _ZN18transformer_engine71_GLOBAL__N__76556b6a_38_quantize_transpose_square_blockwise_cu_108e784934block_scaled_cast_transpose_kernelILb0Ef13__nv_bfloat1613__nv_fp8_e5m2EEvPKT1_PT2_S8_PT0_SA_mmmmmmf14CUtensorMap_stbPKf,(.L_x_1051 - _ZN18transformer_engine71_GLOBAL__N__76556b6a_38_quantize_transpose_square_blockwise_cu_108e784934block_scaled_cast_transpose_kernelILb0Ef13__nv_bfloat1613__nv_fp8_e5m2EEvPKT1_PT2_S8_PT0_SA_mmmmmmf14CUtensorMap_stbPKf)
        .other          _ZN18transformer_engine71_GLOBAL__N__76556b6a_38_quantize_transpose_square_blockwise_cu_108e784934block_scaled_cast_transpose_kernelILb0Ef13__nv_bfloat1613__nv_fp8_e5m2EEvPKT1_PT2_S8_PT0_SA_mmmmmmf14CUtensorMap_stbPKf,@"STO_CUDA_ENTRY STV_DEFAULT"
_ZN18transformer_engine71_GLOBAL__N__76556b6a_38_quantize_transpose_square_blockwise_cu_108e784934block_scaled_cast_transpose_kernelILb0Ef13__nv_bfloat1613__nv_fp8_e5m2EEvPKT1_PT2_S8_PT0_SA_mmmmmmf14CUtensorMap_stbPKf:
        /* <DEDUP_REMOVED lines=10> */
.L_x_242:
        /* <DEDUP_REMOVED lines=198> */
.L_x_244:
[----:B------:R-:W-:Y:S05]  /*0d00*/  BSYNC.RECONVERGENT B0 ;  /* 0x0000000000007941 */ /* 0x000fea0003800200 */
.L_x_243:
        /* <DEDUP_REMOVED lines=26> */
[----:B------:R-:W-:Y:S05]  /*0eb0*/  CALL.REL.NOINC `($__internal_11_$__cuda_sm3x_div_rn_noftz_f32_slowpath) ;  /* 0x0000001400847944 */ /* 0x000fea0003c00000 */
[----:B------:R-:W-:-:S07]  /*0ec0*/  IMAD.MOV.U32 R16, RZ, RZ, R20 ;  /* 0x000000ffff107224 */ /* 0x000fce00078e0014 */
.L_x_246:
[----:B------:R-:W-:-:S04]  /*0ed0*/  FSETP.NEU.AND P0, PT, |R16|, +INF , PT ;  /* 0x7f8000001000780b */ /* 0x000fc80003f0d200 */
[----:B------:R-:W-:-:S04]  /*0ee0*/  FSEL R22, R16, 3.38953138925153547590e+38, P0 ;  /* 0x7f7f000010167808 */ /* 0x000fc80000000000 */
[----:B------:R-:W-:-:S07]  /*0ef0*/  @P3 LOP3.LUT R22, R22, 0xff800000, RZ, 0xc0, !PT ;  /* 0xff80000016163812 */ /* 0x000fce00078ec0ff */
.L_x_245:
[----:B------:R-:W-:Y:S04]  /*0f00*/  BSSY.RECONVERGENT B0, `(.L_x_247) ;  /* 0x0000018000007945 */ /* 0x000fe80003800200 */
[----:B------:R-:W-:Y:S05]  /*0f10*/  @P2 BRA `(.L_x_248) ;  /* 0x0000000000582947 */ /* 0x000fea0003800000 */
[----:B01----:R-:W-:-:S05]  /*0f20*/  VIADD R16, R22, 0x1800000 ;  /* 0x0180000016107836 */ /* 0x003fca0000000000 */
[----:B------:R-:W-:-:S04]  /*0f30*/  LOP3.LUT R16, R16, 0x7f800000, RZ, 0xc0, !PT ;  /* 0x7f80000010107812 */ /* 0x000fc800078ec0ff */
[----:B------:R-:W-:-:S13]  /*0f40*/  ISETP.GT.U32.AND P0, PT, R16, 0x1ffffff, PT ;  /* 0x01ffffff1000780c */ /* 0x000fda0003f04070 */
[----:B------:R-:W-:Y:S05]  /*0f50*/  @P0 BRA `(.L_x_249) ;  /* 0x00000000000c0947 */ /* 0x000fea0003800000 */
[----:B------:R-:W-:-:S07]  /*0f60*/  MOV R18, 0xf80 ;  /* 0x00000f8000127802 */ /* 0x000fce0000000f00 */
[----:B------:R-:W-:Y:S05]  /*0f70*/  CALL.REL.NOINC `($__internal_10_$__cuda_sm20_rcp_rn_f32_slowpath) ;  /* 0x0000001000807944 */ /* 0x000fea0003c00000 */
[----:B------:R-:W-:Y:S05]  /*0f80*/  BRA `(.L_x_250) ;  /* 0x0000000000107947 */ /* 0x000fea0003800000 */
.L_x_249:
[----:B------:R-:W0:Y:S02]  /*0f90*/  MUFU.RCP R23, R22 ;  /* 0x0000001600177308 */ /* 0x000e240000001000 */
[----:B0-----:R-:W-:-:S04]  /*0fa0*/  FFMA R16, R23, R22, -1 ;  /* 0xbf80000017107423 */ /* 0x001fc80000000016 */
[----:B------:R-:W-:-:S04]  /*0fb0*/  FADD.FTZ R16, -R16, -RZ ;  /* 0x800000ff10107221 */ /* 0x000fc80000010100 */
[----:B------:R-:W-:-:S07]  /*0fc0*/  FFMA R23, R23, R16, R23 ;  /* 0x0000001017177223 */ /* 0x000fce0000000017 */
.L_x_250:
        /* <DEDUP_REMOVED lines=11> */
.L_x_248:
[----:B------:R-:W-:Y:S05]  /*1080*/  BSYNC.RECONVERGENT B0 ;  /* 0x0000000000007941 */ /* 0x000fea0003800200 */
.L_x_247:
[-C--:B------:R-:W-:Y:S01]  /*1090*/  FMUL R4, R4, R22.reuse ;  /* 0x0000001604047220 */ /* 0x080fe20000400000 */
[-C--:B------:R-:W-:Y:S01]  /*10a0*/  FMUL R6, R6, R22.reuse ;  /* 0x0000001606067220 */ /* 0x080fe20000400000 */
[-C--:B------:R-:W-:Y:S01]  /*10b0*/  FMUL R54, R54, R22.reuse ;  /* 0x0000001636367220 */ /* 0x080fe20000400000 */
[-C--:B------:R-:W-:Y:S01]  /*10c0*/  FMUL R5, R5, R22.reuse ;  /* 0x0000001605057220 */ /* 0x080fe20000400000 */
[----:B------:R-:W-:Y:S01]  /*10d0*/  FMUL R56, R56, R22 ;  /* 0x0000001638387220 */ /* 0x000fe20000400000 */
[----:B------:R-:W-:Y:S01]  /*10e0*/  F2FP.SATFINITE.E5M2.F32.PACK_AB_MERGE_C R4, RZ, R4, RZ ;  /* 0x00000004ff04723e */ /* 0x000fe200048060ff */
[----:B------:R-:W-:Y:S01]  /*10f0*/  FMUL R2, R2, R22 ;  /* 0x0000001602027220 */ /* 0x000fe20000400000 */
[----:B------:R-:W-:Y:S01]  /*1100*/  F2FP.SATFINITE.E5M2.F32.PACK_AB_MERGE_C R6, RZ, R6, RZ ;  /* 0x00000006ff06723e */ /* 0x000fe200048060ff */
[-C--:B------:R-:W-:Y:S01]  /*1110*/  FMUL R7, R7, R22.reuse ;  /* 0x0000001607077220 */ /* 0x080fe20000400000 */
[----:B------:R-:W-:Y:S01]  /*1120*/  LOP3.LUT R17, R4, 0xff, RZ, 0xc0, !PT ;  /* 0x000000ff04117812 */ /* 0x000fe200078ec0ff */
[-C--:B------:R-:W-:Y:S01]  /*1130*/  FMUL R24, R24, R22.reuse ;  /* 0x0000001618187220 */ /* 0x080fe20000400000 */
[-C--:B------:R-:W-:Y:S01]  /*1140*/  FMUL R73, R73, R22.reuse ;  /* 0x0000001649497220 */ /* 0x080fe20000400000 */
[-C--:B------:R-:W-:Y:S01]  /*1150*/  FMUL R71, R71, R22.reuse ;  /* 0x0000001647477220 */ /* 0x080fe20000400000 */
[----:B------:R-:W-:Y:S01]  /*1160*/  FMUL R26, R26, R22 ;  /* 0x000000161a1a7220 */ /* 0x000fe20000400000 */
[----:B------:R-:W-:Y:S01]  /*1170*/  F2FP.SATFINITE.E5M2.F32.PACK_AB_MERGE_C R54, RZ, R54, RZ ;  /* 0x00000036ff36723e */ /* 0x000fe200048060ff */
[----:B------:R-:W-:Y:S01]  /*1180*/  FMUL R3, R3, R22 ;  /* 0x0000001603037220 */ /* 0x000fe20000400000 */
[----:B------:R-:W-:Y:S01]  /*1190*/  F2FP.SATFINITE.E5M2.F32.PACK_AB_MERGE_C R56, RZ, R56, RZ ;  /* 0x00000038ff38723e */ /* 0x000fe200048060ff */
[----:B------:R-:W-:Y:S01]  /*11a0*/  FMUL R10, R10, R22 ;  /* 0x000000160a0a7220 */ /* 0x000fe20000400000 */
[----:B------:R-:W-:Y:S01]  /*11b0*/  F2FP.SATFINITE.E5M2.F32.PACK_AB_MERGE_C R5, RZ, R5, RZ ;  /* 0x00000005ff05723e */ /* 0x000fe200048060ff */
[----:B------:R-:W-:-:S02]  /*11c0*/  IMAD R6, R6, 0x100, R17 ;  /* 0x0000010006067824 */ /* 0x000fc400078e0211 */
[----:B------:R-:W-:Y:S01]  /*11d0*/  FMUL R72, R72, R22 ;  /* 0x0000001648487220 */ /* 0x000fe20000400000 */
[----:B------:R-:W-:Y:S01]  /*11e0*/  F2FP.SATFINITE.E5M2.F32.PACK_AB_MERGE_C R2, RZ, R2, RZ ;  /* 0x00000002ff02723e */ /* 0x000fe200048060ff */
[-C--:B------:R-:W-:Y:S01]  /*11f0*/  FMUL R65, R65, R22.reuse ;  /* 0x0000001641417220 */ /* 0x080fe20000400000 */
[----:B--2---:R-:W-:Y:S01]  /*1200*/  F2FP.SATFINITE.E5M2.F32.PACK_AB_MERGE_C R18, RZ, R7, RZ ;  /* 0x00000007ff12723e */ /* 0x004fe200048060ff */
[----:B------:R-:W-:Y:S01]  /*1210*/  FMUL R63, R63, R22 ;  /* 0x000000163f3f7220 */ /* 0x000fe20000400000 */
[----:B------:R-:W-:Y:S01]  /*1220*/  F2FP.SATFINITE.E5M2.F32.PACK_AB_MERGE_C R20, RZ, R24, RZ ;  /* 0x00000018ff14723e */ /* 0x000fe200048060ff */
[-C--:B------:R-:W-:Y:S01]  /*1230*/  FMUL R11, R11, R22.reuse ;  /* 0x000000160b0b7220 */ /* 0x080fe20000400000 */
[----:B------:R-:W-:Y:S01]  /*1240*/  LOP3.LUT R17, R54, 0xff, RZ, 0xc0, !PT ;  /* 0x000000ff36117812 */ /* 0x000fe200078ec0ff */
[-C--:B------:R-:W-:Y:S01]  /*1250*/  FMUL R13, R13, R22.reuse ;  /* 0x000000160d0d7220 */ /* 0x080fe20000400000 */
[----:B------:R-:W-:Y:S01]  /*1260*/  F2FP.SATFINITE.E5M2.F32.PACK_AB_MERGE_C R73, RZ, R73, RZ ;  /* 0x00000049ff49723e */ /* 0x000fe200048060ff */
[----:B------:R-:W-:Y:S01]  /*1270*/  FMUL R14, R14, R22 ;  /* 0x000000160e0e7220 */ /* 0x000fe20000400000 */
[----:B------:R-:W-:Y:S01]  /*1280*/  F2FP.SATFINITE.E5M2.F32.PACK_AB_MERGE_C R26, RZ, R26, RZ ;  /* 0x0000001aff1a723e */ /* 0x000fe200048060ff */
[-C--:B------:R-:W-:Y:S01]  /*1290*/  FMUL R15, R15, R22.reuse ;  /* 0x000000160f0f7220 */ /* 0x080fe20000400000 */
[----:B0-----:R-:W-:Y:S01]  /*12a0*/  LOP3.LUT R21, R56, 0xff, RZ, 0xc0, !PT ;  /* 0x000000ff38157812 */ /* 0x001fe200078ec0ff */
[----:B------:R-:W-:Y:S01]  /*12b0*/  FMUL R28, R28, R22 ;  /* 0x000000161c1c7220 */ /* 0x000fe20000400000 */
[----:B------:R-:W-:Y:S01]  /*12c0*/  F2FP.SATFINITE.E5M2.F32.PACK_AB_MERGE_C R71, RZ, R71, RZ ;  /* 0x00000047ff47723e */ /* 0x000fe200048060ff */
[----:B------:R-:W-:-:S02]  /*12d0*/  IMAD.U32 R5, R5, 0x10000, RZ ;  /* 0x0001000005057824 */ /* 0x000fc400078e00ff */
[-C--:B------:R-:W-:Y:S01]  /*12e0*/  FMUL R9, R9, R22.reuse ;  /* 0x0000001609097220 */ /* 0x080fe20000400000 */
[-C--:B------:R-:W-:Y:S01]  /*12f0*/  FMUL R36, R36, R22.reuse ;  /* 0x0000001624247220 */ /* 0x080fe20000400000 */
[-C--:B------:R-:W-:Y:S01]  /*1300*/  FMUL R38, R38, R22.reuse ;  /* 0x0000001626267220 */ /* 0x080fe20000400000 */
[----:B------:R-:W-:Y:S01]  /*1310*/  F2FP.SATFINITE.E5M2.F32.PACK_AB_MERGE_C R3, RZ, R3, RZ ;  /* 0x00000003ff03723e */ /* 0x000fe200048060ff */
[----:B------:R-:W-:Y:S01]  /*1320*/  FMUL R64, R64, R22 ;  /* 0x0000001640407220 */ /* 0x000fe20000400000 */
[----:B------:R-:W-:Y:S01]  /*1330*/  LOP3.LUT R2, R2, 0xff, RZ, 0xc0, !PT ;  /* 0x000000ff02027812 */ /* 0x000fe200078ec0ff */
[----:B------:R-:W-:Y:S01]  /*1340*/  IMAD R20, R20, 0x100, R17 ;  /* 0x0000010014147824 */ /* 0x000fe200078e0211 */
[----:B------:R-:W-:Y:S01]  /*1350*/  F2FP.SATFINITE.E5M2.F32.PACK_AB_MERGE_C R10, RZ, R10, RZ ;  /* 0x0000000aff0a723e */ /* 0x000fe200048060ff */
[----:B------:R-:W-:Y:S01]  /*1360*/  FMUL R34, R34, R22 ;  /* 0x0000001622227220 */ /* 0x000fe20000400000 */
[----:B------:R-:W-:Y:S01]  /*1370*/  LOP3.LUT R19, R18, 0xff, RZ, 0xc0, !PT ;  /* 0x000000ff12137812 */ /* 0x000fe200078ec0ff */
[----:B------:R-:W-:Y:S01]  /*1380*/  IMAD R17, R26, 0x100, R21 ;  /* 0x000001001a117824 */ /* 0x000fe200078e0215 */
[----:B------:R-:W-:Y:S01]  /*1390*/  F2FP.SATFINITE.E5M2.F32.PACK_AB_MERGE_C R72, RZ, R72, RZ ;  /* 0x00000048ff48723e */ /* 0x000fe200048060ff */
[----:B------:R-:W-:Y:S01]  /*13a0*/  IMAD.U32 R71, R71, 0x10000, RZ ;  /* 0x0001000047477824 */ /* 0x000fe200078e00ff */
[----:B------:R-:W-:Y:S01]  /*13b0*/  LOP3.LUT R73, R73, 0xff, RZ, 0xc0, !PT ;  /* 0x000000ff49497812 */ /* 0x000fe200078ec0ff */
[-C--:B------:R-:W-:Y:S01]  /*13c0*/  FMUL R37, R37, R22.reuse ;  /* 0x0000001625257220 */ /* 0x080fe20000400000 */
[----:B------:R-:W-:Y:S01]  /*13d0*/  F2FP.SATFINITE.E5M2.F32.PACK_AB_MERGE_C R65, RZ, R65, RZ ;  /* 0x00000041ff41723e */ /* 0x000fe200048060ff */
[-C--:B------:R-:W-:Y:S01]  /*13e0*/  FMUL R46, R46, R22.reuse ;  /* 0x000000162e2e7220 */ /* 0x080fe20000400000 */
[----:B------:R-:W-:Y:S01]  /*13f0*/  F2FP.SATFINITE.E5M2.F32.PACK_AB_MERGE_C R11, RZ, R11, RZ ;  /* 0x0000000bff0b723e */ /* 0x000fe200048060ff */
[-C--:B------:R-:W-:Y:S01]  /*1400*/  FMUL R48, R48, R22.reuse ;  /* 0x0000001630307220 */ /* 0x080fe20000400000 */
[----:B------:R-:W-:Y:S01]  /*1410*/  F2FP.SATFINITE.E5M2.F32.PACK_AB_MERGE_C R63, RZ, R63, RZ ;  /* 0x0000003fff3f723e */ /* 0x000fe200048060ff */
[----:B------:R-:W-:Y:S01]  /*1420*/  FMUL R50, R50, R22 ;  /* 0x0000001632327220 */ /* 0x000fe20000400000 */
[----:B------:R-:W-:Y:S01]  /*1430*/  F2FP.SATFINITE.E5M2.F32.PACK_AB_MERGE_C R14, RZ, R14, RZ ;  /* 0x0000000eff0e723e */ /* 0x000fe200048060ff */
[----:B------:R-:W-:Y:S01]  /*1440*/  FMUL R53, R53, R22 ;  /* 0x0000001635357220 */ /* 0x000fe20000400000 */
[----:B------:R-:W-:Y:S01]  /*1450*/  F2FP.SATFINITE.E5M2.F32.PACK_AB_MERGE_C R21, RZ, R28, RZ ;  /* 0x0000001cff15723e */ /* 0x000fe200048060ff */
[----:B------:R-:W-:Y:S01]  /*1460*/  IMAD R2, R3, 0x100, R2 ;  /* 0x0000010003027824 */ /* 0x000fe200078e0202 */
[----:B------:R-:W-:Y:S01]  /*1470*/  LOP3.LUT R5, R5, 0xff0000, RZ, 0xc0, !PT ;  /* 0x00ff000005057812 */ /* 0x000fe200078ec0ff */
[----:B------:R-:W-:Y:S01]  /*1480*/  IMAD R4, R10, 0x100, R19 ;  /* 0x000001000a047824 */ /* 0x000fe200078e0213 */
[----:B------:R-:W-:Y:S01]  /*1490*/  F2FP.SATFINITE.E5M2.F32.PACK_AB_MERGE_C R13, RZ, R13, RZ ;  /* 0x0000000dff0d723e */ /* 0x000fe200048060ff */
[----:B------:R-:W-:Y:S01]  /*14a0*/  FMUL R75, R75, R22 ;  /* 0x000000164b4b7220 */ /* 0x000fe20000400000 */
[----:B------:R-:W-:Y:S01]  /*14b0*/  F2FP.SATFINITE.E5M2.F32.PACK_AB_MERGE_C R15, RZ, R15, RZ ;  /* 0x0000000fff0f723e */ /* 0x000fe200048060ff */
[----:B------:R-:W-:Y:S01]  /*14c0*/  IMAD R3, R72, 0x100, R73 ;  /* 0x0000010048037824 */ /* 0x000fe200078e0249 */
[----:B------:R-:W-:Y:S01]  /*14d0*/  F2FP.SATFINITE.E5M2.F32.PACK_AB_MERGE_C R36, RZ, R36, RZ ;  /* 0x00000024ff24723e */ /* 0x000fe200048060ff */
[-C--:B------:R-:W-:Y:S01]  /*14e0*/  FMUL R69, R69, R22.reuse ;  /* 0x0000001645457220 */ /* 0x080fe20000400000 */
[----:B------:R-:W-:Y:S01]  /*14f0*/  F2FP.SATFINITE.E5M2.F32.PACK_AB_MERGE_C R28, RZ, R9, RZ ;  /* 0x00000009ff1c723e */ /* 0x000fe200048060ff */
[----:B------:R-:W-:Y:S01]  /*1500*/  FMUL R67, R67, R22 ;  /* 0x0000001643437220 */ /* 0x000fe20000400000 */
[----:B------:R-:W-:Y:S01]  /*1510*/  F2FP.SATFINITE.E5M2.F32.PACK_AB_MERGE_C R38, RZ, R38, RZ ;  /* 0x00000026ff26723e */ /* 0x000fe200048060ff */
[----:B------:R-:W-:Y:S01]  /*1520*/  IMAD.U32 R63, R63, 0x10000, RZ ;  /* 0x000100003f3f7824 */ /* 0x000fe200078e00ff */
[----:B------:R-:W-:Y:S01]  /*1530*/  F2FP.SATFINITE.E5M2.F32.PACK_AB_MERGE_C R64, RZ, R64, RZ ;  /* 0x00000040ff40723e */ /* 0x000fe200048060ff */
[-C--:B------:R-:W-:Y:S01]  /*1540*/  FMUL R47, R47, R22.reuse ;  /* 0x000000162f2f7220 */ /* 0x080fe20000400000 */
[----:B------:R-:W-:Y:S01]  /*1550*/  LOP3.LUT R7, R65, 0xff, RZ, 0xc0, !PT ;  /* 0x000000ff41077812 */ /* 0x000fe200078ec0ff */
[----:B------:R-:W-:Y:S01]  /*1560*/  FMUL R52, R52, R22 ;  /* 0x0000001634347220 */ /* 0x000fe20000400000 */
[----:B------:R-:W-:Y:S01]  /*1570*/  LOP3.LUT R10, R11, 0xff, RZ, 0xc0, !PT ;  /* 0x000000ff0b0a7812 */ /* 0x000fe200078ec0ff */
[----:B------:R-:W0:Y:S01]  /*1580*/  LDCU.64 UR4, c[0x0][0x388] ;  /* 0x00007100ff0477ac */ /* 0x000e220008000a00 */
[----:B------:R-:W-:Y:S01]  /*1590*/  F2FP.SATFINITE.E5M2.F32.PACK_AB_MERGE_C R18, RZ, R34, RZ ;  /* 0x00000022ff12723e */ /* 0x000fe200048060ff */
[----:B------:R-:W-:Y:S01]  /*15a0*/  IMAD.U32 R15, R15, 0x10000, RZ ;  /* 0x000100000f0f7824 */ /* 0x000fe200078e00ff */
[----:B------:R-:W-:Y:S01]  /*15b0*/  LOP3.LUT R11, R14, 0xff, RZ, 0xc0, !PT ;  /* 0x000000ff0e0b7812 */ /* 0x000fe200078ec0ff */
[-C--:B------:R-:W-:Y:S01]  /*15c0*/  FMUL R58, R58, R22.reuse ;  /* 0x000000163a3a7220 */ /* 0x080fe20000400000 */
[----:B------:R-:W-:Y:S01]  /*15d0*/  LOP3.LUT R26, R71, 0xff0000, RZ, 0xc0, !PT ;  /* 0x00ff0000471a7812 */ /* 0x000fe200078ec0ff */
[----:B------:R-:W-:Y:S01]  /*15e0*/  FMUL R59, R59, R22 ;  /* 0x000000163b3b7220 */ /* 0x000fe20000400000 */
[----:B------:R-:W-:Y:S01]  /*15f0*/  LOP3.LUT R9, R5, 0xffff, R6, 0xf8, !PT ;  /* 0x0000ffff05097812 */ /* 0x000fe200078ef806 */
[----:B------:R-:W-:Y:S01]  /*1600*/  IMAD.U32 R5, R13, 0x10000, RZ ;  /* 0x000100000d057824 */ /* 0x000fe200078e00ff */
[----:B------:R-:W-:Y:S01]  /*1610*/  F2FP.SATFINITE.E5M2.F32.PACK_AB_MERGE_C R37, RZ, R37, RZ ;  /* 0x00000025ff25723e */ /* 0x000fe200048060ff */
[----:B------:R-:W-:Y:S01]  /*1620*/  IMAD.U32 R28, R28, 0x10000, RZ ;  /* 0x000100001c1c7824 */ /* 0x000fe200078e00ff */
[----:B------:R-:W-:Y:S01]  /*1630*/  LOP3.LUT R14, R36, 0xff, RZ, 0xc0, !PT ;  /* 0x000000ff240e7812 */ /* 0x000fe200078ec0ff */
[----:B------:R-:W-:Y:S01]  /*1640*/  IMAD.U32 R38, R38, 0x10000, RZ ;  /* 0x0001000026267824 */ /* 0x000fe200078e00ff */
[----:B------:R-:W-:Y:S01]  /*1650*/  F2FP.SATFINITE.E5M2.F32.PACK_AB_MERGE_C R46, RZ, R46, RZ ;  /* 0x0000002eff2e723e */ /* 0x000fe200048060ff */
[----:B------:R-:W-:Y:S01]  /*1660*/  FMUL R74, R74, R22 ;  /* 0x000000164a4a7220 */ /* 0x000fe20000400000 */
[----:B------:R-:W-:Y:S01]  /*1670*/  F2FP.SATFINITE.E5M2.F32.PACK_AB_MERGE_C R50, RZ, R50, RZ ;  /* 0x00000032ff32723e */ /* 0x000fe200048060ff */
[----:B------:R-:W-:Y:S01]  /*1680*/  FMUL R70, R70, R22 ;  /* 0x0000001646467220 */ /* 0x000fe20000400000 */
[----:B------:R-:W-:Y:S01]  /*1690*/  F2FP.SATFINITE.E5M2.F32.PACK_AB_MERGE_C R48, RZ, R48, RZ ;  /* 0x00000030ff30723e */ /* 0x000fe200048060ff */
[-C--:B------:R-:W-:Y:S01]  /*16a0*/  FMUL R68, R68, R22.reuse ;  /* 0x0000001644447220 */ /* 0x080fe20000400000 */
[----:B------:R-:W-:Y:S01]  /*16b0*/  F2FP.SATFINITE.E5M2.F32.PACK_AB_MERGE_C R53, RZ, R53, RZ ;  /* 0x00000035ff35723e */ /* 0x000fe200048060ff */
[-C--:B------:R-:W-:Y:S01]  /*16c0*/  FMUL R66, R66, R22.reuse ;  /* 0x0000001642427220 */ /* 0x080fe20000400000 */
[-C--:B------:R-:W-:Y:S01]  /*16d0*/  FMUL R62, R62, R22.reuse ;  /* 0x000000163e3e7220 */ /* 0x080fe20000400000 */
[----:B------:R-:W-:Y:S01]  /*16e0*/  IMAD R7, R64, 0x100, R7 ;  /* 0x0000010040077824 */ /* 0x000fe200078e0207 */
[----:B------:R-:W-:Y:S01]  /*16f0*/  F2FP.SATFINITE.E5M2.F32.PACK_AB_MERGE_C R75, RZ, R75, RZ ;  /* 0x0000004bff4b723e */ /* 0x000fe200048060ff */
[----:B------:R-:W-:Y:S01]  /*1700*/  IMAD R18, R18, 0x100, R11 ;  /* 0x0000010012127824 */ /* 0x000fe200078e020b */
[----:B------:R-:W-:Y:S01]  /*1710*/  LOP3.LUT R3, R26, 0xffff, R3, 0xf8, !PT ;  /* 0x0000ffff1a037812 */ /* 0x000fe200078ef803 */
[----:B------:R-:W-:Y:S01]  /*1720*/  IMAD R14, R37, 0x100, R14 ;  /* 0x00000100250e7824 */ /* 0x000fe200078e020e */
[----:B------:R-:W-:Y:S01]  /*1730*/  F2FP.SATFINITE.E5M2.F32.PACK_AB_MERGE_C R69, RZ, R69, RZ ;  /* 0x00000045ff45723e */ /* 0x000fe200048060ff */
[----:B------:R-:W-:Y:S01]  /*1740*/  FMUL R32, R32, R22 ;  /* 0x0000001620207220 */ /* 0x000fe20000400000 */
[----:B------:R-:W-:Y:S01]  /*1750*/  F2FP.SATFINITE.E5M2.F32.PACK_AB_MERGE_C R67, RZ, R67, RZ ;  /* 0x00000043ff43723e */ /* 0x000fe200048060ff */
[----:B------:R-:W-:Y:S01]  /*1760*/  IMAD.U32 R48, R48, 0x10000, RZ ;  /* 0x0001000030307824 */ /* 0x000fe200078e00ff */
[----:B------:R-:W-:Y:S01]  /*1770*/  LOP3.LUT R26, R63, 0xff0000, RZ, 0xc0, !PT ;  /* 0x00ff00003f1a7812 */ /* 0x000fe200078ec0ff */
[----:B------:R-:W-:Y:S01]  /*1780*/  IMAD.U32 R53, R53, 0x10000, RZ ;  /* 0x0001000035357824 */ /* 0x000fe200078e00ff */
[----:B------:R-:W-:Y:S01]  /*1790*/  F2FP.SATFINITE.E5M2.F32.PACK_AB_MERGE_C R47, RZ, R47, RZ ;  /* 0x0000002fff2f723e */ /* 0x000fe200048060ff */
[----:B------:R-:W2:Y:S01]  /*17a0*/  LDCU.64 UR10, c[0x0][0x3a8] ;  /* 0x00007500ff0a77ac */ /* 0x000ea20008000a00 */
[----:B------:R-:W-:Y:S01]  /*17b0*/  F2FP.SATFINITE.E5M2.F32.PACK_AB_MERGE_C R23, RZ, R52, RZ ;  /* 0x00000034ff17723e */ /* 0x000fe200048060ff */
        /* <DEDUP_REMOVED lines=9> */
[----:B------:R-:W-:Y:S01]  /*1850*/  F2FP.SATFINITE.E5M2.F32.PACK_AB_MERGE_C R58, RZ, R58, RZ ;  /* 0x0000003aff3a723e */ /* 0x000fe200048060ff */
[----:B------:R-:W-:Y:S01]  /*1860*/  IMAD R23, R23, 0x100, R50 ;  /* 0x0000010017177824 */ /* 0x000fe200078e0232 */
[----:B------:R-:W-:Y:S01]  /*1870*/  LOP3.LUT R13, R28, 0xff0000, RZ, 0xc0, !PT ;  /* 0x00ff00001c0d7812 */ /* 0x000fe200078ec0ff */
[-C--:B------:R-:W-:Y:S01]  /*1880*/  FMUL R42, R42, R22.reuse ;  /* 0x000000162a2a7220 */ /* 0x080fe20000400000 */
[----:B------:R-:W-:Y:S01]  /*1890*/  LOP3.LUT R5, R38, 0xff0000, RZ, 0xc0, !PT ;  /* 0x00ff000026057812 */ /* 0x000fe200078ec0ff */
[-C--:B------:R-:W-:Y:S01]  /*18a0*/  FMUL R44, R44, R22.reuse ;  /* 0x000000162c2c7220 */ /* 0x080fe20000400000 */
[----:B------:R-:W-:Y:S01]  /*18b0*/  F2FP.SATFINITE.E5M2.F32.PACK_AB_MERGE_C R59, RZ, R59, RZ ;  /* 0x0000003bff3b723e */ /* 0x000fe200048060ff */
[----:B------:R-:W-:Y:S01]  /*18c0*/  FMUL R12, R12, R22 ;  /* 0x000000160c0c7220 */ /* 0x000fe20000400000 */
[----:B------:R-:W-:Y:S01]  /*18d0*/  F2FP.SATFINITE.E5M2.F32.PACK_AB_MERGE_C R74, RZ, R74, RZ ;  /* 0x0000004aff4a723e */ /* 0x000fe200048060ff */
[----:B------:R-:W-:Y:S01]  /*18e0*/  FMUL R35, R35, R22 ;  /* 0x0000001623237220 */ /* 0x000fe20000400000 */
[----:B-1----:R-:W-:Y:S01]  /*18f0*/  F2FP.SATFINITE.E5M2.F32.PACK_AB_MERGE_C R16, RZ, R68, RZ ;  /* 0x00000044ff10723e */ /* 0x002fe200048060ff */
[----:B------:R-:W-:Y:S01]  /*1900*/  IMAD.U32 R59, R59, 0x10000, RZ ;  /* 0x000100003b3b7824 */ /* 0x000fe200078e00ff */
[----:B------:R-:W-:Y:S01]  /*1910*/  LOP3.LUT R69, R69, 0xff, RZ, 0xc0, !PT ;  /* 0x000000ff45457812 */ /* 0x000fe200078ec0ff */
[-C--:B------:R-:W-:Y:S01]  /*1920*/  FMUL R55, R55, R22.reuse ;  /* 0x0000001637377220 */ /* 0x080fe20000400000 */
[----:B------:R-:W-:Y:S01]  /*1930*/  LOP3.LUT R7, R26, 0xffff, R7, 0xf8, !PT ;  /* 0x0000ffff1a077812 */ /* 0x000fe200078ef807 */
[----:B------:R-:W-:Y:S01]  /*1940*/  FMUL R30, R30, R22 ;  /* 0x000000161e1e7220 */ /* 0x000fe20000400000 */
[----:B------:R-:W-:Y:S01]  /*1950*/  F2FP.SATFINITE.E5M2.F32.PACK_AB_MERGE_C R70, RZ, R70, RZ ;  /* 0x00000046ff46723e */ /* 0x000fe200048060ff */
[----:B------:R-:W-:Y:S01]  /*1960*/  IMAD R16, R16, 0x100, R69 ;  /* 0x0000010010107824 */ /* 0x000fe200078e0245 */
[----:B------:R-:W-:Y:S01]  /*1970*/  F2FP.SATFINITE.E5M2.F32.PACK_AB_MERGE_C R66, RZ, R66, RZ ;  /* 0x00000042ff42723e */ /* 0x000fe200048060ff */
[----:B------:R-:W-:Y:S01]  /*1980*/  FMUL R8, R8, R22 ;  /* 0x0000001608087220 */ /* 0x000fe20000400000 */
[----:B------:R-:W-:Y:S01]  /*1990*/  F2FP.SATFINITE.E5M2.F32.PACK_AB_MERGE_C R62, RZ, R62, RZ ;  /* 0x0000003eff3e723e */ /* 0x000fe200048060ff */
        /* <DEDUP_REMOVED lines=9> */
[----:B------:R-:W-:Y:S01]  /*1a30*/  F2FP.SATFINITE.E5M2.F32.PACK_AB_MERGE_C R19, RZ, R32, RZ ;  /* 0x00000020ff13723e */ /* 0x000fe200048060ff */
        /* <DEDUP_REMOVED lines=17> */
[----:B------:R-:W-:Y:S01]  /*1b50*/  F2FP.SATFINITE.E5M2.F32.PACK_AB_MERGE_C R60, RZ, R60, RZ ;  /* 0x0000003cff3c723e */ /* 0x000fe200048060ff */
[-C--:B------:R-:W-:Y:S01]  /*1b60*/  FMUL R29, R29, R22.reuse ;  /* 0x000000161d1d7220 */ /* 0x080fe20000400000 */
[----:B------:R-:W-:Y:S01]  /*1b70*/  LOP3.LUT R24, R5, 0xffff, R24, 0xf8, !PT ;  /* 0x0000ffff05187812 */ /* 0x000fe200078ef818 */
[----:B------:R-:W-:Y:S01]  /*1b80*/  IMAD.SHL.U32 R5, R74, 0x1000000, RZ ;  /* 0x010000004a057824 */ /* 0x000fe200078e00ff */
[----:B------:R-:W-:Y:S01]  /*1b90*/  LOP3.LUT R23, R4, 0xffff, R23, 0xf8, !PT ;  /* 0x0000ffff04177812 */ /* 0x000fe200078ef817 */
[----:B------:R-:W-:Y:S01]  /*1ba0*/  FMUL R22, R61, R22 ;  /* 0x000000163d167220 */ /* 0x000fe20000400000 */
[----:B------:R-:W-:-:S02]  /*1bb0*/  F2FP.SATFINITE.E5M2.F32.PACK_AB_MERGE_C R31, RZ, R31, RZ ;  /* 0x0000001fff1f723e */ /* 0x000fc400048060ff */
[----:B------:R-:W-:Y:S02]  /*1bc0*/  LOP3.LUT R4, R59, 0xff0000, RZ, 0xc0, !PT ;  /* 0x00ff00003b047812 */ /* 0x000fe400078ec0ff */
[----:B------:R-:W-:Y:S01]  /*1bd0*/  F2FP.SATFINITE.E5M2.F32.PACK_AB_MERGE_C R42, RZ, R42, RZ ;  /* 0x0000002aff2a723e */ /* 0x000fe200048060ff */
[----:B------:R-:W-:Y:S01]  /*1be0*/  IMAD.U32 R31, R31, 0x10000, RZ ;  /* 0x000100001f1f7824 */ /* 0x000fe200078e00ff */
[----:B------:R-:W-:Y:S02]  /*1bf0*/  LOP3.LUT R2, R75, 0xffff, R2, 0xf8, !PT ;  /* 0x0000ffff4b027812 */ /* 0x000fe400078ef802 */
[----:B------:R-:W-:Y:S02]  /*1c00*/  F2FP.SATFINITE.E5M2.F32.PACK_AB_MERGE_C R44, RZ, R44, RZ ;  /* 0x0000002cff2c723e */ /* 0x000fe400048060ff */
[----:B0-----:R-:W-:Y:S02]  /*1c10*/  IADD3 R40, P0, PT, R40, UR4, RZ ;  /* 0x0000000428287c10 */ /* 0x001fe4000ff1e0ff */
[----:B------:R-:W-:Y:S01]  /*1c20*/  LOP3.LUT R16, R67, 0xffff, R16, 0xf8, !PT ;  /* 0x0000ffff43107812 */ /* 0x000fe200078ef810 */
[----:B------:R-:W-:Y:S01]  /*1c30*/  IMAD.U32 R44, R44, 0x10000, RZ ;  /* 0x000100002c2c7824 */ /* 0x000fe200078e00ff */
[----:B------:R-:W-:-:S02]  /*1c40*/  F2FP.SATFINITE.E5M2.F32.PACK_AB_MERGE_C R12, RZ, R12, RZ ;  /* 0x0000000cff0c723e */ /* 0x000fc400048060ff */
[----:B------:R-:W-:Y:S02]  /*1c50*/  F2FP.SATFINITE.E5M2.F32.PACK_AB_MERGE_C R10, RZ, R30, RZ ;  /* 0x0000001eff0a723e */ /* 0x000fe400048060ff */
[----:B------:R-:W-:Y:S02]  /*1c60*/  LOP3.LUT R37, R60, 0xff, RZ, 0xc0, !PT ;  /* 0x000000ff3c257812 */ /* 0x000fe400078ec0ff */
[----:B------:R-:W-:Y:S02]  /*1c70*/  F2FP.SATFINITE.E5M2.F32.PACK_AB_MERGE_C R55, RZ, R55, RZ ;  /* 0x00000037ff37723e */ /* 0x000fe400048060ff */
[----:B------:R-:W-:Y:S01]  /*1c80*/  F2FP.SATFINITE.E5M2.F32.PACK_AB_MERGE_C R35, RZ, R35, RZ ;  /* 0x00000023ff23723e */ /* 0x000fe200048060ff */
[----:B------:R-:W-:Y:S01]  /*1c90*/  IMAD R10, R10, 0x100, R37 ;  /* 0x000001000a0a7824 */ /* 0x000fe200078e0225 */
[----:B------:R-:W-:Y:S01]  /*1ca0*/  F2FP.SATFINITE.E5M2.F32.PACK_AB_MERGE_C R57, RZ, R57, RZ ;  /* 0x00000039ff39723e */ /* 0x000fe200048060ff */
[----:B------:R-:W-:Y:S01]  /*1cb0*/  IMAD.U32 R55, R55, 0x10000, RZ ;  /* 0x0001000037377824 */ /* 0x000fe200078e00ff */
[----:B------:R-:W-:-:S02]  /*1cc0*/  LOP3.LUT R21, R4, 0xffff, R21, 0xf8, !PT ;  /* 0x0000ffff04157812 */ /* 0x000fc400078ef815 */
[----:B------:R-:W-:Y:S01]  /*1cd0*/  F2FP.SATFINITE.E5M2.F32.PACK_AB_MERGE_C R8, RZ, R8, RZ ;  /* 0x00000008ff08723e */ /* 0x000fe200048060ff */
[----:B------:R-:W-:Y:S01]  /*1ce0*/  IMAD.U32 R57, R57, 0x10000, RZ ;  /* 0x0001000039397824 */ /* 0x000fe200078e00ff */
[----:B------:R-:W-:Y:S02]  /*1cf0*/  F2FP.SATFINITE.E5M2.F32.PACK_AB_MERGE_C R43, RZ, R43, RZ ;  /* 0x0000002bff2b723e */ /* 0x000fe400048060ff */
[----:B------:R-:W-:Y:S02]  /*1d00*/  LOP3.LUT R42, R42, 0xff, RZ, 0xc0, !PT ;  /* 0x000000ff2a2a7812 */ /* 0x000fe400078ec0ff */
[----:B------:R-:W-:Y:S02]  /*1d10*/  LOP3.LUT R19, R6, 0xffff, R19, 0xf8, !PT ;  /* 0x0000ffff06137812 */ /* 0x000fe400078ef813 */
[----:B------:R-:W-:Y:S01]  /*1d20*/  LOP3.LUT R4, R2, R5, RZ, 0xfc, !PT ;  /* 0x0000000502047212 */ /* 0x000fe200078efcff */
[----:B------:R-:W-:Y:S01]  /*1d30*/  IMAD R11, R43, 0x100, R42 ;  /* 0x000001002b0b7824 */ /* 0x000fe200078e022a */
[----:B------:R-:W-:-:S02]  /*1d40*/  F2FP.SATFINITE.E5M2.F32.PACK_AB_MERGE_C R45, RZ, R45, RZ ;  /* 0x0000002dff2d723e */ /* 0x000fc400048060ff */
[----:B------:R-:W-:Y:S02]  /*1d50*/  IADD3.X R41, PT, PT, R0, UR5, RZ, P0, !PT ;  /* 0x0000000500297c10 */ /* 0x000fe400087fe4ff */
[----:B------:R-:W-:Y:S02]  /*1d60*/  LOP3.LUT R5, R3, R70, RZ, 0xfc, !PT ;  /* 0x0000004603057212 */ /* 0x000fe400078efcff */
[----:B------:R-:W-:Y:S02]  /*1d70*/  LOP3.LUT R6, R16, R15, RZ, 0xfc, !PT ;  /* 0x0000000f10067212 */ /* 0x000fe400078efcff */
[----:B------:R-:W-:Y:S02]  /*1d80*/  LOP3.LUT R7, R7, R62, RZ, 0xfc, !PT ;  /* 0x0000003e07077212 */ /* 0x000fe400078efcff */
[----:B------:R-:W-:Y:S02]  /*1d90*/  LOP3.LUT R12, R12, 0xffff, RZ, 0xc0, !PT ;  /* 0x0000ffff0c0c7812 */ /* 0x000fe400078ec0ff */
[----:B------:R-:W-:Y:S01]  /*1da0*/  F2FP.SATFINITE.E5M2.F32.PACK_AB_MERGE_C R49, RZ, R49, RZ ;  /* 0x00000031ff31723e */ /* 0x000fe200048060ff */
[----:B------:R0:W-:Y:S01]  /*1db0*/  STG.E.128 desc[UR8][R40.64], R4 ;  /* 0x0000000428007986 */ /* 0x0001e2000c101d08 */
[----:B------:R-:W-:Y:S01]  /*1dc0*/  F2FP.SATFINITE.E5M2.F32.PACK_AB_MERGE_C R33, RZ, R33, RZ ;  /* 0x00000021ff21723e */ /* 0x000fe200048060ff */
[----:B------:R-:W-:Y:S01]  /*1dd0*/  IMAD.SHL.U32 R12, R12, 0x1000000, RZ ;  /* 0x010000000c0c7824 */ /* 0x000fe200078e00ff */
[----:B------:R-:W-:-:S02]  /*1de0*/  LOP3.LUT R35, R35, 0xffff, RZ, 0xc0, !PT ;  /* 0x0000ffff23237812 */ /* 0x000fc400078ec0ff */
[----:B------:R-:W-:Y:S02]  /*1df0*/  F2FP.SATFINITE.E5M2.F32.PACK_AB_MERGE_C R25, RZ, R25, RZ ;  /* 0x00000019ff19723e */ /* 0x000fe400048060ff */
[----:B------:R-:W-:Y:S02]  /*1e00*/  LOP3.LUT R8, R8, 0xffff, RZ, 0xc0, !PT ;  /* 0x0000ffff08087812 */ /* 0x000fe400078ec0ff */
[----:B------:R-:W-:Y:S02]  /*1e10*/  F2FP.SATFINITE.E5M2.F32.PACK_AB_MERGE_C R39, RZ, R39, RZ ;  /* 0x00000027ff27723e */ /* 0x000fe400048060ff */
[----:B------:R-:W-:Y:S01]  /*1e20*/  F2FP.SATFINITE.E5M2.F32.PACK_AB_MERGE_C R51, RZ, R51, RZ ;  /* 0x00000033ff33723e */ /* 0x000fe200048060ff */
[----:B------:R-:W-:Y:S01]  /*1e30*/  IMAD.SHL.U32 R8, R8, 0x1000000, RZ ;  /* 0x0100000008087824 */ /* 0x000fe200078e00ff */
[----:B------:R-:W-:Y:S02]  /*1e40*/  F2FP.SATFINITE.E5M2.F32.PACK_AB_MERGE_C R27, RZ, R27, RZ ;  /* 0x0000001bff1b723e */ /* 0x000fe400048060ff */
[----:B--2---:R-:W-:-:S02]  /*1e50*/  IADD3 R2, P0, PT, R40, UR10, RZ ;  /* 0x0000000a28027c10 */ /* 0x004fc4000ff1e0ff */
[----:B------:R-:W-:Y:S01]  /*1e60*/  LOP3.LUT R31, R31, 0xff0000, RZ, 0xc0, !PT ;  /* 0x00ff00001f1f7812 */ /* 0x000fe200078ec0ff */
[----:B0-----:R-:W-:Y:S01]  /*1e70*/  IMAD.SHL.U32 R7, R35, 0x1000000, RZ ;  /* 0x0100000023077824 */ /* 0x001fe200078e00ff */
[----:B------:R-:W-:Y:S02]  /*1e80*/  LOP3.LUT R45, R45, 0xffff, RZ, 0xc0, !PT ;  /* 0x0000ffff2d2d7812 */ /* 0x000fe400078ec0ff */
[----:B------:R-:W-:Y:S02]  /*1e90*/  F2FP.SATFINITE.E5M2.F32.PACK_AB_MERGE_C R29, RZ, R29, RZ ;  /* 0x0000001dff1d723e */ /* 0x000fe400048060ff */
[----:B------:R-:W-:Y:S02]  /*1ea0*/  F2FP.SATFINITE.E5M2.F32.PACK_AB_MERGE_C R22, RZ, R22, RZ ;  /* 0x00000016ff16723e */ /* 0x000fe400048060ff */
        /* <DEDUP_REMOVED lines=45> */
        .weak           $__internal_10_$__cuda_sm20_rcp_rn_f32_slowpath
        .type           $__internal_10_$__cuda_sm20_rcp_rn_f32_slowpath,@function
        .size           $__internal_10_$__cuda_sm20_rcp_rn_f32_slowpath,($__internal_11_$__cuda_sm3x_div_rn_noftz_f32_slowpath - $__internal_10_$__cuda_sm20_rcp_rn_f32_slowpath)
$__internal_10_$__cuda_sm20_rcp_rn_f32_slowpath:
        /* <DEDUP_REMOVED lines=15> */
.L_x_251:
        /* <DEDUP_REMOVED lines=33> */
.L_x_253:
[----:B------:R0:W1:Y:S02]  /*2480*/  MUFU.RCP R16, R22 ;  /* 0x0000001600107308 */ /* 0x0000640000001000 */
.L_x_252:
[----:B-1-3--:R-:W-:Y:S02]  /*2490*/  IMAD.MOV.U32 R23, RZ, RZ, R16 ;  /* 0x000000ffff177224 */ /* 0x00afe400078e0010 */
[----:B------:R-:W-:Y:S02]  /*24a0*/  IMAD.MOV.U32 R16, RZ, RZ, R18 ;  /* 0x000000ffff107224 */ /* 0x000fe400078e0012 */
[----:B------:R-:W-:-:S04]  /*24b0*/  IMAD.MOV.U32 R17, RZ, RZ, 0x0 ;  /* 0x00000000ff117424 */ /* 0x000fc800078e00ff */
[----:B0-2---:R-:W-:Y:S05]  /*24c0*/  RET.REL.NODEC R16 `(_ZN18transformer_engine71_GLOBAL__N__76556b6a_38_quantize_transpose_square_blockwise_cu_108e784934block_scaled_cast_transpose_kernelILb0Ef13__nv_bfloat1613__nv_fp8_e5m2EEvPKT1_PT2_S8_PT0_SA_mmmmmmf14CUtensorMap_stbPKf) ;  /* 0xffffffd810cc7950 */ /* 0x005fea0003c3ffff */
        .weak           $__internal_11_$__cuda_sm3x_div_rn_noftz_f32_slowpath
        .type           $__internal_11_$__cuda_sm3x_div_rn_noftz_f32_slowpath,@function
        .size           $__internal_11_$__cuda_sm3x_div_rn_noftz_f32_slowpath,(.L_x_1051 - $__internal_11_$__cuda_sm3x_div_rn_noftz_f32_slowpath)
$__internal_11_$__cuda_sm3x_div_rn_noftz_f32_slowpath:
        /* <DEDUP_REMOVED lines=23> */
.L_x_254:
        /* <DEDUP_REMOVED lines=49> */
.L_x_260:
[----:B------:R-:W-:-:S04]  /*2950*/  LOP3.LUT R20, R20, 0x80000000, RZ, 0xc0, !PT ;  /* 0x8000000014147812 */ /* 0x000fc800078ec0ff */
[----:B------:R-:W-:Y:S01]  /*2960*/  LOP3.LUT R20, R20, 0x7f800000, RZ, 0xfc, !PT ;  /* 0x7f80000014147812 */ /* 0x000fe200078efcff */
[----:B------:R-:W-:Y:S06]  /*2970*/  BRA `(.L_x_261) ;  /* 0x0000000000287947 */ /* 0x000fec0003800000 */
.L_x_259:
[----:B------:R-:W-:Y:S01]  /*2980*/  IMAD R20, R19, 0x800000, R20 ;  /* 0x0080000013147824 */ /* 0x000fe200078e0214 */
[----:B------:R-:W-:Y:S06]  /*2990*/  BRA `(.L_x_261) ;  /* 0x0000000000207947 */ /* 0x000fec0003800000 */
.L_x_258:
[----:B------:R-:W-:-:S04]  /*29a0*/  LOP3.LUT R17, R22, 0x80000000, R17, 0x48, !PT ;  /* 0x8000000016117812 */ /* 0x000fc800078e4811 */
[----:B------:R-:W-:Y:S01]  /*29b0*/  LOP3.LUT R20, R17, 0x7f800000, RZ, 0xfc, !PT ;  /* 0x7f80000011147812 */ /* 0x000fe200078efcff */
[----:B------:R-:W-:Y:S06]  /*29c0*/  BRA `(.L_x_261) ;  /* 0x0000000000147947 */ /* 0x000fec0003800000 */
.L_x_257:
[----:B------:R-:W-:Y:S01]  /*29d0*/  LOP3.LUT R20, R22, 0x80000000, R17, 0x48, !PT ;  /* 0x8000000016147812 */ /* 0x000fe200078e4811 */
[----:B------:R-:W-:Y:S06]  /*29e0*/  BRA `(.L_x_261) ;  /* 0x00000000000c7947 */ /* 0x000fec0003800000 */
.L_x_256:
[----:B------:R-:W0:Y:S01]  /*29f0*/  MUFU.RSQ R20, -QNAN ;  /* 0xffc0000000147908 */ /* 0x000e220000001400 */
[----:B------:R-:W-:Y:S05]  /*2a00*/  BRA `(.L_x_261) ;  /* 0x0000000000047947 */ /* 0x000fea0003800000 */
.L_x_255:
[----:B------:R-:W-:-:S07]  /*2a10*/  FADD.FTZ R20, R16, 57344 ;  /* 0x4760000010147421 */ /* 0x000fce0000010000 */
.L_x_261:
[----:B------:R-:W-:Y:S02]  /*2a20*/  IMAD.MOV.U32 R16, RZ, RZ, R18 ;  /* 0x000000ffff107224 */ /* 0x000fe400078e0012 */
[----:B------:R-:W-:-:S04]  /*2a30*/  IMAD.MOV.U32 R17, RZ, RZ, 0x0 ;  /* 0x00000000ff117424 */ /* 0x000fc800078e00ff */
[----:B0-----:R-:W-:Y:S05]  /*2a40*/  RET.REL.NODEC R16 `(_ZN18transformer_engine71_GLOBAL__N__76556b6a_38_quantize_transpose_square_blockwise_cu_108e784934block_scaled_cast_transpose_kernelILb0Ef13__nv_bfloat1613__nv_fp8_e5m2EEvPKT1_PT2_S8_PT0_SA_mmmmmmf14CUtensorMap_stbPKf) ;  /* 0xffffffd4106c7950 */ /* 0x001fea0003c3ffff */
.L_x_262:
        /* <DEDUP_REMOVED lines=11> */
.L_x_1051:


//--------------------- .text._ZN18transformer_engine71_GLOBAL__N__76556b6a_38_quantize_transpose_square_blockwise_cu_108e784945block_scaled_cast_transpose_kernel_notalignedILb1Ef13__nv_bfloat1613__nv_fp8_e5m2EEvPKT1_PT2_S8_PT0_SA_mmmmmmfbPKf --------------------------
	.section	.text._ZN18transformer_engine71_GLOBAL__N__76556b6a_38_quantize_transpose_square_blockwise_cu_108e784945block_scaled_cast_transpose_kernel_notalignedILb1Ef13__nv_bfloat1613__nv_fp8_e5m2EEvPKT1_PT2_S8_PT0_SA_mmmmmmfbPKf,"ax",@progbits
	.align	128
.text._ZN18transformer_engine71_GLOBAL__N__76556b6a_38_quantize_transpose_square_blockwise_cu_108e784945block_scaled_cast_transpose_kernel_notalignedILb1Ef13__nv_bfloat1613__nv_fp8_e5m2EEvPKT1_PT2_S8_PT0_SA_mmmmmmfbPKf:
        .type           _ZN18transformer_engine71_GLOBAL__N__76556b6a_38_quantize_transpose_square_blockwise_cu_108e784945block_scaled_cast_transpose_kernel_notalignedILb1Ef13__nv_bfloat1613__nv_fp8_e5m2EEvPKT1_PT2_S8_PT0_SA_mmmmmmfbPKf,@function
        .size           _ZN18transformer_engine71_GLOBAL__N__76556b6a_38_quantize_transpose_square_blockwise_cu_108e784945block_scaled_cast_transpose_kernel_notalignedILb1Ef13__nv_bfloat1613__nv_fp8_e5m2EEvPKT1_PT2_S8_PT0_SA_mmmmmmfbPKf,(.L_x_1054 - _ZN18transformer_engine71_GLOBAL__N__76556b6a_38_quantize_transpose_square_blockwise_cu_108e784945block_scaled_cast_transpose_kernel_notalignedILb1Ef13__nv_bfloat1613__nv_fp8_e5m2EEvPKT1_PT2_S8_PT0_SA_mmmmmmfbPKf)
        .other          _ZN18transformer_engine71_GLOBAL__N__76556b6a_38_quantize_transpose_square_blockwise_cu_108e784945block_scaled_cast_transpose_kernel_notalignedILb1Ef13__nv_bfloat1613__nv_fp8_e5m2EEvPKT1_PT2_S8_PT0_SA_mmmmmmfbPKf,@"STO_CUDA_ENTRY STV_DEFAULT"
_ZN18transformer_engine71_GLOBAL__N__76556b6a_38_quantize_transpose_square_blockwise_cu_108e784945block_scaled_cast_transpose_kernel_notalignedILb1Ef13__nv_bfloat1613__nv_fp8_e5m2EEvPKT1_PT2_S8_PT0_SA_mmmmmmfbPKf:
        /* <DEDUP_REMOVED lines=11> */
.L_x_263:
        /* <DEDUP_REMOVED lines=73> */
.L_x_269:
        /* <DEDUP_REMOVED lines=80> */
.L_x_271:
[----:B0-----:R0:W5:Y:S04]  /*0a40*/  LDG.E.128 R20, desc[UR22][R8.64] ;  /* 0x0000001608147981 */ /* 0x001168000c1e1d00 */
[----:B------:R0:W5:Y:S02]  /*0a50*/  LDG.E.128 R16, desc[UR22][R8.64+0x10] ;  /* 0x0000101608107981 */ /* 0x000164000c1e1d00 */
.L_x_270:
[----:B0-----:R-:W-:Y:S05]  /*0a60*/  BSYNC.RECONVERGENT B2 ;  /* 0x0000000000027941 */ /* 0x001fea0003800200 */
.L_x_268:
        /* <DEDUP_REMOVED lines=9> */
.L_x_273:
        /* <DEDUP_REMOVED lines=13> */
.L_x_275:
        /* <DEDUP_REMOVED lines=72> */
.L_x_274:
[----:B------:R-:W-:Y:S05]  /*1050*/  BSYNC.RECONVERGENT B2 ;  /* 0x0000000000027941 */ /* 0x000fea0003800200 */
.L_x_272:
        /* <DEDUP_REMOVED lines=9> */
.L_x_277:
        /* <DEDUP_REMOVED lines=13> */
.L_x_279:
        /* <DEDUP_REMOVED lines=72> */
.L_x_278:
[----:B------:R-:W-:Y:S05]  /*1640*/  BSYNC.RECONVERGENT B2 ;  /* 0x0000000000027941 */ /* 0x000fea0003800200 */
.L_x_276:
        /* <DEDUP_REMOVED lines=8> */
.L_x_280:
        /* <DEDUP_REMOVED lines=15> */
.L_x_282:
        /* <DEDUP_REMOVED lines=73> */
.L_x_267:
        /* <DEDUP_REMOVED lines=32> */
.L_x_284:
[----:B0-----:R0:W5:Y:S04]  /*1e50*/  LDG.E.128 R20, desc[UR22][R8.64] ;  /* 0x0000001608147981 */ /* 0x001168000c1e1d00 */
[----:B------:R0:W5:Y:S02]  /*1e60*/  LDG.E.128 R16, desc[UR22][R8.64+0x10] ;  /* 0x0000101608107981 */ /* 0x000164000c1e1d00 */
.L_x_285:
[----:B------:R-:W-:Y:S05]  /*1e70*/  BSYNC.RECONVERGENT B2 ;  /* 0x0000000000027941 */ /* 0x000fea0003800200 */
.L_x_283:
        /* <DEDUP_REMOVED lines=32> */
.L_x_287:
[----:B------:R0:W5:Y:S04]  /*2080*/  LDG.E.128 R28, desc[UR22][R8.64] ;  /* 0x00000016081c7981 */ /* 0x000168000c1e1d00 */
[----:B------:R0:W5:Y:S02]  /*2090*/  LDG.E.128 R24, desc[UR22][R8.64+0x10] ;  /* 0x0000101608187981 */ /* 0x000164000c1e1d00 */
.L_x_288:
[----:B------:R-:W-:Y:S05]  /*20a0*/  BSYNC.RECONVERGENT B2 ;  /* 0x0000000000027941 */ /* 0x000fea0003800200 */
.L_x_286:
        /* <DEDUP_REMOVED lines=30> */
.L_x_290:
[----:B------:R0:W5:Y:S04]  /*2290*/  LDG.E.128 R36, desc[UR22][R8.64] ;  /* 0x0000001608247981 */ /* 0x000168000c1e1d00 */
[----:B------:R0:W5:Y:S02]  /*22a0*/  LDG.E.128 R32, desc[UR22][R8.64+0x10] ;  /* 0x0000101608207981 */ /* 0x000164000c1e1d00 */
.L_x_291:
[----:B------:R-:W-:Y:S05]  /*22b0*/  BSYNC.RECONVERGENT B2 ;  /* 0x0000000000027941 */ /* 0x000fea0003800200 */
.L_x_289:
        /* <DEDUP_REMOVED lines=29> */
.L_x_292:
[----:B------:R1:W5:Y:S04]  /*2490*/  LDG.E.128 R44, desc[UR22][R6.64] ;  /* 0x00000016062c7981 */ /* 0x000368000c1e1d00 */
[----:B------:R1:W5:Y:S02]  /*24a0*/  LDG.E.128 R40, desc[UR22][R6.64+0x10] ;  /* 0x0000101606287981 */ /* 0x000364000c1e1d00 */
.L_x_281:
[----:B------:R-:W-:Y:S05]  /*24b0*/  BSYNC.RECONVERGENT B0 ;  /* 0x0000000000007941 */ /* 0x000fea0003800200 */
.L_x_266:
        /* <DEDUP_REMOVED lines=128> */
.L_x_265:
[----:B0-----:R-:W-:Y:S05]  /*2cc0*/  BSYNC.RECONVERGENT B1 ;  /* 0x0000000000017941 */ /* 0x001fea0003800200 */
.L_x_264:
        /* <DEDUP_REMOVED lines=33> */
.L_x_294:
[----:B------:R-:W-:Y:S05]  /*2ee0*/  BSYNC.RECONVERGENT B0 ;  /* 0x0000000000007941 */ /* 0x000fea0003800200 */
.L_x_293:
        /* <DEDUP_REMOVED lines=36> */
[----:B------:R-:W-:Y:S05]  /*3130*/  CALL.REL.NOINC `($__internal_13_$__cuda_sm3x_div_rn_noftz_f32_slowpath) ;  /* 0x0000003c00c87944 */ /* 0x000fea0003c00000 */
[----:B------:R-:W-:-:S07]  /*3140*/  IMAD.MOV.U32 R4, RZ, RZ, R7 ;  /* 0x000000ffff047224 */ /* 0x000fce00078e0007 */
.L_x_296:
[----:B------:R-:W-:-:S04]  /*3150*/  FSETP.NEU.AND P1, PT, |R4|, +INF , PT ;  /* 0x7f8000000400780b */ /* 0x000fc80003f2d200 */
[----:B------:R-:W-:-:S04]  /*3160*/  FSEL R57, R4, 3.38953138925153547590e+38, P1 ;  /* 0x7f7f000004397808 */ /* 0x000fc80000800000 */
[----:B------:R-:W-:-:S07]  /*3170*/  @P4 LOP3.LUT R57, R57, 0xff800000, RZ, 0xc0, !PT ;  /* 0xff80000039394812 */ /* 0x000fce00078ec0ff */
.L_x_295:
[----:B------:R-:W-:Y:S04]  /*3180*/  BSSY.RECONVERGENT B0, `(.L_x_297) ;  /* 0x0000026000007945 */ /* 0x000fe80003800200 */
[----:B------:R-:W-:Y:S05]  /*3190*/  @P3 BRA `(.L_x_298) ;  /* 0x0000000000903947 */ /* 0x000fea0003800000 */
[----:B------:R-:W-:-:S05]  /*31a0*/  VIADD R4, R57, 0x1800000 ;  /* 0x0180000039047836 */ /* 0x000fca0000000000 */
[----:B------:R-:W-:-:S04]  /*31b0*/  LOP3.LUT R4, R4, 0x7f800000, RZ, 0xc0, !PT ;  /* 0x7f80000004047812 */ /* 0x000fc800078ec0ff */
[----:B------:R-:W-:-:S13]  /*31c0*/  ISETP.GT.U32.AND P1, PT, R4, 0x1ffffff, PT ;  /* 0x01ffffff0400780c */ /* 0x000fda0003f24070 */
[----:B------:R-:W-:Y:S05]  /*31d0*/  @P1 BRA `(.L_x_299) ;  /* 0x00000000000c1947 */ /* 0x000fea0003800000 */
[----:B------:R-:W-:-:S07]  /*31e0*/  MOV R6, 0x3200 ;  /* 0x0000320000067802 */ /* 0x000fce0000000f00 */
[----:B0-----:R-:W-:Y:S05]  /*31f0*/  CALL.REL.NOINC `($__internal_12_$__cuda_sm20_rcp_rn_f32_slowpath) ;  /* 0x0000003800c47944 */ /* 0x001fea0003c00000 */
[----:B------:R-:W-:Y:S05]  /*3200*/  BRA `(.L_x_300) ;  /* 0x0000000000107947 */ /* 0x000fea0003800000 */
.L_x_299:
[----:B------:R-:W0:Y:S02]  /*3210*/  MUFU.RCP R4, R57 ;  /* 0x0000003900047308 */ /* 0x000e240000001000 */
[----:B0-----:R-:W-:-:S04]  /*3220*/  FFMA R5, R4, R57, -1 ;  /* 0xbf80000004057423 */ /* 0x001fc80000000039 */
[----:B------:R-:W-:-:S04]  /*3230*/  FADD.FTZ R5, -R5, -RZ ;  /* 0x800000ff05057221 */ /* 0x000fc80000010100 */
[----:B------:R-:W-:-:S07]  /*3240*/  FFMA R9, R4, R5, R4 ;  /* 0x0000000504097223 */ /* 0x000fce0000000004 */
.L_x_300:
        /* <DEDUP_REMOVED lines=25> */
.L_x_298:
[----:B------:R-:W-:Y:S05]  /*33e0*/  BSYNC.RECONVERGENT B0 ;  /* 0x0000000000007941 */ /* 0x000fea0003800200 */
.L_x_297:
[----:B-1----:R-:W-:-:S04]  /*33f0*/  F2FP.SATFINITE.E5M2.F32.PACK_AB_MERGE_C R4, RZ, RZ, RZ ;  /* 0x000000ffff04723e */ /* 0x002fc800048060ff */
        /* <DEDUP_REMOVED lines=34> */
[----:B------:R-:W-:Y:S01]  /*3620*/  F2FP.SATFINITE.E5M2.F32.PACK_AB_MERGE_C R10, RZ, R52, RZ ;  /* 0x00000034ff0a723e */ /* 0x000fe200048060ff */
        /* <DEDUP_REMOVED lines=24> */
[----:B------:R-:W-:Y:S01]  /*37b0*/  F2FP.SATFINITE.E5M2.F32.PACK_AB_MERGE_C R7, RZ, R7, RZ ;  /* 0x00000007ff07723e */ /* 0x000fe200048060ff */
[----:B------:R0:W-:Y:S01]  /*37c0*/  STL.U8 [R1], R10 ;  /* 0x0000000a01007387 */ /* 0x0001e20000100000 */
[----:B------:R-:W-:-:S02]  /*37d0*/  F2FP.SATFINITE.E5M2.F32.PACK_AB_MERGE_C R6, RZ, R51, RZ ;  /* 0x00000033ff06723e */ /* 0x000fc400048060ff */
[----:B------:R-:W-:Y:S01]  /*37e0*/  F2FP.SATFINITE.E5M2.F32.PACK_AB_MERGE_C R5, RZ, R5, RZ ;  /* 0x00000005ff05723e */ /* 0x000fe200048060ff */
[----:B------:R0:W-:Y:S01]  /*37f0*/  STL.U8 [R1+0x4], R7 ;  /* 0x0000040701007387 */ /* 0x0001e20000100000 */
[----:B------:R-:W-:Y:S02]  /*3800*/  F2FP.SATFINITE.E5M2.F32.PACK_AB_MERGE_C R4, RZ, R9, RZ ;  /* 0x00000009ff04723e */ /* 0x000fe400048060ff */
[----:B------:R-:W-:Y:S01]  /*3810*/  F2FP.SATFINITE.E5M2.F32.PACK_AB_MERGE_C R11, RZ, R11, RZ ;  /* 0x0000000bff0b723e */ /* 0x000fe200048060ff */
[----:B------:R0:W-:Y:S01]  /*3820*/  STL.U8 [R1+0x8], R6 ;  /* 0x0000080601007387 */ /* 0x0001e20000100000 */
[----:B------:R-:W-:Y:S02]  /*3830*/  F2FP.SATFINITE.E5M2.F32.PACK_AB_MERGE_C R16, RZ, R8, RZ ;  /* 0x00000008ff10723e */ /* 0x000fe400048060ff */
[----:B------:R-:W-:Y:S01]  /*3840*/  F2FP.SATFINITE.E5M2.F32.PACK_AB_MERGE_C R17, RZ, R17, RZ ;  /* 0x00000011ff11723e */ /* 0x000fe200048060ff */
[----:B------:R0:W-:Y:S01]  /*3850*/  STL.U8 [R1+0xc], R5 ;  /* 0x00000c0501007387 */ /* 0x0001e20000100000 */
        /* <DEDUP_REMOVED lines=74> */
.L_x_303:
        /* <DEDUP_REMOVED lines=33> */
.L_x_302:
[----:B------:R-:W-:Y:S05]  /*3f10*/  BSYNC.RECONVERGENT B0 ;  /* 0x0000000000007941 */ /* 0x000fea0003800200 */
.L_x_301:
        /* <DEDUP_REMOVED lines=30> */
[----:B------:R-:W-:Y:S01]  /*4100*/  F2FP.SATFINITE.E5M2.F32.PACK_AB_MERGE_C R6, RZ, R6, RZ ;  /* 0x00000006ff06723e */ /* 0x000fe200048060ff */
[----:B------:R-:W-:-:S02]  /*4110*/  IMAD.U32 R18, R21, 0x10000, RZ ;  /* 0x0001000015127824 */ /* 0x000fc400078e00ff */
[-C--:B------:R-:W-:Y:S01]  /*4120*/  FMUL R21, R30, R57.reuse ;  /* 0x000000391e157220 */ /* 0x080fe20000400000 */
[----:B------:R-:W-:Y:S02]  /*4130*/  IMAD.U32 R16, R25, 0x10000, RZ ;  /* 0x0001000019107824 */ /* 0x000fe400078e00ff */
[-C--:B------:R-:W-:Y:S01]  /*4140*/  FMUL R50, R50, R57.reuse ;  /* 0x0000003932327220 */ /* 0x080fe20000400000 */
[----:B------:R-:W-:Y:S01]  /*4150*/  FMUL R25, R28, R57 ;  /* 0x000000391c197220 */ /* 0x000fe20000400000 */
        /* <DEDUP_REMOVED lines=19> */
[----:B------:R-:W-:Y:S01]  /*4290*/  F2FP.SATFINITE.E5M2.F32.PACK_AB_MERGE_C R7, RZ, R7, RZ ;  /* 0x00000007ff07723e */ /* 0x000fe200048060ff */
[-C--:B------:R-:W-:Y:S01]  /*42a0*/  FMUL R17, R10, R57.reuse ;  /* 0x000000390a117220 */ /* 0x080fe20000400000 */
[----:B------:R-:W-:Y:S01]  /*42b0*/  F2FP.SATFINITE.E5M2.F32.PACK_AB_MERGE_C R10, RZ, R26, RZ ;  /* 0x0000001aff0a723e */ /* 0x000fe200048060ff */
[-C--:B------:R-:W-:Y:S01]  /*42c0*/  FMUL R26, R22, R57.reuse ;  /* 0x00000039161a7220 */ /* 0x080fe20000400000 */
[-C--:B------:R-:W-:Y:S01]  /*42d0*/  FMUL R24, R20, R57.reuse ;  /* 0x0000003914187220 */ /* 0x080fe20000400000 */
[-C--:B------:R-:W-:Y:S01]  /*42e0*/  FMUL R20, R18, R57.reuse ;  /* 0x0000003912147220 */ /* 0x080fe20000400000 */
[----:B------:R-:W-:Y:S01]  /*42f0*/  FMUL R22, R16, R57 ;  /* 0x0000003910167220 */ /* 0x000fe20000400000 */
        /* <DEDUP_REMOVED lines=57> */
.L_x_306:
        /* <DEDUP_REMOVED lines=48> */
.L_x_305:
[----:B------:R-:W-:Y:S05]  /*4990*/  BSYNC.RECONVERGENT B0 ;  /* 0x0000000000007941 */ /* 0x000fea0003800200 */
.L_x_304:
        /* <DEDUP_REMOVED lines=47> */
[----:B------:R-:W-:-:S02]  /*4c90*/  F2FP.SATFINITE.E5M2.F32.PACK_AB_MERGE_C R16, RZ, R16, RZ ;  /* 0x00000010ff10723e */ /* 0x000fc400048060ff */
[----:B------:R-:W-:Y:S02]  /*4ca0*/  F2FP.SATFINITE.E5M2.F32.PACK_AB_MERGE_C R6, RZ, R5, RZ ;  /* 0x00000005ff06723e */ /* 0x000fe400048060ff */
        /* <DEDUP_REMOVED lines=71> */
.L_x_309:
        /* <DEDUP_REMOVED lines=48> */
.L_x_308:
[----:B------:R-:W-:Y:S05]  /*5420*/  BSYNC.RECONVERGENT B0 ;  /* 0x0000000000007941 */ /* 0x000fea0003800200 */
.L_x_307:
        /* <DEDUP_REMOVED lines=50> */
[----:B------:R-:W-:-:S02]  /*5750*/  F2FP.SATFINITE.E5M2.F32.PACK_AB_MERGE_C R20, RZ, R21, RZ ;  /* 0x00000015ff14723e */ /* 0x000fc400048060ff */
[----:B------:R-:W-:Y:S01]  /*5760*/  F2FP.SATFINITE.E5M2.F32.PACK_AB_MERGE_C R16, RZ, R17, RZ ;  /* 0x00000011ff10723e */ /* 0x000fe200048060ff */
[----:B------:R-:W-:Y:S01]  /*5770*/  IMAD R5, R5, 0x3, RZ ;  /* 0x0000000305057824 */ /* 0x000fe200078e02ff */
        /* <DEDUP_REMOVED lines=69> */
.L_x_312:
        /* <DEDUP_REMOVED lines=48> */
.L_x_311:
[----:B------:R-:W-:Y:S05]  /*5ed0*/  BSYNC.RECONVERGENT B0 ;  /* 0x0000000000007941 */ /* 0x000fea0003800200 */
.L_x_310:
        /* <DEDUP_REMOVED lines=60> */
.L_x_327:
        /* <DEDUP_REMOVED lines=26> */
.L_x_316:
[----:B------:R-:W2:Y:S04]  /*6440*/  LDL R9, [R24+-0x7] ;  /* 0xfffff90018097983 */ /* 0x000ea80000100800 */
[----:B--2---:R0:W-:Y:S02]  /*6450*/  STG.E desc[UR22][R22.64], R9 ;  /* 0x0000000916007986 */ /* 0x0041e4000c101916 */
.L_x_317:
[----:B------:R-:W-:Y:S05]  /*6460*/  BSYNC.RECONVERGENT B1 ;  /* 0x0000000000017941 */ /* 0x000fea0003800200 */
.L_x_315:
        /* <DEDUP_REMOVED lines=10> */
.L_x_319:
        /* <DEDUP_REMOVED lines=16> */
.L_x_320:
[----:B------:R-:W-:Y:S05]  /*6610*/  BSYNC.RECONVERGENT B1 ;  /* 0x0000000000017941 */ /* 0x000fea0003800200 */
.L_x_318:
        /* <DEDUP_REMOVED lines=9> */
.L_x_322:
        /* <DEDUP_REMOVED lines=16> */
.L_x_323:
[----:B------:R-:W-:Y:S05]  /*67b0*/  BSYNC.RECONVERGENT B1 ;  /* 0x0000000000017941 */ /* 0x000fea0003800200 */
.L_x_321:
        /* <DEDUP_REMOVED lines=9> */
.L_x_325:
        /* <DEDUP_REMOVED lines=16> */
.L_x_326:
[----:B------:R-:W-:Y:S05]  /*6950*/  BSYNC.RECONVERGENT B1 ;  /* 0x0000000000017941 */ /* 0x000fea0003800200 */
.L_x_324:
[----:B------:R-:W-:Y:S01]  /*6960*/  LEA R15, P2, R8, R15, 0x2 ;  /* 0x0000000f080f7211 */ /* 0x000fe200078410ff */
[----:B------:R-:W-:-:S04]  /*6970*/  VIADD R24, R24, 0x10 ;  /* 0x0000001018187836 */ /* 0x000fc80000000000 */
[----:B------:R-:W-:Y:S01]  /*6980*/  IMAD.X R17, R17, 0x1, R32, P2 ;  /* 0x0000000111117824 */ /* 0x000fe200010e0620 */
[----:B------:R-:W-:Y:S07]  /*6990*/  @P1 BRA `(.L_x_327) ;  /* 0xfffffff800401947 */ /* 0x000fee000383ffff */
.L_x_314:
[----:B------:R-:W-:Y:S05]  /*69a0*/  BSYNC.RECONVERGENT B0 ;  /* 0x0000000000007941 */ /* 0x000fea0003800200 */
.L_x_313:
        /* <DEDUP_REMOVED lines=12> */
.L_x_330:
        /* <DEDUP_REMOVED lines=37> */
.L_x_329:
[----:B------:R-:W-:Y:S05]  /*6cc0*/  BSYNC.RECONVERGENT B0 ;  /* 0x0000000000007941 */ /* 0x000fea0003800200 */
.L_x_328:
[----:B------:R-:W-:Y:S02]  /*6cd0*/  VIADD R4, R4, 0x1 ;  /* 0x0000000104047836 */ /* 0x000fe40000000000 */
[----:B-1----:R-:W-:Y:S01]  /*6ce0*/  IMAD.MOV.U32 R19, RZ, RZ, RZ ;  /* 0x000000ffff137224 */ /* 0x002fe200078e00ff */
[----:B------:R-:W-:Y:S06]  /*6cf0*/  @P0 BRA `(.L_x_330) ;  /* 0xfffffffc005c0947 */ /* 0x000fec000383ffff */
[----:B------:R-:W-:Y:S05]  /*6d00*/  EXIT ;  /* 0x000000000000794d */ /* 0x000fea0003800000 */
        .weak           $__internal_12_$__cuda_sm20_rcp_rn_f32_slowpath
        .type           $__internal_12_$__cuda_sm20_rcp_rn_f32_slowpath,@function
        .size           $__internal_12_$__cuda_sm20_rcp_rn_f32_slowpath,($__internal_13_$__cuda_sm3x_div_rn_noftz_f32_slowpath - $__internal_12_$__cuda_sm20_rcp_rn_f32_slowpath)
$__internal_12_$__cuda_sm20_rcp_rn_f32_slowpath:
        /* <DEDUP_REMOVED lines=15> */
.L_x_331:
        /* <DEDUP_REMOVED lines=33> */
.L_x_333:
[----:B------:R2:W3:Y:S02]  /*7010*/  MUFU.RCP R4, R57 ;  /* 0x0000003900047308 */ /* 0x0004e40000001000 */
.L_x_332:
[----:B-1-3--:R-:W-:Y:S02]  /*7020*/  IMAD.MOV.U32 R9, RZ, RZ, R4 ;  /* 0x000000ffff097224 */ /* 0x00afe400078e0004 */
[----:B------:R-:W-:Y:S02]  /*7030*/  IMAD.MOV.U32 R4, RZ, RZ, R6 ;  /* 0x000000ffff047224 */ /* 0x000fe400078e0006 */
[----:B------:R-:W-:-:S04]  /*7040*/  IMAD.MOV.U32 R5, RZ, RZ, 0x0 ;  /* 0x00000000ff057424 */ /* 0x000fc800078e00ff */
[----:B0-2---:R-:W-:Y:S05]  /*7050*/  RET.REL.NODEC R4 `(_ZN18transformer_engine71_GLOBAL__N__76556b6a_38_quantize_transpose_square_blockwise_cu_108e784945block_scaled_cast_transpose_kernel_notalignedILb1Ef13__nv_bfloat1613__nv_fp8_e5m2EEvPKT1_PT2_S8_PT0_SA_mmmmmmfbPKf) ;  /* 0xffffff8c04e87950 */ /* 0x005fea0003c3ffff */
        .weak           $__internal_13_$__cuda_sm3x_div_rn_noftz_f32_slowpath
        .type           $__internal_13_$__cuda_sm3x_div_rn_noftz_f32_slowpath,@function
        .size           $__internal_13_$__cuda_sm3x_div_rn_noftz_f32_slowpath,(.L_x_1054 - $__internal_13_$__cuda_sm3x_div_rn_noftz_f32_slowpath)
$__internal_13_$__cuda_sm3x_div_rn_noftz_f32_slowpath:
        /* <DEDUP_REMOVED lines=23> */
.L_x_334:
        /* <DEDUP_REMOVED lines=49> */
.L_x_340:
[----:B------:R-:W-:-:S04]  /*74e0*/  LOP3.LUT R7, R7, 0x80000000, RZ, 0xc0, !PT ;  /* 0x8000000007077812 */ /* 0x000fc800078ec0ff */
[----:B------:R-:W-:Y:S01]  /*74f0*/  LOP3.LUT R7, R7, 0x7f800000, RZ, 0xfc, !PT ;  /* 0x7f80000007077812 */ /* 0x000fe200078efcff */
[----:B------:R-:W-:Y:S06]  /*7500*/  BRA `(.L_x_341) ;  /* 0x0000000000287947 */ /* 0x000fec0003800000 */
.L_x_339:
[----:B------:R-:W-:Y:S01]  /*7510*/  IMAD R7, R5, 0x800000, R7 ;  /* 0x0080000005077824 */ /* 0x000fe200078e0207 */
[----:B------:R-:W-:Y:S06]  /*7520*/  BRA `(.L_x_341) ;  /* 0x0000000000207947 */ /* 0x000fec0003800000 */
.L_x_338:
[----:B------:R-:W-:-:S04]  /*7530*/  LOP3.LUT R7, R10, 0x80000000, R7, 0x48, !PT ;  /* 0x800000000a077812 */ /* 0x000fc800078e4807 */
[----:B------:R-:W-:Y:S01]  /*7540*/  LOP3.LUT R7, R7, 0x7f800000, RZ, 0xfc, !PT ;  /* 0x7f80000007077812 */ /* 0x000fe200078efcff */
[----:B------:R-:W-:Y:S06]  /*7550*/  BRA `(.L_x_341) ;  /* 0x0000000000147947 */ /* 0x000fec0003800000 */
.L_x_337:
[----:B------:R-:W-:Y:S01]  /*7560*/  LOP3.LUT R7, R10, 0x80000000, R7, 0x48, !PT ;  /* 0x800000000a077812 */ /* 0x000fe200078e4807 */
[----:B------:R-:W-:Y:S06]  /*7570*/  BRA `(.L_x_341) ;  /* 0x00000000000c7947 */ /* 0x000fec0003800000 */
.L_x_336:
[----:B------:R-:W0:Y:S01]  /*7580*/  MUFU.RSQ R7, -QNAN ;  /* 0xffc0000000077908 */ /* 0x000e220000001400 */
[----:B------:R-:W-:Y:S05]  /*7590*/  BRA `(.L_x_341) ;  /* 0x0000000000047947 */ /* 0x000fea0003800000 */
.L_x_335:
[----:B------:R-:W-:-:S07]  /*75a0*/  FADD.FTZ R7, R4, 57344 ;  /* 0x4760000004077421 */ /* 0x000fce0000010000 */
.L_x_341:
[----:B------:R-:W-:Y:S02]  /*75b0*/  IMAD.MOV.U32 R4, RZ, RZ, R6 ;  /* 0x000000ffff047224 */ /* 0x000fe400078e0006 */
[----:B------:R-:W-:-:S04]  /*75c0*/  IMAD.MOV.U32 R5, RZ, RZ, 0x0 ;  /* 0x00000000ff057424 */ /* 0x000fc800078e00ff */
[----:B0-----:R-:W-:Y:S05]  /*75d0*/  RET.REL.NODEC R4 `(_ZN18transformer_engine71_GLOBAL__N__76556b6a_38_quantize_transpose_square_blockwise_cu_108e784945block_scaled_cast_transpose_kernel_notalignedILb1Ef13__nv_bfloat1613__nv_fp8_e5m2EEvPKT1_PT2_S8_PT0_SA_mmmmmmfbPKf) ;  /* 0xffffff8804887950 */ /* 0x001fea0003c3ffff */
.L_x_342:
        /* <DEDUP_REMOVED lines=10> */
.L_x_1054:


//--------------------- .text._ZN18transformer_engine71_GLOBAL__N__76556b6a_38_quantize_transpose_square_blockwise_cu_108e784934block_scaled_cast_transpose_kernelILb1Ef13__nv_bfloat1613__nv_fp8_e5m2EEvPKT1_PT2_S8_PT0_SA_mmmmmmf14CUtensorMap_stbPKf --------------------------
	.section	.text._ZN18transformer_engine71_GLOBAL__N__76556b6a_38_quantize_transpose_square_blockwise_cu_108e784934block_scaled_cast_transpose_kernelILb1Ef13__nv_bfloat1613__nv_fp8_e5m2EEvPKT1_PT2_S8_PT0_SA_mmmmmmf14CUtensorMap_stbPKf,"ax",@progbits
	.align	128
.text._ZN18transformer_engine71_GLOBAL__N__76556b6a_38_quantize_transpose_square_blockwise_cu_108e784934block_scaled_cast_transpose_kernelILb1Ef13__nv_bfloat1613__nv_fp8_e5m2EEvPKT1_PT2_S8_PT0_SA_mmmmmmf14CUtensorMap_stbPKf:
        .type           _ZN18transformer_engine71_GLOBAL__N__76556b6a_38_quantize_transpose_square_blockwise_cu_108e784934block_scaled_cast_transpose_kernelILb1Ef13__nv_bfloat1613__nv_fp8_e5m2EEvPKT1_PT2_S8_PT0_SA_mmmmmmf14CUtensorMap_stbPKf,@function
        .size           _ZN18transformer_engine71_GLOBAL__N__76556b6a_38_quantize_transpose_square_blockwise_cu_108e784934block_scaled_cast_transpose_kernelILb1Ef13__nv_bfloat1613__nv_fp8_e5m2EEvPKT1_PT2_S8_PT0_SA_mmmmmmf14CUtensorMap_stbPKf,(.L_x_1057 - _ZN18transformer_engine71_GLOBAL__N__76556b6a_38_quantize_transpose_square_blockwise_cu_108e784934block_scaled_cast_transpose_kernelILb1Ef13__nv_bfloat1613__nv_fp8_e5m2EEvPKT1_PT2_S8_PT0_SA_mmmmmmf14CUtensorMap_stbPKf)
        .other          _ZN18transformer_engine71_GLOBAL__N__76556b6a_38_quantize_transpose_square_blockwise_cu_108e784934block_scaled_cast_transpose_kernelILb1Ef13__nv_bfloat1613__nv_fp8_e5m2EEvPKT1_PT2_S8_PT0_SA_mmmmmmf14CUtensorMap_stbPKf,@"STO_CUDA_ENTRY STV_DEFAULT"
_ZN18transformer_engine71_GLOBAL__N__76556b6a_38_quantize_transpose_square_blockwise_cu_108e784934block_scaled_cast_transpose_kernelILb1Ef13__nv_bfloat1613__nv_fp8_e5m2EEvPKT1_PT2_S8_PT0_SA_mmmmmmf14CUtensorMap_stbPKf:
        /* <DEDUP_REMOVED lines=10> */
.L_x_343:
        /* <DEDUP_REMOVED lines=203> */
.L_x_345:
[----:B------:R-:W-:Y:S05]  /*0d50*/  BSYNC.RECONVERGENT B0 ;  /* 0x0000000000007941 */ /* 0x000fea0003800200 */
.L_x_344:
        /* <DEDUP_REMOVED lines=26> */
[----:B------:R-:W-:Y:S05]  /*0f00*/  CALL.REL.NOINC `($__internal_15_$__cuda_sm3x_div_rn_noftz_f32_slowpath) ;  /* 0x0000001c00f47944 */ /* 0x000fea0003c00000 */
[----:B------:R-:W-:-:S07]  /*0f10*/  IMAD.MOV.U32 R16, RZ, RZ, R19 ;  /* 0x000000ffff107224 */ /* 0x000fce00078e0013 */
.L_x_347:
[----:B------:R-:W-:-:S04]  /*0f20*/  FSETP.NEU.AND P0, PT, |R16|, +INF , PT ;  /* 0x7f8000001000780b */ /* 0x000fc80003f0d200 */
[----:B------:R-:W-:-:S04]  /*0f30*/  FSEL R16, R16, 3.38953138925153547590e+38, P0 ;  /* 0x7f7f000010107808 */ /* 0x000fc80000000000 */
[----:B------:R-:W-:-:S13]  /*0f40*/  R2UR UR11, R16 ;  /* 0x00000000100b72ca */ /* 0x000fda00000e0000 */
[----:B------:R-:W-:-:S12]  /*0f50*/  @UP0 ULOP3.LUT UR11, UR11, 0xff800000, URZ, 0xc0, !UPT ;  /* 0xff8000000b0b0892 */ /* 0x000fd8000f8ec0ff */
.L_x_346:
        /* <DEDUP_REMOVED lines=8> */
[----:B------:R-:W-:Y:S05]  /*0fe0*/  CALL.REL.NOINC `($__internal_14_$__cuda_sm20_rcp_rn_f32_slowpath) ;  /* 0x0000001800e87944 */ /* 0x000fea0003c00000 */
[----:B------:R-:W-:Y:S05]  /*0ff0*/  BRA `(.L_x_351) ;  /* 0x0000000000147947 */ /* 0x000fea0003800000 */
.L_x_350:
[----:B------:R-:W1:Y:S01]  /*1000*/  MUFU.RCP R21, UR11 ;  /* 0x0000000b00157d08 */ /* 0x000e620008001000 */
[----:B--2---:R-:W-:-:S04]  /*1010*/  IMAD.U32 R16, RZ, RZ, UR11 ;  /* 0x0000000bff107e24 */ /* 0x004fc8000f8e00ff */
[----:B-1----:R-:W-:-:S04]  /*1020*/  FFMA R16, R21, R16, -1 ;  /* 0xbf80000015107423 */ /* 0x002fc80000000010 */
[----:B------:R-:W-:-:S04]  /*1030*/  FADD.FTZ R16, -R16, -RZ ;  /* 0x800000ff10107221 */ /* 0x000fc80000010100 */
[----:B------:R-:W-:-:S07]  /*1040*/  FFMA R21, R21, R16, R21 ;  /* 0x0000001015157223 */ /* 0x000fce0000000015 */
.L_x_351:
        /* <DEDUP_REMOVED lines=23> */
.L_x_349:
[----:B------:R-:W-:Y:S05]  /*11c0*/  BSYNC.RECONVERGENT B0 ;  /* 0x0000000000007941 */ /* 0x000fea0003800200 */
.L_x_348:
[----:B------:R-:W3:Y:S01]  /*11d0*/  S2R R20, SR_TID.X ;  /* 0x0000000000147919 */ /* 0x000ee20000002100 */
[----:B------:R-:W-:Y:S01]  /*11e0*/  FMUL R5, R5, UR11 ;  /* 0x0000000b05057c20 */ /* 0x000fe20008400000 */
[----:B------:R-:W-:Y:S01]  /*11f0*/  FMUL R9, R9, UR11 ;  /* 0x0000000b09097c20 */ /* 0x000fe20008400000 */
[----:B------:R-:W-:Y:S01]  /*1200*/  FMUL R23, R6, UR11 ;  /* 0x0000000b06177c20 */ /* 0x000fe20008400000 */
[----:B-1----:R-:W-:Y:S01]  /*1210*/  FMUL R21, R2, UR11 ;  /* 0x0000000b02157c20 */ /* 0x002fe20008400000 */
[----:B------:R-:W-:Y:S01]  /*1220*/  FMUL R49, R49, UR11 ;  /* 0x0000000b31317c20 */ /* 0x000fe20008400000 */
[----:B------:R-:W-:Y:S01]  /*1230*/  FMUL R48, R48, UR11 ;  /* 0x0000000b30307c20 */ /* 0x000fe20008400000 */
[----:B------:R-:W-:Y:S01]  /*1240*/  F2FP.SATFINITE.E5M2.F32.PACK_AB_MERGE_C R6, RZ, R5, RZ ;  /* 0x00000005ff06723e */ /* 0x000fe200048060ff */
        /* <DEDUP_REMOVED lines=29> */
[--C-:B------:R-:W-:Y:S01]  /*1420*/  PRMT R17, R43, 0x6540, R42.reuse ;  /* 0x000065402b117816 */ /* 0x100fe2000000002a */
[----:B------:R-:W-:Y:S01]  /*1430*/  FMUL R61, R61, UR11 ;  /* 0x0000000b3d3d7c20 */ /* 0x000fe20008400000 */
[C---:B------:R-:W-:Y:S01]  /*1440*/  PRMT R6, R23.reuse, 0x6540, R42 ;  /* 0x0000654017067816 */ /* 0x040fe2000000002a */
[--C-:B------:R-:W-:Y:S01]  /*1450*/  IMAD R23, R23, 0x100, R2.reuse ;  /* 0x0000010017177824 */ /* 0x100fe200078e0202 */
[----:B------:R-:W-:Y:S01]  /*1460*/  F2FP.SATFINITE.E5M2.F32.PACK_AB_MERGE_C R42, RZ, R53, RZ ;  /* 0x00000035ff2a723e */ /* 0x000fe200048060ff */
[----:B------:R-:W-:Y:S01]  /*1470*/  IMAD R2, R43, 0x100, R2 ;  /* 0x000001002b027824 */ /* 0x000fe200078e0202 */
[----:B------:R-:W-:Y:S01]  /*1480*/  F2FP.SATFINITE.E5M2.F32.PACK_AB_MERGE_C R41, RZ, R10, RZ ;  /* 0x0000000aff29723e */ /* 0x000fe200048060ff */
[----:B------:R-:W-:Y:S01]  /*1490*/  FMUL R60, R60, UR11 ;  /* 0x0000000b3c3c7c20 */ /* 0x000fe20008400000 */
[----:B------:R-:W-:Y:S01]  /*14a0*/  LOP3.LUT R18, R18, 0xff, RZ, 0xc0, !PT ;  /* 0x000000ff12127812 */ /* 0x000fe200078ec0ff */
[----:B------:R-:W-:Y:S01]  /*14b0*/  FMUL R24, R24, UR11 ;  /* 0x0000000b18187c20 */ /* 0x000fe20008400000 */
[----:B------:R-:W-:Y:S01]  /*14c0*/  F2FP.SATFINITE.E5M2.F32.PACK_AB_MERGE_C R19, RZ, R54, RZ ;  /* 0x00000036ff13723e */ /* 0x000fe200048060ff */
[----:B------:R-:W1:Y:S01]  /*14d0*/  LDCU.64 UR6, c[0x0][0x388] ;  /* 0x00007100ff0677ac */ /* 0x000e620008000a00 */
[----:B------:R-:W-:Y:S01]  /*14e0*/  F2FP.SATFINITE.E5M2.F32.PACK_AB_MERGE_C R14, RZ, R14, RZ ;  /* 0x0000000eff0e723e */ /* 0x000fe200048060ff */
[----:B------:R-:W-:Y:S01]  /*14f0*/  FMUL R26, R26, UR11 ;  /* 0x0000000b1a1a7c20 */ /* 0x000fe20008400000 */
[----:B------:R-:W-:Y:S01]  /*1500*/  LOP3.LUT R11, R11, 0xff, RZ, 0xc0, !PT ;  /* 0x000000ff0b0b7812 */ /* 0x000fe200078ec0ff */
[----:B------:R-:W-:Y:S01]  /*1510*/  FMUL R65, R65, UR11 ;  /* 0x0000000b41417c20 */ /* 0x000fe20008400000 */
[----:B------:R-:W-:Y:S01]  /*1520*/  F2FP.SATFINITE.E5M2.F32.PACK_AB_MERGE_C R58, RZ, R58, RZ ;  /* 0x0000003aff3a723e */ /* 0x000fe200048060ff */
[----:B------:R-:W-:Y:S01]  /*1530*/  FMUL R28, R28, UR11 ;  /* 0x0000000b1c1c7c20 */ /* 0x000fe20008400000 */
[----:B------:R-:W-:Y:S01]  /*1540*/  F2FP.SATFINITE.E5M2.F32.PACK_AB_MERGE_C R57, RZ, R57, RZ ;  /* 0x00000039ff39723e */ /* 0x000fe200048060ff */
        /* <DEDUP_REMOVED lines=11> */
[----:B------:R-:W-:Y:S01]  /*1600*/  F2FP.SATFINITE.E5M2.F32.PACK_AB_MERGE_C R49, RZ, R49, RZ ;  /* 0x00000031ff31723e */ /* 0x000fe200048060ff */
[----:B------:R-:W-:Y:S01]  /*1610*/  FMUL R43, R40, UR11 ;  /* 0x0000000b282b7c20 */ /* 0x000fe20008400000 */
[----:B------:R-:W-:Y:S01]  /*1620*/  F2FP.SATFINITE.E5M2.F32.PACK_AB_MERGE_C R61, RZ, R61, RZ ;  /* 0x0000003dff3d723e */ /* 0x000fe200048060ff */
[----:B------:R-:W-:Y:S01]  /*1630*/  FMUL R30, R30, UR11 ;  /* 0x0000000b1e1e7c20 */ /* 0x000fe20008400000 */
[----:B------:R-:W-:Y:S01]  /*1640*/  LOP3.LUT R11, R48, 0x3c, R11, 0xf8, !PT ;  /* 0x0000003c300b7812 */ /* 0x000fe200078ef80b */
[----:B------:R-:W-:Y:S01]  /*1650*/  FMUL R48, R7, UR11 ;  /* 0x0000000b07307c20 */ /* 0x000fe20008400000 */
[C---:B------:R-:W-:Y:S01]  /*1660*/  IMAD.SHL.U32 R7, R20.reuse, 0x80, RZ ;  /* 0x0000008014077824 */ /* 0x040fe200078e00ff */
[----:B------:R-:W-:Y:S01]  /*1670*/  F2FP.SATFINITE.E5M2.F32.PACK_AB_MERGE_C R43, RZ, R43, RZ ;  /* 0x0000002bff2b723e */ /* 0x000fe200048060ff */
[----:B------:R-:W-:Y:S01]  /*1680*/  IMAD.SHL.U32 R20, R20, 0x800, RZ ;  /* 0x0000080014147824 */ /* 0x000fe200078e00ff */
[----:B------:R-:W-:Y:S01]  /*1690*/  F2FP.SATFINITE.E5M2.F32.PACK_AB_MERGE_C R60, RZ, R60, RZ ;  /* 0x0000003cff3c723e */ /* 0x000fe200048060ff */
[----:B------:R-:W-:Y:S01]  /*16a0*/  FMUL R4, R4, UR11 ;  /* 0x0000000b04047c20 */ /* 0x000fe20008400000 */
[----:B------:R-:W-:Y:S01]  /*16b0*/  LOP3.LUT R7, R7, 0x3000, RZ, 0xc0, !PT ;  /* 0x0000300007077812 */ /* 0x000fe200078ec0ff */
[----:B------:R-:W-:Y:S01]  /*16c0*/  UMOV UR4, 0x400 ;  /* 0x0000040000047882 */ /* 0x000fe20000000000 */
[----:B------:R-:W-:Y:S01]  /*16d0*/  F2FP.SATFINITE.E5M2.F32.PACK_AB_MERGE_C R48, RZ, R48, RZ ;  /* 0x00000030ff30723e */ /* 0x000fe200048060ff */
[----:B------:R-:W-:Y:S01]  /*16e0*/  UIADD3 UR4, UPT, UPT, UR4, 0x80, URZ ;  /* 0x0000008004047890 */ /* 0x000fe2000fffe0ff */
[----:B------:R-:W-:Y:S01]  /*16f0*/  LOP3.LUT R20, R7, 0x800, R20, 0xf8, !PT ;  /* 0x0000080007147812 */ /* 0x000fe200078ef814 */
[----:B------:R-:W-:Y:S01]  /*1700*/  FMUL R27, R27, UR11 ;  /* 0x0000000b1b1b7c20 */ /* 0x000fe20008400000 */
[----:B------:R-:W-:Y:S01]  /*1710*/  F2FP.SATFINITE.E5M2.F32.PACK_AB_MERGE_C R24, RZ, R24, RZ ;  /* 0x00000018ff18723e */ /* 0x000fe200048060ff */
[----:B------:R-:W-:Y:S01]  /*1720*/  IMAD.U32 R7, R48, 0x10000, RZ ;  /* 0x0001000030077824 */ /* 0x000fe200078e00ff */
[----:B------:R-:W-:Y:S01]  /*1730*/  PRMT R42, R58, 0x6540, R57 ;  /* 0x000065403a2a7816 */ /* 0x000fe20000000039 */
[----:B------:R-:W-:Y:S01]  /*1740*/  FMUL R29, R29, UR11 ;  /* 0x0000000b1d1d7c20 */ /* 0x000fe20008400000 */
[----:B------:R-:W-:Y:S01]  /*1750*/  F2FP.SATFINITE.E5M2.F32.PACK_AB_MERGE_C R65, RZ, R65, RZ ;  /* 0x00000041ff41723e */ /* 0x000fe200048060ff */
        /* <DEDUP_REMOVED lines=11> */
[----:B------:R-:W-:Y:S01]  /*1810*/  F2FP.SATFINITE.E5M2.F32.PACK_AB_MERGE_C R23, RZ, R23, RZ ;  /* 0x00000017ff17723e */ /* 0x000fe200048060ff */
        /* <DEDUP_REMOVED lines=8> */
[----:B------:R-:W-:Y:S01]  /*18a0*/  F2FP.SATFINITE.E5M2.F32.PACK_AB_MERGE_C R30, RZ, R30, RZ ;  /* 0x0000001eff1e723e */ /* 0x000fe200048060ff */
        /* <DEDUP_REMOVED lines=9> */
[----:B------:R-:W-:Y:S01]  /*1940*/  F2FP.SATFINITE.E5M2.F32.PACK_AB_MERGE_C R48, RZ, R51, RZ ;  /* 0x00000033ff30723e */ /* 0x000fe200048060ff */
[----:B------:R-:W-:Y:S01]  /*1950*/  FMUL R39, R39, UR11 ;  /* 0x0000000b27277c20 */ /* 0x000fe20008400000 */
[----:B------:R-:W-:Y:S01]  /*1960*/  F2FP.SATFINITE.E5M2.F32.PACK_AB_MERGE_C R40, RZ, R47, RZ ;  /* 0x0000002fff28723e */ /* 0x000fe200048060ff */
[----:B------:R-:W-:Y:S01]  /*1970*/  FMUL R75, R75, UR11 ;  /* 0x0000000b4b4b7c20 */ /* 0x000fe20008400000 */
[----:B------:R-:W-:Y:S01]  /*1980*/  F2FP.SATFINITE.E5M2.F32.PACK_AB_MERGE_C R51, RZ, R56, RZ ;  /* 0x00000038ff33723e */ /* 0x000fe200048060ff */
[----:B------:R-:W-:Y:S01]  /*1990*/  IMAD.U32 R47, R48, 0x10000, RZ ;  /* 0x00010000302f7824 */ /* 0x000fe200078e00ff */
[----:B------:R-:W-:Y:S01]  /*19a0*/  F2FP.SATFINITE.E5M2.F32.PACK_AB_MERGE_C R4, RZ, R4, RZ ;  /* 0x00000004ff04723e */ /* 0x000fe200048060ff */
[C---:B------:R-:W-:Y:S01]  /*19b0*/  IMAD.U32 R45, R40.reuse, 0x10000, RZ ;  /* 0x00010000282d7824 */ /* 0x040fe200078e00ff */
[----:B------:R-:W-:Y:S01]  /*19c0*/  F2FP.SATFINITE.E5M2.F32.PACK_AB_MERGE_C R27, RZ, R27, RZ ;  /* 0x0000001bff1b723e */ /* 0x000fe200048060ff */
        /* <DEDUP_REMOVED lines=11> */
[----:B------:R-:W-:Y:S01]  /*1a80*/  F2FP.SATFINITE.E5M2.F32.PACK_AB_MERGE_C R47, RZ, R47, RZ ;  /* 0x0000002fff2f723e */ /* 0x000fe200048060ff */
        /* <DEDUP_REMOVED lines=17> */
[----:B------:R-:W-:Y:S01]  /*1ba0*/  F2FP.SATFINITE.E5M2.F32.PACK_AB_MERGE_C R49, RZ, R26, RZ ;  /* 0x0000001aff31723e */ /* 0x000fe200048060ff */
[----:B------:R-:W-:Y:S01]  /*1bb0*/  FMUL R68, R68, UR11 ;  /* 0x0000000b44447c20 */ /* 0x000fe20008400000 */
[----:B------:R-:W-:Y:S01]  /*1bc0*/  LOP3.LUT R48, R47, 0xff, RZ, 0xc0, !PT ;  /* 0x000000ff2f307812 */ /* 0x000fe200078ec0ff */
[----:B------:R-:W-:Y:S01]  /*1bd0*/  FMUL R37, R37, UR11 ;  /* 0x0000000b25257c20 */ /* 0x000fe20008400000 */
[----:B------:R-:W-:Y:S01]  /*1be0*/  F2FP.SATFINITE.E5M2.F32.PACK_AB_MERGE_C R26, RZ, R28, RZ ;  /* 0x0000001cff1a723e */ /* 0x000fe200048060ff */
[----:B------:R-:W-:Y:S01]  /*1bf0*/  FMUL R76, R76, UR11 ;  /* 0x0000000b4c4c7c20 */ /* 0x000fe20008400000 */
[----:B------:R-:W-:Y:S01]  /*1c00*/  F2FP.SATFINITE.E5M2.F32.PACK_AB_MERGE_C R28, RZ, R67, RZ ;  /* 0x00000043ff1c723e */ /* 0x000fe200048060ff */
[----:B------:R-:W-:Y:S01]  /*1c10*/  IMAD R48, R49, 0x100, R48 ;  /* 0x0000010031307824 */ /* 0x000fe200078e0230 */
[----:B------:R-:W-:Y:S01]  /*1c20*/  LOP3.LUT R47, R65, 0xff, RZ, 0xc0, !PT ;  /* 0x000000ff412f7812 */ /* 0x000fe200078ec0ff */
[----:B------:R-:W-:Y:S01]  /*1c30*/  IMAD.U32 R49, R49, 0x10000, RZ ;  /* 0x0001000031317824 */ /* 0x000fe200078e00ff */
[----:B------:R-:W-:Y:S01]  /*1c40*/  LOP3.LUT R6, R51, 0xffff, R6, 0xf8, !PT ;  /* 0x0000ffff33067812 */ /* 0x000fe200078ef806 */
[----:B------:R-:W-:Y:S01]  /*1c50*/  IMAD.U32 R51, R28, 0x10000, RZ ;  /* 0x000100001c337824 */ /* 0x000fe200078e00ff */
[----:B------:R-:W-:Y:S01]  /*1c60*/  LOP3.LUT R45, R45, 0xffff, RZ, 0xc0, !PT ;  /* 0x0000ffff2d2d7812 */ /* 0x000fe200078ec0ff */
[C---:B------:R-:W-:Y:S01]  /*1c70*/  IMAD R47, R26.reuse, 0x100, R47 ;  /* 0x000001001a2f7824 */ /* 0x040fe200078e022f */
[----:B------:R-:W-:Y:S01]  /*1c80*/  F2FP.SATFINITE.E5M2.F32.PACK_AB_MERGE_C R31, RZ, R31, RZ ;  /* 0x0000001fff1f723e */ /* 0x000fe200048060ff */
        /* <DEDUP_REMOVED lines=11> */
[----:B------:R-:W-:-:S02]  /*1d40*/  F2FP.SATFINITE.E5M2.F32.PACK_AB_MERGE_C R14, RZ, R14, RZ ;  /* 0x0000000eff0e723e */ /* 0x000fc400048060ff */
[----:B------:R-:W-:Y:S01]  /*1d50*/  F2FP.SATFINITE.E5M2.F32.PACK_AB_MERGE_C R25, RZ, R25, RZ ;  /* 0x00000019ff19723e */ /* 0x000fe200048060ff */
        /* <DEDUP_REMOVED lines=14> */
[----:B------:R-:W-:-:S02]  /*1e40*/  F2FP.SATFINITE.E5M2.F32.PACK_AB_MERGE_C R12, RZ, R29, RZ ;  /* 0x0000001dff0c723e */ /* 0x000fc400048060ff */
[----:B------:R-:W-:Y:S02]  /*1e50*/  LOP3.LUT R28, R46, 0xffff, R19, 0xf8, !PT ;  /* 0x0000ffff2e1c7812 */ /* 0x000fe400078ef813 */
[----:B------:R-:W-:Y:S01]  /*1e60*/  LOP3.LUT R19, R51, 0xffff, R30, 0xf8, !PT ;  /* 0x0000ffff33137812 */ /* 0x000fe200078ef81e */
[----:B------:R-:W-:Y:S01]  /*1e70*/  FMUL R30, R55, UR11 ;  /* 0x0000000b371e7c20 */ /* 0x000fe20008400000 */
[----:B------:R-:W-:Y:S02]  /*1e80*/  F2FP.SATFINITE.E5M2.F32.PACK_AB_MERGE_C R45, RZ, R45, RZ ;  /* 0x0000002dff2d723e */ /* 0x000fe400048060ff */
[----:B------:R-:W-:Y:S02]  /*1e90*/  LOP3.LUT R29, R27, 0xffff, RZ, 0xc0, !PT ;  /* 0x0000ffff1b1d7812 */ /* 0x000fe400078ec0ff */
[----:B------:R-:W-:Y:S02]  /*1ea0*/  LOP3.LUT R0, R48, 0xffff, RZ, 0xc0, !PT ;  /* 0x0000ffff30007812 */ /* 0x000fe400078ec0ff */
[----:B------:R-:W-:Y:S01]  /*1eb0*/  F2FP.SATFINITE.E5M2.F32.PACK_AB_MERGE_C R42, RZ, R42, RZ ;  /* 0x0000002aff2a723e */ /* 0x000fe200048060ff */
[----:B------:R-:W-:Y:S01]  /*1ec0*/  IMAD.U32 R46, R29, 0x10000, RZ ;  /* 0x000100001d2e7824 */ /* 0x000fe200078e00ff */
[----:B------:R-:W-:-:S02]  /*1ed0*/  LOP3.LUT R48, R12, 0xffff, RZ, 0xc0, !PT ;  /* 0x0000ffff0c307812 */ /* 0x000fc400078ec0ff */
[----:B------:R-:W-:Y:S02]  /*1ee0*/  F2FP.SATFINITE.E5M2.F32.PACK_AB_MERGE_C R20, RZ, R20, RZ ;  /* 0x00000014ff14723e */ /* 0x000fe400048060ff */
[----:B------:R-:W-:Y:S01]  /*1ef0*/  LOP3.LUT R27, R45, 0xff, RZ, 0xc0, !PT ;  /* 0x000000ff2d1b7812 */ /* 0x000fe200078ec0ff */
[----:B------:R-:W-:Y:S01]  /*1f00*/  IMAD.U32 R50, R48, 0x10000, RZ ;  /* 0x0001000030327824 */ /* 0x000fe200078e00ff */
[----:B------:R-:W-:Y:S02]  /*1f10*/  PRMT R0, R0, 0x4210, R29 ;  /* 0x0000421000007816 */ /* 0x000fe4000000001d */
[----:B------:R-:W-:Y:S01]  /*1f20*/  F2FP.SATFINITE.E5M2.F32.PACK_AB_MERGE_C R30, RZ, R30, RZ ;  /* 0x0000001eff1e723e */ /* 0x000fe200048060ff */
[----:B------:R-:W-:Y:S01]  /*1f30*/  IMAD R12, R20, 0x100, R27 ;  /* 0x00000100140c7824 */ /* 0x000fe200078e021b */
[----:B------:R-:W-:Y:S02]  /*1f40*/  LOP3.LUT R29, R42, 0xff, RZ, 0xc0, !PT ;  /* 0x000000ff2a1d7812 */ /* 0x000fe400078ec0ff */
[----:B------:R-:W-:Y:S01]  /*1f50*/  LOP3.LUT R27, R46, 0xff0000, RZ, 0xc0, !PT ;  /* 0x00ff00002e1b7812 */ /* 0x000fe200078ec0ff */
[----:B------:R-:W-:Y:S01]  /*1f60*/  FMUL R46, R15, UR11 ;  /* 0x0000000b0f2e7c20 */ /* 0x000fe20008400000 */
[----:B------:R-:W-:Y:S01]  /*1f70*/  LOP3.LUT R50, R50, 0xff0000, RZ, 0xc0, !PT ;  /* 0x00ff000032327812 */ /* 0x000fe200078ec0ff */
[----:B------:R-:W-:Y:S01]  /*1f80*/  IMAD R29, R30, 0x100, R29 ;  /* 0x000001001e1d7824 */ /* 0x000fe200078e021d */
[----:B------:R-:W-:-:S02]  /*1f90*/  F2FP.SATFINITE.E5M2.F32.PACK_AB_MERGE_C R69, RZ, R69, RZ ;  /* 0x00000045ff45723e */ /* 0x000fc400048060ff */
[----:B------:R-:W-:Y:S02]  /*1fa0*/  LOP3.LUT R12, R27, 0xffff, R12, 0xf8, !PT ;  /* 0x0000ffff1b0c7812 */ /* 0x000fe400078ef80c */
[----:B------:R-:W-:Y:S02]  /*1fb0*/  PRMT R27, R47, 0x4210, R48 ;  /* 0x000042102f1b7816 */ /* 0x000fe40000000030 */
[----:B------:R-:W-:Y:S01]  /*1fc0*/  LOP3.LUT R29, R50, 0xffff, R29, 0xf8, !PT ;  /* 0x0000ffff321d7812 */ /* 0x000fe200078ef81d */
[----:B------:R-:W-:Y:S01]  /*1fd0*/  FMUL R50, R32, UR11 ;  /* 0x0000000b20327c20 */ /* 0x000fe20008400000 */
[----:B------:R-:W-:Y:S02]  /*1fe0*/  LOP3.LUT R48, R31, 0xffff, RZ, 0xc0, !PT ;  /* 0x0000ffff1f307812 */ /* 0x000fe400078ec0ff */
[----:B------:R-:W-:Y:S02]  /*1ff0*/  LOP3.LUT R47, R69, 0xffff, RZ, 0xc0, !PT ;  /* 0x0000ffff452f7812 */ /* 0x000fe400078ec0ff */
[----:B------:R-:W-:-:S02]  /*2000*/  F2FP.SATFINITE.E5M2.F32.PACK_AB_MERGE_C R46, RZ, R46, RZ ;  /* 0x0000002eff2e723e */ /* 0x000fc400048060ff */
[----:B------:R-:W-:Y:S01]  /*2010*/  LOP3.LUT R31, R49, 0xffff, RZ, 0xc0, !PT ;  /* 0x0000ffff311f7812 */ /* 0x000fe200078ec0ff */
[----:B------:R-:W-:Y:S01]  /*2020*/  IMAD.SHL.U32 R47, R47, 0x1000000, RZ ;  /* 0x010000002f2f7824 */ /* 0x000fe200078e00ff */
[----:B------:R-:W-:Y:S02]  /*2030*/  LOP3.LUT R61, R61, 0xff0000, RZ, 0xc0, !PT ;  /* 0x00ff00003d3d7812 */ /* 0x000fe400078ec0ff */
[----:B------:R-:W-:Y:S02]  /*2040*/  F2FP.SATFINITE.E5M2.F32.PACK_AB_MERGE_C R32, RZ, R59, RZ ;  /* 0x0000003bff20723e */ /* 0x000fe400048060ff */
[----:B------:R-:W-:Y:S02]  /*2050*/  LOP3.LUT R15, R46, 0xff, RZ, 0xc0, !PT ;  /* 0x000000ff2e0f7812 */ /* 0x000fe400078ec0ff */
[----:B------:R-:W-:Y:S01]  /*2060*/  PRMT R31, R31, 0x4210, R48 ;  /* 0x000042101f1f7816 */ /* 0x000fe20000000030 */
[----:B------:R-:W-:Y:S01]  /*2070*/  IMAD.U32 R48, R48, 0x10000, RZ ;  /* 0x0001000030307824 */ /* 0x000fe200078e00ff */
[----:B------:R-:W-:Y:S01]  /*2080*/  LOP3.LUT R2, R61, 0xffff, R2, 0xf8, !PT ;  /* 0x0000ffff3d027812 */ /* 0x000fe200078ef802 */
[----:B------:R-:W-:Y:S01]  /*2090*/  IMAD R15, R32, 0x100, R15 ;  /* 0x00000100200f7824 */ /* 0x000fe200078e020f */
[----:B------:R-:W-:-:S02]  /*20a0*/  F2FP.SATFINITE.E5M2.F32.PACK_AB_MERGE_C R50, RZ, R50, RZ ;  /* 0x00000032ff32723e */ /* 0x000fc400048060ff */
[----:B------:R-:W-:Y:S02]  /*20b0*/  LOP3.LUT R69, R69, 0xff, RZ, 0xc0, !PT ;  /* 0x000000ff45457812 */ /* 0x000fe400078ec0ff */
[----:B------:R-:W-:Y:S02]  /*20c0*/  LOP3.LUT R47, R2, R47, RZ, 0xfc, !PT ;  /* 0x0000002f022f7212 */ /* 0x000fe400078efcff */
[----:B------:R-:W-:Y:S01]  /*20d0*/  LOP3.LUT R48, R48, 0xff0000, RZ, 0xc0, !PT ;  /* 0x00ff000030307812 */ /* 0x000fe200078ec0ff */
[C---:B------:R-:W-:Y:S01]  /*20e0*/  IMAD R2, R50.reuse, 0x100, R69 ;  /* 0x0000010032027824 */ /* 0x040fe200078e0245 */
[----:B------:R-:W-:Y:S01]  /*20f0*/  F2FP.SATFINITE.E5M2.F32.PACK_AB_MERGE_C R70, RZ, R70, RZ ;  /* 0x00000046ff46723e */ /* 0x000fe200048060ff */
[----:B------:R-:W-:Y:S01]  /*2100*/  STS [R14], R47 ;  /* 0x0000002f0e007388 */ /* 0x000fe20000000800 */
[----:B------:R-:W-:Y:S02]  /*2110*/  LOP3.LUT R50, R50, 0xffff, RZ, 0xc0, !PT ;  /* 0x0000ffff32327812 */ /* 0x000fe400078ec0ff */
[----:B------:R-:W-:-:S02]  /*2120*/  F2FP.SATFINITE.E5M2.F32.PACK_AB_MERGE_C R71, RZ, R71, RZ ;  /* 0x00000047ff47723e */ /* 0x000fc400048060ff */
        /* <DEDUP_REMOVED lines=12> */
[----:B------:R-:W-:Y:S02]  /*21f0*/  F2FP.SATFINITE.E5M2.F32.PACK_AB_MERGE_C R72, RZ, R72, RZ ;  /* 0x00000048ff48723e */ /* 0x000fe400048060ff */
[----:B------:R-:W-:Y:S01]  /*2200*/  LOP3.LUT R41, R5, R6, RZ, 0xfc, !PT ;  /* 0x0000000605297212 */ /* 0x000fe200078efcff */
[----:B------:R-:W-:Y:S01]  /*2210*/  FMUL R5, R36, UR11 ;  /* 0x0000000b24057c20 */ /* 0x000fe20008400000 */
[----:B------:R-:W-:Y:S02]  /*2220*/  F2FP.SATFINITE.E5M2.F32.PACK_AB_MERGE_C R73, RZ, R73, RZ ;  /* 0x00000049ff49723e */ /* 0x000fe400048060ff */
[----:B------:R-:W-:Y:S01]  /*2230*/  LOP3.LUT R72, R72, 0xffff, RZ, 0xc0, !PT ;  /* 0x0000ffff48487812 */ /* 0x000fe200078ec0ff */
[----:B------:R-:W-:Y:S01]  /*2240*/  STS [R14+0x200], R41 ;  /* 0x000200290e007388 */ /* 0x000fe20000000800 */
[----:B------:R-:W-:Y:S02]  /*2250*/  LOP3.LUT R23, R23, 0xffff, RZ, 0xc0, !PT ;  /* 0x0000ffff17177812 */ /* 0x000fe400078ec0ff */
[----:B------:R-:W-:Y:S01]  /*2260*/  F2FP.SATFINITE.E5M2.F32.PACK_AB_MERGE_C R6, RZ, R5, RZ ;  /* 0x00000005ff06723e */ /* 0x000fe200048060ff */
[----:B------:R-:W-:Y:S01]  /*2270*/  IMAD.U32 R48, R72, 0x10000, RZ ;  /* 0x0001000048307824 */ /* 0x000fe200078e00ff */
[----:B------:R-:W-:-:S02]  /*2280*/  LOP3.LUT R5, R73, 0xffff, RZ, 0xc0, !PT ;  /* 0x0000ffff49057812 */ /* 0x000fc400078ec0ff */
[----:B------:R-:W-:Y:S01]  /*2290*/  PRMT R36, R23, 0x4210, R72 ;  /* 0x0000421017247816 */ /* 0x000fe20000000048 */
[----:B------:R-:W-:Y:S01]  /*22a0*/  FMUL R23, R38, UR11 ;  /* 0x0000000b26177c20 */ /* 0x000fe20008400000 */
[----:B------:R-:W-:Y:S01]  /*22b0*/  LOP3.LUT R73, R73, 0xff, RZ, 0xc0, !PT ;  /* 0x000000ff49497812 */ /* 0x000fe200078ec0ff */
[----:B------:R-:W-:Y:S01]  /*22c0*/  IMAD.SHL.U32 R5, R5, 0x1000000, RZ ;  /* 0x0100000005057824 */ /* 0x000fe200078e00ff */
[----:B------:R-:W-:Y:S02]  /*22d0*/  LOP3.LUT R65, R65, 0xff0000, RZ, 0xc0, !PT ;  /* 0x00ff000041417812 */ /* 0x000fe400078ec0ff */
[----:B------:R-:W-:Y:S01]  /*22e0*/  F2FP.SATFINITE.E5M2.F32.PACK_AB_MERGE_C R52, RZ, R52, RZ ;  /* 0x00000034ff34723e */ /* 0x000fe200048060ff */
[C---:B------:R-:W-:Y:S01]  /*22f0*/  IMAD R73, R6.reuse, 0x100, R73 ;  /* 0x0000010006497824 */ /* 0x040fe200078e0249 */
[----:B------:R-:W-:Y:S02]  /*2300*/  LOP3.LUT R18, R65, 0xffff, R18, 0xf8, !PT ;  /* 0x0000ffff41127812 */ /* 0x000fe400078ef812 */
[----:B------:R-:W-:Y:S01]  /*2310*/  LOP3.LUT R38, R6, 0xffff, RZ, 0xc0, !PT ;  /* 0x0000ffff06267812 */ /* 0x000fe200078ec0ff */
[----:B------:R-:W-:Y:S01]  /*2320*/  IMAD R53, R52, 0x100, R53 ;  /* 0x0000010034357824 */ /* 0x000fe200078e0235 */
[----:B------:R-:W-:-:S02]  /*2330*/  F2FP.SATFINITE.E5M2.F32.PACK_AB_MERGE_C R6, RZ, R23, RZ ;  /* 0x00000017ff06723e */ /* 0x000fc400048060ff */
[----:B------:R-:W-:Y:S02]  /*2340*/  LOP3.LUT R52, R52, 0xffff, RZ, 0xc0, !PT ;  /* 0x0000ffff34347812 */ /* 0x000fe400078ec0ff */
[----:B------:R-:W-:Y:S02]  /*2350*/  LOP3.LUT R23, R18, R5, RZ, 0xfc, !PT ;  /* 0x0000000512177212 */ /* 0x000fe400078efcff */
[----:B------:R-:W-:Y:S01]  /*2360*/  F2FP.SATFINITE.E5M2.F32.PACK_AB_MERGE_C R74, RZ, R74, RZ ;  /* 0x0000004aff4a723e */ /* 0x000fe200048060ff */
        /* <DEDUP_REMOVED lines=26> */
[----:B------:R-:W-:-:S02]  /*2510*/  F2FP.SATFINITE.E5M2.F32.PACK_AB_MERGE_C R39, RZ, R39, RZ ;  /* 0x00000027ff27723e */ /* 0x000fc400048060ff */
[----:B------:R-:W-:Y:S01]  /*2520*/  LOP3.LUT R6, R13, R6, RZ, 0xfc, !PT ;  /* 0x000000060d067212 */ /* 0x000fe200078efcff */
[----:B------:R-:W-:Y:S01]  /*2530*/  IMAD.SHL.U32 R46, R46, 0x1000000, RZ ;  /* 0x010000002e2e7824 */ /* 0x000fe200078e00ff */
[----:B------:R-:W-:Y:S02]  /*2540*/  LOP3.LUT R13, R20, 0xffff, RZ, 0xc0, !PT ;  /* 0x0000ffff140d7812 */ /* 0x000fe400078ec0ff */
[----:B------:R-:W-:Y:S02]  /*2550*/  F2FP.SATFINITE.E5M2.F32.PACK_AB_MERGE_C R75, RZ, R75, RZ ;  /* 0x0000004bff4b723e */ /* 0x000fe400048060ff */
[----:B------:R-:W-:Y:S01]  /*2560*/  F2FP.SATFINITE.E5M2.F32.PACK_AB_MERGE_C R62, RZ, R62, RZ ;  /* 0x0000003eff3e723e */ /* 0x000fe200048060ff */
[----:B------:R-:W-:Y:S01]  /*2570*/  IMAD.SHL.U32 R13, R13, 0x1000000, RZ ;  /* 0x010000000d0d7824 */ /* 0x000fe200078e00ff */
[----:B------:R-:W-:Y:S02]  /*2580*/  F2FP.SATFINITE.E5M2.F32.PACK_AB_MERGE_C R33, RZ, R33, RZ ;  /* 0x00000021ff21723e */ /* 0x000fe400048060ff */
[----:B------:R-:W-:Y:S01]  /*2590*/  F2FP.SATFINITE.E5M2.F32.PACK_AB_MERGE_C R64, RZ, R64, RZ ;  /* 0x00000040ff40723e */ /* 0x000fe200048060ff */
        /* <DEDUP_REMOVED lines=14> */
[----:B------:R-:W-:Y:S01]  /*2680*/  F2FP.SATFINITE.E5M2.F32.PACK_AB_MERGE_C R35, RZ, R35, RZ ;  /* 0x00000023ff23723e */ /* 0x000fe200048060ff */
[----:B-1----:R-:W-:Y:S01]  /*2690*/  IMAD.SHL.U32 R23, R32, 0x1000000, RZ ;  /* 0x0100000020177824 */ /* 0x002fe200078e00ff */
[----:B------:R-:W-:Y:S01]  /*26a0*/  F2FP.SATFINITE.E5M2.F32.PACK_AB_MERGE_C R66, RZ, R66, RZ ;  /* 0x00000042ff42723e */ /* 0x000fe200048060ff */
[----:B------:R-:W-:Y:S01]  /*26b0*/  IMAD.SHL.U32 R33, R33, 0x1000000, RZ ;  /* 0x0100000021217824 */ /* 0x000fe200078e00ff */
[----:B------:R-:W-:Y:S02]  /*26c0*/  F2FP.SATFINITE.E5M2.F32.PACK_AB_MERGE_C R68, RZ, R68, RZ ;  /* 0x00000044ff44723e */ /* 0x000fe400048060ff */
[----:B------:R-:W-:Y:S01]  /*26d0*/  F2FP.SATFINITE.E5M2.F32.PACK_AB_MERGE_C R37, RZ, R37, RZ ;  /* 0x00000025ff25723e */ /* 0x000fe200048060ff */
[----:B------:R-:W-:Y:S01]  /*26e0*/  IMAD.U32 R66, R66, 0x10000, RZ ;  /* 0x0001000042427824 */ /* 0x000fe200078e00ff */
[----:B------:R-:W-:Y:S01]  /*26f0*/  F2FP.SATFINITE.E5M2.F32.PACK_AB_MERGE_C R76, RZ, R76, RZ ;  /* 0x0000004cff4c723e */ /* 0x000fe200048060ff */
        /* <DEDUP_REMOVED lines=73> */
        .weak           $__internal_14_$__cuda_sm20_rcp_rn_f32_slowpath
        .type           $__internal_14_$__cuda_sm20_rcp_rn_f32_slowpath,@function
        .size           $__internal_14_$__cuda_sm20_rcp_rn_f32_slowpath,($__internal_15_$__cuda_sm3x_div_rn_noftz_f32_slowpath - $__internal_14_$__cuda_sm20_rcp_rn_f32_slowpath)
$__internal_14_$__cuda_sm20_rcp_rn_f32_slowpath:
        /* <DEDUP_REMOVED lines=15> */
.L_x_352:
        /* <DEDUP_REMOVED lines=33> */
.L_x_354:
[----:B------:R1:W2:Y:S02]  /*2e90*/  MUFU.RCP R17, R16 ;  /* 0x0000001000117308 */ /* 0x0002a40000001000 */
.L_x_353:
[----:B--2-4-:R-:W-:Y:S02]  /*2ea0*/  IMAD.MOV.U32 R21, RZ, RZ, R17 ;  /* 0x000000ffff157224 */ /* 0x014fe400078e0011 */
[----:B-1-3--:R-:W-:Y:S02]  /*2eb0*/  IMAD.MOV.U32 R16, RZ, RZ, R18 ;  /* 0x000000ffff107224 */ /* 0x00afe400078e0012 */
[----:B------:R-:W-:-:S04]  /*2ec0*/  IMAD.MOV.U32 R17, RZ, RZ, 0x0 ;  /* 0x00000000ff117424 */ /* 0x000fc800078e00ff */
[----:B------:R-:W-:Y:S05]  /*2ed0*/  RET.REL.NODEC R16 `(_ZN18transformer_engine71_GLOBAL__N__76556b6a_38_quantize_transpose_square_blockwise_cu_108e784934block_scaled_cast_transpose_kernelILb1Ef13__nv_bfloat1613__nv_fp8_e5m2EEvPKT1_PT2_S8_PT0_SA_mmmmmmf14CUtensorMap_stbPKf) ;  /* 0xffffffd010487950 */ /* 0x000fea0003c3ffff */
        .weak           $__internal_15_$__cuda_sm3x_div_rn_noftz_f32_slowpath
        .type           $__internal_15_$__cuda_sm3x_div_rn_noftz_f32_slowpath,@function
        .size           $__internal_15_$__cuda_sm3x_div_rn_noftz_f32_slowpath,(.L_x_1057 - $__internal_15_$__cuda_sm3x_div_rn_noftz_f32_slowpath)
$__internal_15_$__cuda_sm3x_div_rn_noftz_f32_slowpath:
        /* <DEDUP_REMOVED lines=23> */
.L_x_355:
        /* <DEDUP_REMOVED lines=49> */
.L_x_361:
[----:B------:R-:W-:-:S04]  /*3360*/  LOP3.LUT R19, R19, 0x80000000, RZ, 0xc0, !PT ;  /* 0x8000000013137812 */ /* 0x000fc800078ec0ff */
[----:B------:R-:W-:Y:S01]  /*3370*/  LOP3.LUT R19, R19, 0x7f800000, RZ, 0xfc, !PT ;  /* 0x7f80000013137812 */ /* 0x000fe200078efcff */
[----:B------:R-:W-:Y:S06]  /*3380*/  BRA `(.L_x_362) ;  /* 0x0000000000287947 */ /* 0x000fec0003800000 */
.L_x_360:
[----:B------:R-:W-:Y:S01]  /*3390*/  IMAD R19, R23, 0x800000, R19 ;  /* 0x0080000017137824 */ /* 0x000fe200078e0213 */
[----:B------:R-:W-:Y:S06]  /*33a0*/  BRA `(.L_x_362) ;  /* 0x0000000000207947 */ /* 0x000fec0003800000 */
.L_x_359:
[----:B------:R-:W-:-:S04]  /*33b0*/  LOP3.LUT R17, R22, 0x80000000, R17, 0x48, !PT ;  /* 0x8000000016117812 */ /* 0x000fc800078e4811 */
[----:B------:R-:W-:Y:S01]  /*33c0*/  LOP3.LUT R19, R17, 0x7f800000, RZ, 0xfc, !PT ;  /* 0x7f80000011137812 */ /* 0x000fe200078efcff */
[----:B------:R-:W-:Y:S06]  /*33d0*/  BRA `(.L_x_362) ;  /* 0x0000000000147947 */ /* 0x000fec0003800000 */
.L_x_358:
[----:B------:R-:W-:Y:S01]  /*33e0*/  LOP3.LUT R19, R22, 0x80000000, R17, 0x48, !PT ;  /* 0x8000000016137812 */ /* 0x000fe200078e4811 */
[----:B------:R-:W-:Y:S06]  /*33f0*/  BRA `(.L_x_362) ;  /* 0x00000000000c7947 */ /* 0x000fec0003800000 */
.L_x_357:
[----:B------:R-:W1:Y:S01]  /*3400*/  MUFU.RSQ R19, -QNAN ;  /* 0xffc0000000137908 */ /* 0x000e620000001400 */
[----:B------:R-:W-:Y:S05]  /*3410*/  BRA `(.L_x_362) ;  /* 0x0000000000047947 */ /* 0x000fea0003800000 */
.L_x_356:
[----:B------:R-:W-:-:S07]  /*3420*/  FADD.FTZ R19, R16, 57344 ;  /* 0x4760000010137421 */ /* 0x000fce0000010000 */
.L_x_362:
[----:B------:R-:W-:Y:S02]  /*3430*/  IMAD.MOV.U32 R16, RZ, RZ, R18 ;  /* 0x000000ffff107224 */ /* 0x000fe400078e0012 */
[----:B------:R-:W-:-:S04]  /*3440*/  IMAD.MOV.U32 R17, RZ, RZ, 0x0 ;  /* 0x00000000ff117424 */ /* 0x000fc800078e00ff */
[----:B-1----:R-:W-:Y:S05]  /*3450*/  RET.REL.NODEC R16 `(_ZN18transformer_engine71_GLOBAL__N__76556b6a_38_quantize_transpose_square_blockwise_cu_108e784934block_scaled_cast_transpose_kernelILb1Ef13__nv_bfloat1613__nv_fp8_e5m2EEvPKT1_PT2_S8_PT0_SA_mmmmmmf14CUtensorMap_stbPKf) ;  /* 0xffffffc810e87950 */ /* 0x002fea0003c3ffff */
.L_x_363:
        /* <DEDUP_REMOVED lines=10> */
.L_x_1057:


//--------------------- .text._ZN18transformer_engine71_GLOBAL__N__76556b6a_38_quantize_transpose_square_blockwise_cu_108e784945block_scaled_cast_transpose_kernel_notalignedILb0Ef6__half13__nv_fp8_e4m3EEvPKT1_PT2_S8_PT0_SA_mmmmmmfbPKf --------------------------
	.section	.text._ZN18transformer_engine71_GLOBAL__N__76556b6a_38_quantize_transpose_square_blockwise_cu_108e784945block_scaled_cast_transpose_kernel_notalignedILb0Ef6__half13__nv_fp8_e4m3EEvPKT1_PT2_S8_PT0_SA_mmmmmmfbPKf,"ax",@progbits
	.align	128
.text._ZN18transformer_engine71_GLOBAL__N__76556b6a_38_quantize_transpose_square_blockwise_cu_108e784945block_scaled_cast_transpose_kernel_notalignedILb0Ef6__half13__nv_fp8_e4m3EEvPKT1_PT2_S8_PT0_SA_mmmmmmfbPKf:
        .type           _ZN18transformer_engine71_GLOBAL__N__76556b6a_38_quantize_transpose_square_blockwise_cu_108e784945block_scaled_cast_transpose_kernel_notalignedILb0Ef6__half13__nv_fp8_e4m3EEvPKT1_PT2_S8_PT0_SA_mmmmmmfbPKf,@function
        .size           _ZN18transformer_engine71_GLOBAL__N__76556b6a_38_quantize_transpose_square_blockwise_cu_108e784945block_scaled_cast_transpose_kernel_notalignedILb0Ef6__half13__nv_fp8_e4m3EEvPKT1_PT2_S8_PT0_SA_mmmmmmfbPKf,(.L_x_1060 - _ZN18transformer_engine71_GLOBAL__N__76556b6a_38_quantize_transpose_square_blockwise_cu_108e784945block_scaled_cast_transpose_kernel_notalignedILb0Ef6__half13__nv_fp8_e4m3EEvPKT1_PT2_S8_PT0_SA_mmmmmmfbPKf)
        .other          _ZN18transformer_engine71_GLOBAL__N__76556b6a_38_quantize_transpose_square_blockwise_cu_108e784945block_scaled_cast_transpose_kernel_notalignedILb0Ef6__half13__nv_fp8_e4m3EEvPKT1_PT2_S8_PT0_SA_mmmmmmfbPKf,@"STO_CUDA_ENTRY STV_DEFAULT"
_ZN18transformer_engine71_GLOBAL__N__76556b6a_38_quantize_transpose_square_blockwise_cu_108e784945block_scaled_cast_transpose_kernel_notalignedILb0Ef6__half13__nv_fp8_e4m3EEvPKT1_PT2_S8_PT0_SA_mmmmmmfbPKf:
        /* <DEDUP_REMOVED lines=10> */
.L_x_364:
[----:B------:R-:W0:Y:S01]  /*00a0*/  S2R R4, SR_TID.X ;  /* 0x0000000000047919 */ /* 0x000e220000002100 */
[----:B------:R-:W1:Y:S01]  /*00b0*/  LDC.64 R10, c[0x0][0x3b0] ;  /* 0x0000ec00ff0a7b82 */ /* 0x000e620000000a00 */
[----:B------:R-:W-:Y:S01]  /*00c0*/  BSSY.RECONVERGENT B1, `(.L_x_365) ;  /* 0x000029f000017945 */ /* 0x000fe20003800200 */
[----:B------:R-:W2:Y:S01]  /*00d0*/  S2R R50, SR_CTAID.Y ;  /* 0x0000000000327919 */ /* 0x000ea20000002600 */
[----:B------:R-:W3:Y:S05]  /*00e0*/  S2R R5, SR_CTAID.X ;  /* 0x0000000000057919 */ /* 0x000eea0000002500 */
[----:B------:R-:W4:Y:S01]  /*00f0*/  LDC.64 R28, c[0x0][0x3a8] ;  /* 0x0000ea00ff1c7b82 */ /* 0x000f220000000a00 */
[----:B-1----:R-:W-:-:S04]  /*0100*/  IADD3 R48, P0, PT, R10, -0x1, RZ ;  /* 0xffffffff0a307810 */ /* 0x002fc80007f1e0ff */
[----:B------:R-:W-:Y:S02]  /*0110*/  IADD3.X R49, PT, PT, R11, -0x1, RZ, P0, !PT ;  /* 0xffffffff0b317810 */ /* 0x000fe400007fe4ff */
[----:B0-----:R-:W-:Y:S01]  /*0120*/  SHF.R.U32.HI R0, RZ, 0x1, R4 ;  /* 0x00000001ff007819 */ /* 0x001fe20000011604 */
[----:B------:R-:W-:-:S03]  /*0130*/  IMAD.SHL.U32 R2, R4, 0x2, RZ ;  /* 0x0000000204027824 */ /* 0x000fc600078e00ff */
[----:B------:R-:W-:Y:S02]  /*0140*/  LOP3.LUT R3, R0, 0x40, RZ, 0xc0, !PT ;  /* 0x0000004000037812 */ /* 0x000fe400078ec0ff */
[----:B------:R-:W-:-:S03]  /*0150*/  LOP3.LUT R2, R2, 0x3c, RZ, 0xc0, !PT ;  /* 0x0000003c02027812 */ /* 0x000fc600078ec0ff */
[----:B--2---:R-:W-:-:S04]  /*0160*/  IMAD R3, R50, 0x80, R3 ;  /* 0x0000008032037824 */ /* 0x004fc800078e0203 */
[----:B------:R-:W-:Y:S02]  /*0170*/  IMAD.IADD R7, R2, 0x1, R3 ;  /* 0x0000000102077824 */ /* 0x000fe400078e0203 */
[----:B---3--:R-:W-:-:S03]  /*0180*/  IMAD.WIDE.U32 R2, R5, 0x80, RZ ;  /* 0x0000008005027825 */ /* 0x008fc600078e00ff */
[----:B------:R-:W-:Y:S01]  /*0190*/  LOP3.LUT R9, R7, 0x3, RZ, 0xfc, !PT ;  /* 0x0000000307097812 */ /* 0x000fe200078efcff */
[----:B------:R-:W-:-:S03]  /*01a0*/  IMAD.SHL.U32 R5, R4, 0x10, RZ ;  /* 0x0000001004057824 */ /* 0x000fc600078e00ff */
[----:B------:R-:W-:Y:S02]  /*01b0*/  ISETP.LT.U32.AND P2, PT, R9, R48, PT ;  /* 0x000000300900720c */ /* 0x000fe40003f41070 */
[----:B------:R-:W-:Y:S02]  /*01c0*/  LOP3.LUT R5, R2, 0x10, R5, 0xf8, !PT ;  /* 0x0000001002057812 */ /* 0x000fe400078ef805 */
[----:B------:R-:W-:Y:S02]  /*01d0*/  ISETP.LT.U32.AND.EX P2, PT, RZ, R49, PT, P2 ;  /* 0x00000031ff00720c */ /* 0x000fe40003f41120 */
[----:B------:R-:W-:Y:S02]  /*01e0*/  LOP3.LUT R2, R5, 0x60, R4, 0xf8, !PT ;  /* 0x0000006005027812 */ /* 0x000fe400078ef804 */
[----:B----4-:R-:W-:Y:S02]  /*01f0*/  IADD3 R5, P0, PT, R28, -0x1, RZ ;  /* 0xffffffff1c057810 */ /* 0x010fe40007f1e0ff */
[----:B------:R-:W-:Y:S01]  /*0200*/  LOP3.LUT R0, R2, 0xf, RZ, 0xfc, !PT ;  /* 0x0000000f02007812 */ /* 0x000fe200078efcff */
[----:B------:R-:W-:Y:S01]  /*0210*/  IMAD.WIDE.U32 R36, R7, R28, R2 ;  /* 0x0000001c07247225 */ /* 0x000fe200078e0002 */
[----:B------:R-:W-:-:S02]  /*0220*/  SEL R48, R9, R48, P2 ;  /* 0x0000003009307207 */ /* 0x000fc40001000000 */
[----:B------:R-:W-:Y:S02]  /*0230*/  IADD3.X R39, PT, PT, R29, -0x1, RZ, P0, !PT ;  /* 0xffffffff1d277810 */ /* 0x000fe400007fe4ff */
[----:B------:R-:W-:Y:S02]  /*0240*/  ISETP.LT.U32.AND P1, PT, R0, R5, PT ;  /* 0x000000050000720c */ /* 0x000fe40003f21070 */
[----:B------:R-:W-:Y:S02]  /*0250*/  IADD3 R48, P3, PT, -R7, R48, RZ ;  /* 0x0000003007307210 */ /* 0x000fe40007f7e1ff */
[----:B------:R-:W-:Y:S02]  /*0260*/  SEL R49, R49, RZ, !P2 ;  /* 0x000000ff31317207 */ /* 0x000fe40005000000 */
[----:B------:R-:W-:Y:S02]  /*0270*/  ISETP.LT.U32.AND.EX P1, PT, R3, R39, PT, P1 ;  /* 0x000000270300720c */ /* 0x000fe40003f21110 */
[----:B------:R-:W-:-:S02]  /*0280*/  IADD3 R4, P4, PT, R48, -0x4, RZ ;  /* 0xfffffffc30047810 */ /* 0x000fc40007f9e0ff */
[----:B------:R-:W-:Y:S02]  /*0290*/  IADD3.X R49, PT, PT, R49, -0x1, RZ, P3, !PT ;  /* 0xffffffff31317810 */ /* 0x000fe40001ffe4ff */
[----:B------:R-:W-:Y:S02]  /*02a0*/  SEL R5, R0, R5, P1 ;  /* 0x0000000500057207 */ /* 0x000fe40000800000 */
[----:B------:R-:W-:Y:S02]  /*02b0*/  ISETP.GE.U32.AND P0, PT, R7, R10, PT ;  /* 0x0000000a0700720c */ /* 0x000fe40003f06070 */
[----:B------:R-:W-:Y:S02]  /*02c0*/  ISETP.GE.U32.AND P3, PT, R4, -0x5, PT ;  /* 0xfffffffb0400780c */ /* 0x000fe40003f66070 */
[----:B------:R-:W-:Y:S02]  /*02d0*/  IADD3.X R4, PT, PT, R49, -0x1, RZ, P4, !PT ;  /* 0xffffffff31047810 */ /* 0x000fe400027fe4ff */
[----:B------:R-:W-:-:S02]  /*02e0*/  IADD3 R38, P4, PT, R5, -R2, RZ ;  /* 0x8000000205267210 */ /* 0x000fc40007f9e0ff */
[----:B------:R-:W-:Y:S02]  /*02f0*/  SEL R39, R3, R39, P1 ;  /* 0x0000002703277207 */ /* 0x000fe40000800000 */
[----:B------:R-:W-:Y:S02]  /*0300*/  ISETP.GE.U32.AND P2, PT, R9, R10, PT ;  /* 0x0000000a0900720c */ /* 0x000fe40003f46070 */
[-C--:B------:R-:W-:Y:S01]  /*0310*/  ISETP.GE.U32.AND.EX P0, PT, RZ, R11.reuse, PT, P0 ;  /* 0x0000000bff00720c */ /* 0x080fe20003f06100 */
[----:B------:R-:W-:Y:S01]  /*0320*/  IMAD.X R39, R39, 0x1, ~R3, P4 ;  /* 0x0000000127277824 */ /* 0x000fe200020e0e03 */
[----:B------:R-:W-:Y:S02]  /*0330*/  ISETP.GE.U32.AND P6, PT, R2, R28, PT ;  /* 0x0000001c0200720c */ /* 0x000fe40003fc6070 */
[----:B------:R-:W-:Y:S02]  /*0340*/  ISETP.GE.U32.AND.EX P1, PT, R4, -0x1, PT, P3 ;  /* 0xffffffff0400780c */ /* 0x000fe40003f26130 */
[----:B------:R-:W-:-:S02]  /*0350*/  ISETP.GE.U32.AND.EX P2, PT, RZ, R11, PT, P2 ;  /* 0x0000000bff00720c */ /* 0x000fc40003f46120 */
[----:B------:R-:W-:Y:S02]  /*0360*/  IADD3 R4, P5, PT, R38, -0x10, RZ ;  /* 0xfffffff026047810 */ /* 0x000fe40007fbe0ff */
[----:B------:R-:W-:Y:S02]  /*0370*/  ISETP.LT.U32.AND P4, PT, R0, R28, PT ;  /* 0x0000001c0000720c */ /* 0x000fe40003f81070 */
[-C--:B------:R-:W-:Y:S02]  /*0380*/  ISETP.GE.U32.OR.EX P0, PT, R3, R29.reuse, P0, P6 ;  /* 0x0000001d0300720c */ /* 0x080fe40000706560 */
[----:B------:R-:W-:Y:S02]  /*0390*/  IADD3.X R0, PT, PT, R39, -0x1, RZ, P5, !PT ;  /* 0xffffffff27007810 */ /* 0x000fe40002ffe4ff */
[-C--:B------:R-:W-:Y:S01]  /*03a0*/  ISETP.LT.U32.AND.EX P2, PT, R3, R29.reuse, !P2, P4 ;  /* 0x0000001d0300720c */ /* 0x080fe20005741140 */
[----:B------:R-:W-:Y:S01]  /*03b0*/  IMAD R3, R7, R29, R37 ;  /* 0x0000001d07037224 */ /* 0x000fe200078e0225 */
[----:B------:R-:W-:-:S02]  /*03c0*/  IADD3 R38, P4, PT, R38, 0x1, RZ ;  /* 0x0000000126267810 */ /* 0x000fc40007f9e0ff */
[----:B------:R-:W-:Y:S02]  /*03d0*/  IADD3 R48, P5, PT, R48, 0x1, RZ ;  /* 0x0000000130307810 */ /* 0x000fe40007fbe0ff */
[----:B------:R-:W-:Y:S01]  /*03e0*/  ISETP.GE.U32.AND P3, PT, R4, -0x11, PT ;  /* 0xffffffef0400780c */ /* 0x000fe20003f66070 */
[----:B------:R-:W-:Y:S01]  /*03f0*/  IMAD.X R39, RZ, RZ, R39, P4 ;  /* 0x000000ffff277224 */ /* 0x000fe200020e0627 */
[----:B------:R-:W-:Y:S01]  /*0400*/  SEL R48, R48, 0x4, P1 ;  /* 0x0000000430307807 */ /* 0x000fe20000800000 */
[----:B------:R-:W-:Y:S01]  /*0410*/  IMAD.X R49, RZ, RZ, R49, P5 ;  /* 0x000000ffff317224 */ /* 0x000fe200028e0631 */
[----:B------:R-:W-:Y:S01]  /*0420*/  ISETP.GE.U32.AND.EX P3, PT, R0, -0x1, PT, P3 ;  /* 0xffffffff0000780c */ /* 0x000fe20003f66130 */
[----:B------:R-:W-:-:S03]  /*0430*/  IMAD.MOV.U32 R0, RZ, RZ, RZ ;  /* 0x000000ffff007224 */ /* 0x000fc600078e00ff */
[----:B------:R-:W-:Y:S02]  /*0440*/  SEL R38, R38, 0x10, P3 ;  /* 0x0000001026267807 */ /* 0x000fe40001800000 */
        /* <DEDUP_REMOVED lines=14> */
.L_x_370:
[----:B------:R-:W0:Y:S01]  /*0530*/  LDCU.64 UR4, c[0x0][0x380] ;  /* 0x00007000ff0477ac */ /* 0x000e220008000a00 */
[----:B------:R-:W-:Y:S02]  /*0540*/  ISETP.GT.U32.AND P5, PT, R38, 0xf, PT ;  /* 0x0000000f2600780c */ /* 0x000fe40003fa4070 */
[C---:B------:R-:W-:Y:S02]  /*0550*/  SHF.L.U64.HI R0, R36.reuse, 0x1, R3 ;  /* 0x0000000124007819 */ /* 0x040fe40000010203 */
        /* <DEDUP_REMOVED lines=71> */
[----:B------:R-:W-:-:S04]  /*09d0*/  @!P2 PRMT R8, RZ, 0x7610, R8 ;  /* 0x00007610ff08a816 */ /* 0x000fc80000000008 */
[----:B------:R-:W-:Y:S02]  /*09e0*/  PRMT R8, R8, 0x5410, R5 ;  /* 0x0000541008087816 */ /* 0x000fe40000000005 */
[----:B------:R-:W-:Y:S02]  /*09f0*/  PRMT R5, R14, 0x5410, R17 ;  /* 0x000054100e057816 */ /* 0x000fe40000000011 */
[----:B------:R-:W-:Y:S02]  /*0a00*/  PRMT R6, R16, 0x5410, R19 ;  /* 0x0000541010067816 */ /* 0x000fe40000000013 */
[----:B------:R-:W-:Y:S01]  /*0a10*/  PRMT R7, R18, 0x5410, R21 ;  /* 0x0000541012077816 */ /* 0x000fe20000000015 */
[----:B------:R-:W-:Y:S06]  /*0a20*/  BRA `(.L_x_371) ;  /* 0x0000000000087947 */ /* 0x000fec0003800000 */
.L_x_372:
[----:B------:R0:W5:Y:S04]  /*0a30*/  LDG.E.128 R8, desc[UR10][R12.64] ;  /* 0x0000000a0c087981 */ /* 0x000168000c1e1d00 */
[----:B------:R0:W5:Y:S02]  /*0a40*/  LDG.E.128 R4, desc[UR10][R12.64+0x10] ;  /* 0x0000100a0c047981 */ /* 0x000164000c1e1d00 */
.L_x_371:
[----:B------:R-:W-:Y:S05]  /*0a50*/  BSYNC.RECONVERGENT B2 ;  /* 0x0000000000027941 */ /* 0x000fea0003800200 */
.L_x_369:
        /* <DEDUP_REMOVED lines=9> */
.L_x_374:
        /* <DEDUP_REMOVED lines=13> */
.L_x_376:
        /* <DEDUP_REMOVED lines=15> */
[C---:B------:R-:W-:Y:S02]  /*0cb0*/  ISETP.GT.U32.AND P1, PT, R38.reuse, 0x6, PT ;  /* 0x000000062600780c */ /* 0x040fe40003f24070 */
        /* <DEDUP_REMOVED lines=56> */
.L_x_375:
[----:B------:R-:W-:Y:S05]  /*1040*/  BSYNC.RECONVERGENT B2 ;  /* 0x0000000000027941 */ /* 0x000fea0003800200 */
.L_x_373:
        /* <DEDUP_REMOVED lines=9> */
.L_x_378:
        /* <DEDUP_REMOVED lines=13> */
.L_x_380:
        /* <DEDUP_REMOVED lines=72> */
.L_x_379:
[----:B------:R-:W-:Y:S05]  /*1630*/  BSYNC.RECONVERGENT B2 ;  /* 0x0000000000027941 */ /* 0x000fea0003800200 */
.L_x_377:
        /* <DEDUP_REMOVED lines=8> */
.L_x_381:
        /* <DEDUP_REMOVED lines=15> */
.L_x_383:
        /* <DEDUP_REMOVED lines=19> */
[C---:B------:R-:W-:Y:S01]  /*18e0*/  ISETP.GT.U32.AND.EX P5, PT, R39.reuse, RZ, PT, P5 ;  /* 0x000000ff2700720c */ /* 0x040fe20003fa4150 */
[----:B------:R-:W3:Y:S01]  /*18f0*/  @P3 LDG.E.U16 R33, desc[UR10][R40.64+0x4] ;  /* 0x0000040a28213981 */ /* 0x000ee2000c1e1500 */
[C---:B------:R-:W-:Y:S02]  /*1900*/  ISETP.GT.U32.AND P3, PT, R38.reuse, 0x8, PT ;  /* 0x000000082600780c */ /* 0x040fe40003f64070 */
[C---:B------:R-:W-:Y:S01]  /*1910*/  ISETP.GT.U32.AND.EX P1, PT, R39.reuse, RZ, PT, P1 ;  /* 0x000000ff2700720c */ /* 0x040fe20003f24110 */
[----:B------:R-:W3:Y:S01]  /*1920*/  @P2 LDG.E.U16 R0, desc[UR10][R40.64+0x6] ;  /* 0x0000060a28002981 */ /* 0x000ee2000c1e1500 */
[----:B------:R-:W-:Y:S02]  /*1930*/  ISETP.GT.U32.AND P2, PT, R38, 0x9, PT ;  /* 0x000000092600780c */ /* 0x000fe40003f44070 */
[C---:B------:R-:W-:Y:S02]  /*1940*/  ISETP.GT.U32.AND.EX P4, PT, R39.reuse, RZ, PT, P4 ;  /* 0x000000ff2700720c */ /* 0x040fe40003f84140 */
[----:B------:R-:W-:-:S02]  /*1950*/  ISETP.GT.U32.AND.EX P3, PT, R39, RZ, PT, P3 ;  /* 0x000000ff2700720c */ /* 0x000fc40003f64130 */
[----:B------:R-:W-:Y:S02]  /*1960*/  ISETP.GT.U32.AND.EX P2, PT, R39, RZ, PT, P2 ;  /* 0x000000ff2700720c */ /* 0x000fe40003f44120 */
[----:B------:R-:W-:Y:S02]  /*1970*/  @!P6 PRMT R34, RZ, 0x7610, R34 ;  /* 0x00007610ff22e816 */ /* 0x000fe40000000022 */
[----:B------:R-:W-:Y:S02]  /*1980*/  @!P5 PRMT R31, RZ, 0x7610, R31 ;  /* 0x00007610ff1fd816 */ /* 0x000fe4000000001f */
[----:B------:R-:W-:Y:S02]  /*1990*/  @!P1 PRMT R35, RZ, 0x7610, R35 ;  /* 0x00007610ff239816 */ /* 0x000fe40000000023 */
[----:B------:R-:W4:Y:S01]  /*19a0*/  @P6 LDG.E.U16 R34, desc[UR10][R40.64+0x8] ;  /* 0x0000080a28226981 */ /* 0x000f22000c1e1500 */
[----:B------:R-:W-:Y:S02]  /*19b0*/  @!P4 PRMT R28, RZ, 0x7610, R28 ;  /* 0x00007610ff1cc816 */ /* 0x000fe4000000001c */
[----:B------:R-:W-:Y:S01]  /*19c0*/  @!P3 PRMT R30, RZ, 0x7610, R30 ;  /* 0x00007610ff1eb816 */ /* 0x000fe2000000001e */
[----:B------:R-:W4:Y:S01]  /*19d0*/  @P5 LDG.E.U16 R31, desc[UR10][R40.64+0xa] ;  /* 0x00000a0a281f5981 */ /* 0x000f22000c1e1500 */
[----:B------:R-:W-:-:S02]  /*19e0*/  @!P2 PRMT R43, RZ, 0x7610, R43 ;  /* 0x00007610ff2ba816 */ /* 0x000fc4000000002b */
[C---:B------:R-:W-:Y:S01]  /*19f0*/  ISETP.GT.U32.AND P6, PT, R38.reuse, 0xa, PT ;  /* 0x0000000a2600780c */ /* 0x040fe20003fc4070 */
[----:B------:R-:W4:Y:S01]  /*1a00*/  @P1 LDG.E.U16 R35, desc[UR10][R40.64+0xc] ;  /* 0x00000c0a28231981 */ /* 0x000f22000c1e1500 */
[C---:B------:R-:W-:Y:S02]  /*1a10*/  ISETP.GT.U32.AND P5, PT, R38.reuse, 0xb, PT ;  /* 0x0000000b2600780c */ /* 0x040fe40003fa4070 */
        /* <DEDUP_REMOVED lines=34> */
.L_x_368:
        /* <DEDUP_REMOVED lines=32> */
.L_x_385:
[----:B------:R0:W5:Y:S04]  /*1e40*/  LDG.E.128 R8, desc[UR10][R12.64] ;  /* 0x0000000a0c087981 */ /* 0x000168000c1e1d00 */
[----:B------:R0:W5:Y:S02]  /*1e50*/  LDG.E.128 R4, desc[UR10][R12.64+0x10] ;  /* 0x0000100a0c047981 */ /* 0x000164000c1e1d00 */
.L_x_386:
[----:B------:R-:W-:Y:S05]  /*1e60*/  BSYNC.RECONVERGENT B2 ;  /* 0x0000000000027941 */ /* 0x000fea0003800200 */
.L_x_384:
        /* <DEDUP_REMOVED lines=32> */
.L_x_388:
[----:B------:R1:W5:Y:S04]  /*2070*/  LDG.E.128 R16, desc[UR10][R20.64] ;  /* 0x0000000a14107981 */ /* 0x000368000c1e1d00 */
[----:B0-----:R1:W5:Y:S02]  /*2080*/  LDG.E.128 R12, desc[UR10][R20.64+0x10] ;  /* 0x0000100a140c7981 */ /* 0x001364000c1e1d00 */
.L_x_389:
[----:B------:R-:W-:Y:S05]  /*2090*/  BSYNC.RECONVERGENT B2 ;  /* 0x0000000000027941 */ /* 0x000fea0003800200 */
.L_x_387:
        /* <DEDUP_REMOVED lines=30> */
.L_x_391:
[----:B------:R0:W5:Y:S04]  /*2280*/  LDG.E.128 R24, desc[UR10][R32.64] ;  /* 0x0000000a20187981 */ /* 0x000168000c1e1d00 */
[----:B-1----:R0:W5:Y:S02]  /*2290*/  LDG.E.128 R20, desc[UR10][R32.64+0x10] ;  /* 0x0000100a20147981 */ /* 0x002164000c1e1d00 */
.L_x_392:
[----:B------:R-:W-:Y:S05]  /*22a0*/  BSYNC.RECONVERGENT B2 ;  /* 0x0000000000027941 */ /* 0x000fea0003800200 */
.L_x_390:
        /* <DEDUP_REMOVED lines=29> */
.L_x_393:
[----:B0-----:R0:W5:Y:S04]  /*2480*/  LDG.E.128 R32, desc[UR10][R40.64] ;  /* 0x0000000a28207981 */ /* 0x001168000c1e1d00 */
[----:B------:R0:W5:Y:S02]  /*2490*/  LDG.E.128 R28, desc[UR10][R40.64+0x10] ;  /* 0x0000100a281c7981 */ /* 0x000164000c1e1d00 */
.L_x_382:
[----:B------:R-:W-:Y:S05]  /*24a0*/  BSYNC.RECONVERGENT B0 ;  /* 0x0000000000007941 */ /* 0x000fea0003800200 */
.L_x_367:
[--C-:B-----5:R-:W-:Y:S02]  /*24b0*/  HADD2.F32 R0, -RZ, R8.reuse.H0_H0 ;  /* 0x20000008ff007230 */ /* 0x120fe40000004100 */
[----:B01----:R-:W-:Y:S02]  /*24c0*/  HADD2.F32 R41, -RZ, R8.H1_H1 ;  /* 0x30000008ff297230 */ /* 0x003fe40000004100 */
[--C-:B------:R-:W-:Y:S02]  /*24d0*/  HADD2.F32 R43, -RZ, R9.reuse.H0_H0 ;  /* 0x20000009ff2b7230 */ /* 0x100fe40000004100 */
[----:B------:R-:W-:Y:S01]  /*24e0*/  HADD2.F32 R40, -RZ, R9.H1_H1 ;  /* 0x30000009ff287230 */ /* 0x000fe20000004100 */
[----:B------:R-:W-:Y:S01]  /*24f0*/  FMNMX3 R0, |R0|, RZ, |R41|, !PT ;  /* 0x000000ff00007276 */ /* 0x000fe20007800629 */
[--C-:B------:R-:W-:Y:S02]  /*2500*/  HADD2.F32 R41, -RZ, R10.reuse.H0_H0 ;  /* 0x2000000aff297230 */ /* 0x100fe40000004100 */
[----:B------:R-:W-:Y:S01]  /*2510*/  HADD2.F32 R42, -RZ, R10.H1_H1 ;  /* 0x3000000aff2a7230 */ /* 0x000fe20000004100 */
[----:B------:R-:W-:Y:S01]  /*2520*/  FMNMX3 R0, R0, |R43|, |R40|, !PT ;  /* 0x4000002b00007276 */ /* 0x000fe20007800428 */
[----:B------:R-:W-:-:S02]  /*2530*/  HADD2.F32 R43, -RZ, R11.H0_H0 ;  /* 0x2000000bff2b7230 */ /* 0x000fc40000004100 */
[----:B------:R-:W-:Y:S01]  /*2540*/  HADD2.F32 R40, -RZ, R11.H1_H1 ;  /* 0x3000000bff287230 */ /* 0x000fe20000004100 */
[----:B------:R-:W-:Y:S01]  /*2550*/  FMNMX3 R0, R0, |R41|, |R42|, !PT ;  /* 0x4000002900007276 */ /* 0x000fe2000780042a */
[--C-:B------:R-:W-:Y:S02]  /*2560*/  HADD2.F32 R41, -RZ, R4.reuse.H0_H0 ;  /* 0x20000004ff297230 */ /* 0x100fe40000004100 */
[----:B------:R-:W-:Y:S01]  /*2570*/  HADD2.F32 R42, -RZ, R4.H1_H1 ;  /* 0x30000004ff2a7230 */ /* 0x000fe20000004100 */
[----:B------:R-:W-:Y:S01]  /*2580*/  FMNMX3 R0, R0, |R43|, |R40|, !PT ;  /* 0x4000002b00007276 */ /* 0x000fe20007800428 */
        /* <DEDUP_REMOVED lines=80> */
[----:B------:R-:W-:-:S04]  /*2a90*/  FMNMX3 R0, R0, |R41|, |R42|, !PT ;  /* 0x4000002900007276 */ /* 0x000fc8000780042a */
[----:B------:R-:W-:-:S07]  /*2aa0*/  FMNMX3 R0, R0, |R43|, |R40|, !PT ;  /* 0x4000002b00007276 */ /* 0x000fce0007800428 */
.L_x_366:
[----:B------:R-:W-:Y:S05]  /*2ab0*/  BSYNC.RECONVERGENT B1 ;  /* 0x0000000000017941 */ /* 0x000fea0003800200 */
.L_x_365:
[----:B------:R-:W0:Y:S01]  /*2ac0*/  SHFL.DOWN PT, R41, R0, 0x10, 0x1f ;  /* 0x0a001f0000297f89 */ /* 0x000e2200000e0000 */
[----:B------:R-:W-:Y:S01]  /*2ad0*/  BSSY.RECONVERGENT B0, `(.L_x_394) ;  /* 0x0000021000007945 */ /* 0x000fe20003800200 */
[----:B------:R-:W1:Y:S01]  /*2ae0*/  S2R R46, SR_TID.X ;  /* 0x00000000002e7919 */ /* 0x000e620000002100 */
[----:B0-----:R-:W-:-:S05]  /*2af0*/  FMNMX R41, R41, R0, !PT ;  /* 0x0000000029297209 */ /* 0x001fca0007800000 */
[----:B------:R-:W0:Y:S01]  /*2b00*/  SHFL.DOWN PT, R40, R41, 0x8, 0x1f ;  /* 0x09001f0029287f89 */ /* 0x000e2200000e0000 */
[C---:B-1----:R-:W-:Y:S02]  /*2b10*/  LOP3.LUT P1, RZ, R46.reuse, 0x1f, RZ, 0xc0, !PT ;  /* 0x0000001f2eff7812 */ /* 0x042fe4000782c0ff */
[----:B------:R-:W-:-:S11]  /*2b20*/  ISETP.NE.AND P3, PT, R46, RZ, PT ;  /* 0x000000ff2e00720c */ /* 0x000fd60003f65270 */
[----:B------:R-:W1:Y:S01]  /*2b30*/  @!P1 S2R R44, SR_CgaCtaId ;  /* 0x00000000002c9919 */ /* 0x000e620000008800 */
[----:B------:R-:W-:Y:S02]  /*2b40*/  @!P1 SHF.R.U32.HI R0, RZ, 0x3, R46 ;  /* 0x00000003ff009819 */ /* 0x000fe4000001162e */
[----:B0-----:R-:W-:Y:S02]  /*2b50*/  FMNMX R40, R41, R40, !PT ;  /* 0x0000002829287209 */ /* 0x001fe40007800000 */
[----:B------:R-:W-:Y:S02]  /*2b60*/  @!P1 MOV R41, 0x400 ;  /* 0x0000040000299802 */ /* 0x000fe40000000f00 */
[----:B------:R-:W-:Y:S01]  /*2b70*/  @!P1 LOP3.LUT R0, R0, 0x1c, RZ, 0xc0, !PT ;  /* 0x0000001c00009812 */ /* 0x000fe200078ec0ff */
[----:B------:R-:W0:Y:S01]  /*2b80*/  SHFL.DOWN PT, R43, R40, 0x4, 0x1f ;  /* 0x08801f00282b7f89 */ /* 0x000e2200000e0000 */
[----:B-1----:R-:W-:Y:S02]  /*2b90*/  @!P1 LEA R41, R44, R41, 0x18 ;  /* 0x000000292c299211 */ /* 0x002fe400078ec0ff */
[----:B0-----:R-:W-:-:S03]  /*2ba0*/  FMNMX R43, R40, R43, !PT ;  /* 0x0000002b282b7209 */ /* 0x001fc60007800000 */
[----:B------:R-:W-:Y:S02]  /*2bb0*/  @!P1 IMAD.IADD R0, R0, 0x1, R41 ;  /* 0x0000000100009824 */ /* 0x000fe400078e0229 */
        /* <DEDUP_REMOVED lines=18> */
.L_x_395:
[----:B------:R-:W-:Y:S05]  /*2ce0*/  BSYNC.RECONVERGENT B0 ;  /* 0x0000000000007941 */ /* 0x000fea0003800200 */
.L_x_394:
[----:B------:R-:W2:Y:S08]  /*2cf0*/  S2UR UR5, SR_CgaCtaId ;  /* 0x00000000000579c3 */ /* 0x000eb00000008800 */
[----:B------:R-:W-:Y:S01]  /*2d00*/  BAR.SYNC.DEFER_BLOCKING 0x0 ;  /* 0x0000000000007b1d */ /* 0x000fe20000010000 */
[----:B-1----:R-:W-:-:S05]  /*2d10*/  IMAD.MOV.U32 R40, RZ, RZ, 0x3f800000 ;  /* 0x3f800000ff287424 */ /* 0x002fca00078e00ff */
[----:B------:R-:W-:Y:S02]  /*2d20*/  UMOV UR4, 0x400 ;  /* 0x0000040000047882 */ /* 0x000fe40000000000 */
[----:B--2---:R-:W-:-:S09]  /*2d30*/  ULEA UR4, UR5, UR4, 0x18 ;  /* 0x0000000405047291 */ /* 0x004fd2000f8ec0ff */
[----:B0-----:R-:W0:Y:S02]  /*2d40*/  LDS R0, [UR4] ;  /* 0x00000004ff007984 */ /* 0x001e240008000800 */
        /* <DEDUP_REMOVED lines=13> */
[----:B0-----:R-:W-:-:S03]  /*2e20*/  PRMT R42, R40, 0x8880, RZ ;  /* 0x00008880282a7816 */ /* 0x001fc600000000ff */
[----:B------:R-:W-:Y:S01]  /*2e30*/  FFMA R40, R0, 448, RZ ;  /* 0x43e0000000287823 */ /* 0x000fe200000000ff */
[----:B------:R-:W-:-:S03]  /*2e40*/  ISETP.NE.AND P4, PT, R42, RZ, PT ;  /* 0x000000ff2a00720c */ /* 0x000fc60003f85270 */
[----:B------:R-:W-:-:S04]  /*2e50*/  FFMA R43, -R41, R40, 448 ;  /* 0x43e00000292b7423 */ /* 0x000fc80000000128 */
[----:B------:R-:W-:Y:S01]  /*2e60*/  FFMA R40, R0, R43, R40 ;  /* 0x0000002b00287223 */ /* 0x000fe20000000028 */
[----:B--2---:R-:W-:Y:S06]  /*2e70*/  @!P1 BRA `(.L_x_397) ;  /* 0x00000000000c9947 */ /* 0x004fec0003800000 */
[----:B------:R-:W-:-:S07]  /*2e80*/  MOV R40, 0x2ea0 ;  /* 0x00002ea000287802 */ /* 0x000fce0000000f00 */
[----:B------:R-:W-:Y:S05]  /*2e90*/  CALL.REL.NOINC `($__internal_17_$__cuda_sm3x_div_rn_noftz_f32_slowpath) ;  /* 0x0000002800507944 */ /* 0x000fea0003c00000 */
[----:B------:R-:W-:-:S07]  /*2ea0*/  IMAD.MOV.U32 R40, RZ, RZ, R0 ;  /* 0x000000ffff287224 */ /* 0x000fce00078e0000 */
.L_x_397:
[----:B------:R-:W-:-:S04]  /*2eb0*/  FSETP.NEU.AND P1, PT, |R40|, +INF , PT ;  /* 0x7f8000002800780b */ /* 0x000fc80003f2d200 */
[----:B------:R-:W-:-:S04]  /*2ec0*/  FSEL R40, R40, 65504, P1 ;  /* 0x477fe00028287808 */ /* 0x000fc80000800000 */
[----:B------:R-:W-:-:S07]  /*2ed0*/  @P4 LOP3.LUT R40, R40, 0xff800000, RZ, 0xc0, !PT ;  /* 0xff80000028284812 */ /* 0x000fce00078ec0ff */
.L_x_396:
[----:B------:R-:W-:Y:S04]  /*2ee0*/  BSSY.RECONVERGENT B0, `(.L_x_398) ;  /* 0x0000019000007945 */ /* 0x000fe80003800200 */
[----:B------:R-:W-:Y:S05]  /*2ef0*/  @P3 BRA `(.L_x_399) ;  /* 0x00000000005c3947 */ /* 0x000fea0003800000 */
[----:B------:R-:W-:-:S05]  /*2f00*/  VIADD R0, R40, 0x1800000 ;  /* 0x0180000028007836 */ /* 0x000fca0000000000 */
[----:B------:R-:W-:-:S04]  /*2f10*/  LOP3.LUT R0, R0, 0x7f800000, RZ, 0xc0, !PT ;  /* 0x7f80000000007812 */ /* 0x000fc800078ec0ff */
[----:B------:R-:W-:-:S13]  /*2f20*/  ISETP.GT.U32.AND P1, PT, R0, 0x1ffffff, PT ;  /* 0x01ffffff0000780c */ /* 0x000fda0003f24070 */
[----:B------:R-:W-:Y:S05]  /*2f30*/  @P1 BRA `(.L_x_400) ;  /* 0x0000000000101947 */ /* 0x000fea0003800000 */
[----:B------:R-:W-:Y:S01]  /*2f40*/  IMAD.MOV.U32 R0, RZ, RZ, R40 ;  /* 0x000000ffff007224 */ /* 0x000fe200078e0028 */
[----:B------:R-:W-:-:S07]  /*2f50*/  MOV R42, 0x2f70 ;  /* 0x00002f70002a7802 */ /* 0x000fce0000000f00 */
[----:B------:R-:W-:Y:S05]  /*2f60*/  CALL.REL.NOINC `($__internal_16_$__cuda_sm20_rcp_rn_f32_slowpath) ;  /* 0x0000002400507944 */ /* 0x000fea0003c00000 */
[----:B------:R-:W-:Y:S05]  /*2f70*/  BRA `(.L_x_401) ;  /* 0x0000000000107947 */ /* 0x000fea0003800000 */
.L_x_400:
[----:B------:R-:W0:Y:S02]  /*2f80*/  MUFU.RCP R41, R40 ;  /* 0x0000002800297308 */ /* 0x000e240000001000 */
[----:B0-----:R-:W-:-:S04]  /*2f90*/  FFMA R0, R41, R40, -1 ;  /* 0xbf80000029007423 */ /* 0x001fc80000000028 */
[----:B------:R-:W-:-:S04]  /*2fa0*/  FADD.FTZ R0, -R0, -RZ ;  /* 0x800000ff00007221 */ /* 0x000fc80000010100 */
[----:B------:R-:W-:-:S07]  /*2fb0*/  FFMA R41, R41, R0, R41 ;  /* 0x0000000029297223 */ /* 0x000fce0000000029 */
.L_x_401:
[----:B------:R-:W0:Y:S01]  /*2fc0*/  S2UR UR8, SR_CTAID.X ;  /* 0x00000000000879c3 */ /* 0x000e220000002500 */
[----:B------:R-:W0:Y:S07]  /*2fd0*/  LDCU.64 UR6, c[0x0][0x3b8] ;  /* 0x00007700ff0677ac */ /* 0x000e2e0008000a00 */
[----:B------:R-:W1:Y:S08]  /*2fe0*/  LDC.64 R44, c[0x0][0x3c0] ;  /* 0x0000f000ff2c7b82 */ /* 0x000e700000000a00 */
[----:B------:R-:W2:Y:S01]  /*2ff0*/  LDC.64 R46, c[0x0][0x398] ;  /* 0x0000e600ff2e7b82 */ /* 0x000ea20000000a00 */
[----:B0-----:R-:W-:-:S04]  /*3000*/  UIMAD.WIDE.U32 UR4, UR8, UR6, URZ ;  /* 0x00000006080472a5 */ /* 0x001fc8000f8e00ff */
[----:B------:R-:W-:-:S06]  /*3010*/  UIMAD UR5, UR8, UR7, UR5 ;  /* 0x00000007080572a4 */ /* 0x000fcc000f8e0205 */
[----:B-1----:R-:W-:-:S04]  /*3020*/  IMAD.WIDE.U32 R42, R50, R44, UR4 ;  /* 0x00000004322a7e25 */ /* 0x002fc8000f8e002c */
[----:B------:R-:W-:Y:S01]  /*3030*/  IMAD R50, R50, R45, R43 ;  /* 0x0000002d32327224 */ /* 0x000fe200078e022b */
[----:B--2---:R-:W-:-:S04]  /*3040*/  LEA R44, P1, R42, R46, 0x2 ;  /* 0x0000002e2a2c7211 */ /* 0x004fc800078210ff */
[----:B------:R-:W-:-:S05]  /*3050*/  LEA.HI.X R45, R42, R47, R50, 0x2, P1 ;  /* 0x0000002f2a2d7211 */ /* 0x000fca00008f1432 */
[----:B------:R0:W-:Y:S04]  /*3060*/  STG.E desc[UR10][R44.64], R41 ;  /* 0x000000292c007986 */ /* 0x0001e8000c10190a */
.L_x_399:
[----:B------:R-:W-:Y:S05]  /*3070*/  BSYNC.RECONVERGENT B0 ;  /* 0x0000000000007941 */ /* 0x000fea0003800200 */
.L_x_398:
[----:B------:R-:W-:Y:S05]  /*3080*/  @P0 EXIT ;  /* 0x000000000000094d */ /* 0x000fea0003800000 */
[----:B------:R-:W-:Y:S01]  /*3090*/  ISETP.NE.U32.AND P0, PT, R48, RZ, PT ;  /* 0x000000ff3000720c */ /* 0x000fe20003f05070 */
[----:B------:R-:W-:Y:S03]  /*30a0*/  BSSY.RECONVERGENT B0, `(.L_x_402) ;  /* 0x000008d000007945 */ /* 0x000fe60003800200 */
[----:B------:R-:W-:-:S13]  /*30b0*/  ISETP.NE.AND.EX P0, PT, R49, RZ, PT, P0 ;  /* 0x000000ff3100720c */ /* 0x000fda0003f05300 */
[----:B------:R-:W-:Y:S05]  /*30c0*/  @!P0 BRA `(.L_x_403) ;  /* 0x0000000800288947 */ /* 0x000fea0003800000 */
[----:B------:R-:W1:Y:S01]  /*30d0*/  LDCU.64 UR4, c[0x0][0x388] ;  /* 0x00007100ff0477ac */ /* 0x000e620008000a00 */
[--C-:B------:R-:W-:Y:S01]  /*30e0*/  HADD2.F32 R43, -RZ, R8.reuse.H0_H0 ;  /* 0x20000008ff2b7230 */ /* 0x100fe20000004100 */
[----:B------:R-:W-:Y:S01]  /*30f0*/  ISETP.GT.U32.AND P0, PT, R38, 0xf, PT ;  /* 0x0000000f2600780c */ /* 0x000fe20003f04070 */
[----:B0-----:R-:W-:Y:S02]  /*3100*/  HADD2.F32 R45, -RZ, R8.H1_H1 ;  /* 0x30000008ff2d7230 */ /* 0x001fe40000004100 */
[----:B------:R-:W-:Y:S01]  /*3110*/  HADD2.F32 R8, -RZ, R11.H1_H1 ;  /* 0x3000000bff087230 */ /* 0x000fe20000004100 */
[----:B------:R-:W-:Y:S01]  /*3120*/  ISETP.GT.U32.AND.EX P0, PT, R39, RZ, PT, P0 ;  /* 0x000000ff2700720c */ /* 0x000fe20003f04100 */
[--C-:B------:R-:W-:Y:S02]  /*3130*/  HADD2.F32 R47, -RZ, R9.reuse.H0_H0 ;  /* 0x20000009ff2f7230 */ /* 0x100fe40000004100 */
[----:B------:R-:W-:Y:S01]  /*3140*/  FMUL R42, R43, R40 ;  /* 0x000000282b2a7220 */ /* 0x000fe20000400000 */
[----:B------:R-:W-:-:S02]  /*3150*/  HADD2.F32 R57, -RZ, R9.H1_H1 ;  /* 0x30000009ff397230 */ /* 0x000fc40000004100 */
[-C--:B------:R-:W-:Y:S01]  /*3160*/  FMUL R8, R8, R40.reuse ;  /* 0x0000002808087220 */ /* 0x080fe20000400000 */
[--C-:B------:R-:W-:Y:S02]  /*3170*/  HADD2.F32 R9, -RZ, R6.reuse.H0_H0 ;  /* 0x20000006ff097230 */ /* 0x100fe40000004100 */
[-C--:B------:R-:W-:Y:S01]  /*3180*/  FMUL R43, R45, R40.reuse ;  /* 0x000000282d2b7220 */ /* 0x080fe20000400000 */
[----:B------:R-:W-:Y:S02]  /*3190*/  HADD2.F32 R51, -RZ, R6.H1_H1 ;  /* 0x30000006ff337230 */ /* 0x000fe40000004100 */
[-C--:B------:R-:W-:Y:S01]  /*31a0*/  FMUL R45, R47, R40.reuse ;  /* 0x000000282f2d7220 */ /* 0x080fe20000400000 */
[----:B------:R-:W-:Y:S02]  /*31b0*/  HADD2.F32 R50, -RZ, R11.H0_H0 ;  /* 0x2000000bff327230 */ /* 0x000fe40000004100 */
[----:B------:R-:W-:Y:S01]  /*31c0*/  FMUL R47, R57, R40 ;  /* 0x00000028392f7220 */ /* 0x000fe20000400000 */
[--C-:B------:R-:W-:Y:S01]  /*31d0*/  HADD2.F32 R11, -RZ, R7.reuse.H0_H0 ;  /* 0x20000007ff0b7230 */ /* 0x100fe20000004100 */
[----:B------:R-:W-:Y:S01]  /*31e0*/  F2FP.SATFINITE.E4M3.F32.PACK_AB_MERGE_C R43, RZ, R43, RZ ;  /* 0x0000002bff2b723e */ /* 0x000fe200048070ff */
[----:B------:R-:W-:-:S02]  /*31f0*/  HADD2.F32 R41, -RZ, R7.H1_H1 ;  /* 0x30000007ff297230 */ /* 0x000fc40000004100 */
[-C--:B------:R-:W-:Y:S01]  /*3200*/  FMUL R7, R9, R40.reuse ;  /* 0x0000002809077220 */ /* 0x080fe20000400000 */
[----:B------:R-:W-:Y:S01]  /*3210*/  FMUL R9, R51, R40 ;  /* 0x0000002833097220 */ /* 0x000fe20000400000 */
[----:B------:R-:W-:Y:S01]  /*3220*/  F2FP.SATFINITE.E4M3.F32.PACK_AB_MERGE_C R51, RZ, R8, RZ ;  /* 0x00000008ff33723e */ /* 0x000fe200048070ff */
[----:B------:R-:W-:Y:S01]  /*3230*/  HADD2.F32 R59, -RZ, R10.H0_H0 ;  /* 0x2000000aff3b7230 */ /* 0x000fe20000004100 */
[----:B-1----:R-:W-:Y:S01]  /*3240*/  IADD3 R8, P2, PT, R36, UR4, RZ ;  /* 0x0000000424087c10 */ /* 0x002fe2000ff5e0ff */
[----:B------:R-:W-:Y:S02]  /*3250*/  HADD2.F32 R0, -RZ, R4.H0_H0 ;  /* 0x20000004ff007230 */ /* 0x000fe40000004100 */
[----:B------:R-:W-:Y:S01]  /*3260*/  FMUL R50, R50, R40 ;  /* 0x0000002832327220 */ /* 0x000fe20000400000 */
[----:B------:R-:W-:Y:S01]  /*3270*/  HADD2.F32 R55, -RZ, R5.H1_H1 ;  /* 0x30000005ff377230 */ /* 0x000fe20000004100 */
[----:B------:R-:W-:Y:S01]  /*3280*/  LOP3.LUT P1, RZ, R8, 0xf, RZ, 0xc0, !PT ;  /* 0x0000000f08ff7812 */ /* 0x000fe2000782c0ff */
[----:B------:R-:W-:-:S02]  /*3290*/  HADD2.F32 R61, -RZ, R10.H1_H1 ;  /* 0x3000000aff3d7230 */ /* 0x000fc40000004100 */
[-C--:B------:R-:W-:Y:S01]  /*32a0*/  FMUL R44, R59, R40.reuse ;  /* 0x000000283b2c7220 */ /* 0x080fe20000400000 */
[----:B------:R-:W-:Y:S02]  /*32b0*/  HADD2.F32 R4, -RZ, R4.H1_H1 ;  /* 0x30000004ff047230 */ /* 0x000fe40000004100 */
[-C--:B------:R-:W-:Y:S01]  /*32c0*/  FMUL R6, R55, R40.reuse ;  /* 0x0000002837067220 */ /* 0x080fe20000400000 */
[----:B------:R-:W-:Y:S02]  /*32d0*/  HADD2.F32 R53, -RZ, R5.H0_H0 ;  /* 0x20000005ff357230 */ /* 0x000fe40000004100 */
        /* <DEDUP_REMOVED lines=10> */
[----:B------:R-:W-:Y:S02]  /*3380*/  IADD3.X R9, PT, PT, R3, UR5, RZ, P2, !PT ;  /* 0x0000000503097c10 */ /* 0x000fe400097fe4ff */
        /* <DEDUP_REMOVED lines=12> */
[C---:B------:R-:W-:Y:S02]  /*3450*/  ISETP.GE.U32.AND P3, PT, R38.reuse, 0x2, PT ;  /* 0x000000022600780c */ /* 0x040fe40003f66070 */
[----:B------:R-:W-:Y:S02]  /*3460*/  ISETP.NE.AND.EX P0, PT, R39, RZ, PT, P0 ;  /* 0x000000ff2700720c */ /* 0x000fe40003f05300 */
[C---:B------:R-:W-:Y:S02]  /*3470*/  ISETP.GE.U32.AND P4, PT, R38.reuse, 0x3, PT ;  /* 0x000000032600780c */ /* 0x040fe40003f86070 */
[C---:B------:R-:W-:Y:S02]  /*3480*/  ISETP.GE.U32.AND P5, PT, R38.reuse, 0x4, PT ;  /* 0x000000042600780c */ /* 0x040fe40003fa6070 */
[----:B------:R-:W-:-:S02]  /*3490*/  ISETP.GE.U32.AND P6, PT, R38, 0x5, PT ;  /* 0x000000052600780c */ /* 0x000fc40003fc6070 */
[C---:B------:R-:W-:Y:S02]  /*34a0*/  ISETP.GE.U32.AND P1, PT, R38.reuse, 0x7, PT ;  /* 0x000000072600780c */ /* 0x040fe40003f26070 */
[C---:B------:R-:W-:Y:S02]  /*34b0*/  ISETP.GE.U32.AND P2, PT, R38.reuse, 0x8, PT ;  /* 0x000000082600780c */ /* 0x040fe40003f46070 */
[C---:B------:R-:W-:Y:S01]  /*34c0*/  ISETP.GE.U32.AND.EX P3, PT, R39.reuse, RZ, PT, P3 ;  /* 0x000000ff2700720c */ /* 0x040fe20003f66130 */
        /* <DEDUP_REMOVED lines=12> */
[C---:B------:R-:W-:Y:S01]  /*3590*/  ISETP.GE.U32.AND.EX P3, PT, R39.reuse, RZ, PT, P3 ;  /* 0x000000ff2700720c */ /* 0x040fe20003f66130 */
[----:B------:R2:W-:Y:S01]  /*35a0*/  @P5 STG.E.U8 desc[UR10][R8.64+0x3], R47 ;  /* 0x0000032f08005986 */ /* 0x0005e2000c10110a */
[C---:B------:R-:W-:Y:S02]  /*35b0*/  ISETP.GE.U32.AND P5, PT, R38.reuse, 0xb, PT ;  /* 0x0000000b2600780c */ /* 0x040fe40003fa6070 */
[C---:B------:R-:W-:Y:S01]  /*35c0*/  ISETP.GE.U32.AND.EX P4, PT, R39.reuse, RZ, PT, P4 ;  /* 0x000000ff2700720c */ /* 0x040fe20003f86140 */
[----:B------:R2:W-:Y:S01]  /*35d0*/  @P6 STG.E.U8 desc[UR10][R8.64+0x4], R61 ;  /* 0x0000043d08006986 */ /* 0x0005e2000c10110a */
[C---:B------:R-:W-:Y:S02]  /*35e0*/  ISETP.GE.U32.AND P6, PT, R38.reuse, 0xc, PT ;  /* 0x0000000c2600780c */ /* 0x040fe40003fc6070 */
[----:B------:R-:W-:Y:S01]  /*35f0*/  ISETP.GE.U32.AND.EX P5, PT, R39, RZ, PT, P5 ;  /* 0x000000ff2700720c */ /* 0x000fe20003fa6150 */
[----:B------:R2:W-:Y:S01]  /*3600*/  @P0 STG.E.U8 desc[UR10][R8.64+0x5], R55 ;  /* 0x0000053708000986 */ /* 0x0005e2000c10110a */
[----:B------:R-:W-:-:S02]  /*3610*/  ISETP.GE.U32.AND P0, PT, R38, 0xd, PT ;  /* 0x0000000d2600780c */ /* 0x000fc40003f06070 */
[C---:B------:R-:W-:Y:S01]  /*3620*/  ISETP.GE.U32.AND.EX P6, PT, R39.reuse, RZ, PT, P6 ;  /* 0x000000ff2700720c */ /* 0x040fe20003fc6160 */
[----:B------:R2:W-:Y:S01]  /*3630*/  @P1 STG.E.U8 desc[UR10][R8.64+0x6], R53 ;  /* 0x0000063508001986 */ /* 0x0005e2000c10110a */
[C---:B------:R-:W-:Y:S02]  /*3640*/  ISETP.GE.U32.AND P1, PT, R38.reuse, 0xe, PT ;  /* 0x0000000e2600780c */ /* 0x040fe40003f26070 */
[C---:B------:R-:W-:Y:S01]  /*3650*/  ISETP.GE.U32.AND.EX P0, PT, R39.reuse, RZ, PT, P0 ;  /* 0x000000ff2700720c */ /* 0x040fe20003f06100 */
        /* <DEDUP_REMOVED lines=16> */
.L_x_404:
[----:B------:R-:W-:Y:S01]  /*3760*/  LOP3.LUT R0, R11, 0xff, RZ, 0xc0, !PT ;  /* 0x000000ff0b007812 */ /* 0x000fe200078ec0ff */
        /* <DEDUP_REMOVED lines=15> */
[----:B------:R-:W-:-:S02]  /*3860*/  LOP3.LUT R47, R47, 0xffff, RZ, 0xc0, !PT ;  /* 0x0000ffff2f2f7812 */ /* 0x000fc400078ec0ff */
[----:B------:R-:W-:Y:S02]  /*3870*/  LOP3.LUT R41, R41, 0xffff, RZ, 0xc0, !PT ;  /* 0x0000ffff29297812 */ /* 0x000fe400078ec0ff */
[----:B------:R-:W-:Y:S01]  /*3880*/  LOP3.LUT R57, R57, 0xff0000, RZ, 0xc0, !PT ;  /* 0x00ff000039397812 */ /* 0x000fe200078ec0ff */
[----:B------:R-:W-:Y:S01]  /*3890*/  IMAD.SHL.U32 R47, R47, 0x1000000, RZ ;  /* 0x010000002f2f7824 */ /* 0x000fe200078e00ff */
        /* <DEDUP_REMOVED lines=13> */
.L_x_403:
[----:B------:R-:W-:Y:S05]  /*3970*/  BSYNC.RECONVERGENT B0 ;  /* 0x0000000000007941 */ /* 0x000fea0003800200 */
.L_x_402:
[----:B------:R-:W-:Y:S01]  /*3980*/  ISETP.GE.U32.AND P0, PT, R48, 0x2, PT ;  /* 0x000000023000780c */ /* 0x000fe20003f06070 */
[----:B------:R-:W-:Y:S03]  /*3990*/  BSSY.RECONVERGENT B0, `(.L_x_405) ;  /* 0x000008e000007945 */ /* 0x000fe60003800200 */
[----:B------:R-:W-:-:S13]  /*39a0*/  ISETP.GE.U32.AND.EX P0, PT, R49, RZ, PT, P0 ;  /* 0x000000ff3100720c */ /* 0x000fda0003f06100 */
[----:B------:R-:W-:Y:S05]  /*39b0*/  @!P0 BRA `(.L_x_406) ;  /* 0x00000008002c8947 */ /* 0x000fea0003800000 */
[----:B-12---:R-:W1:Y:S01]  /*39c0*/  LDC.64 R4, c[0x0][0x388] ;  /* 0x0000e200ff047b82 */ /* 0x006e620000000a00 */
[----:B------:R-:W2:Y:S01]  /*39d0*/  LDCU.64 UR4, c[0x0][0x3a8] ;  /* 0x00007500ff0477ac */ /* 0x000ea20008000a00 */
[----:B------:R-:W-:Y:S02]  /*39e0*/  HADD2.F32 R11, -RZ, R17.H0_H0 ;  /* 0x20000011ff0b7230 */ /* 0x000fe40000004100 */
[----:B------:R-:W-:Y:S02]  /*39f0*/  HADD2.F32 R53, -RZ, R13.H0_H0 ;  /* 0x2000000dff357230 */ /* 0x000fe40000004100 */
[--C-:B------:R-:W-:Y:S02]  /*3a00*/  HADD2.F32 R7, -RZ, R16.reuse.H0_H0 ;  /* 0x20000010ff077230 */ /* 0x100fe40000004100 */
[-C--:B------:R-:W-:Y:S01]  /*3a10*/  FMUL R11, R11, R40.reuse ;  /* 0x000000280b0b7220 */ /* 0x080fe20000400000 */
[----:B---3--:R-:W-:Y:S02]  /*3a20*/  HADD2.F32 R9, -RZ, R16.H1_H1 ;  /* 0x30000010ff097230 */ /* 0x008fe40000004100 */
[----:B------:R-:W-:Y:S01]  /*3a30*/  FMUL R53, R53, R40 ;  /* 0x0000002835357220 */ /* 0x000fe20000400000 */
[----:B0-----:R-:W-:-:S02]  /*3a40*/  HADD2.F32 R45, -RZ, R19.H0_H0 ;  /* 0x20000013ff2d7230 */ /* 0x001fc40000004100 */
[-C--:B------:R-:W-:Y:S01]  /*3a50*/  FMUL R7, R7, R40.reuse ;  /* 0x0000002807077220 */ /* 0x080fe20000400000 */
[----:B------:R-:W-:Y:S02]  /*3a60*/  HADD2.F32 R13, -RZ, R13.H1_H1 ;  /* 0x3000000dff0d7230 */ /* 0x000fe40000004100 */
[-C--:B------:R-:W-:Y:S01]  /*3a70*/  FMUL R9, R9, R40.reuse ;  /* 0x0000002809097220 */ /* 0x080fe20000400000 */
[----:B------:R-:W-:Y:S02]  /*3a80*/  HADD2.F32 R59, -RZ, R15.H0_H0 ;  /* 0x2000000fff3b7230 */ /* 0x000fe40000004100 */
[-C--:B------:R-:W-:Y:S01]  /*3a90*/  FMUL R45, R45, R40.reuse ;  /* 0x000000282d2d7220 */ /* 0x080fe20000400000 */
[----:B------:R-:W-:Y:S02]  /*3aa0*/  HADD2.F32 R17, -RZ, R17.H1_H1 ;  /* 0x30000011ff117230 */ /* 0x000fe40000004100 */
[----:B------:R-:W-:Y:S01]  /*3ab0*/  FMUL R13, R13, R40 ;  /* 0x000000280d0d7220 */ /* 0x000fe20000400000 */
[--C-:B------:R-:W-:Y:S01]  /*3ac0*/  HADD2.F32 R41, -RZ, R18.reuse.H0_H0 ;  /* 0x20000012ff297230 */ /* 0x100fe20000004100 */
[----:B--2---:R-:W-:Y:S01]  /*3ad0*/  IADD3 R47, P1, PT, R36, UR4, RZ ;  /* 0x00000004242f7c10 */ /* 0x004fe2000ff3e0ff */
[----:B------:R-:W-:-:S02]  /*3ae0*/  HADD2.F32 R43, -RZ, R18.H1_H1 ;  /* 0x30000012ff2b7230 */ /* 0x000fc40000004100 */
[-C--:B------:R-:W-:Y:S01]  /*3af0*/  FMUL R17, R17, R40.reuse ;  /* 0x0000002811117220 */ /* 0x080fe20000400000 */
[----:B------:R-:W-:Y:S02]  /*3b00*/  HADD2.F32 R19, -RZ, R19.H1_H1 ;  /* 0x30000013ff137230 */ /* 0x000fe40000004100 */
[----:B------:R-:W-:Y:S01]  /*3b10*/  FMUL R41, R41, R40 ;  /* 0x0000002829297220 */ /* 0x000fe20000400000 */
[----:B-1----:R-:W-:Y:S01]  /*3b20*/  IADD3 R4, P0, PT, R47, R4, RZ ;  /* 0x000000042f047210 */ /* 0x002fe20007f1e0ff */
[--C-:B------:R-:W-:Y:S02]  /*3b30*/  HADD2.F32 R47, -RZ, R12.reuse.H0_H0 ;  /* 0x2000000cff2f7230 */ /* 0x100fe40000004100 */
[----:B------:R-:W-:Y:S01]  /*3b40*/  FMUL R43, R43, R40 ;  /* 0x000000282b2b7220 */ /* 0x000fe20000400000 */
[----:B------:R-:W-:Y:S01]  /*3b50*/  HADD2.F32 R51, -RZ, R12.H1_H1 ;  /* 0x3000000cff337230 */ /* 0x000fe20000004100 */
[----:B------:R-:W-:Y:S01]  /*3b60*/  IADD3.X R5, PT, PT, R5, UR5, R3, P0, P1 ;  /* 0x0000000505057c10 */ /* 0x000fe200087e2403 */
[--C-:B------:R-:W-:Y:S01]  /*3b70*/  HADD2.F32 R55, -RZ, R14.reuse.H0_H0 ;  /* 0x2000000eff377230 */ /* 0x100fe20000004100 */
[----:B------:R-:W-:Y:S01]  /*3b80*/  ISETP.LT.U32.AND P1, PT, R38, 0x10, PT ;  /* 0x000000102600780c */ /* 0x000fe20003f21070 */
[----:B------:R-:W-:Y:S01]  /*3b90*/  HADD2.F32 R57, -RZ, R14.H1_H1 ;  /* 0x3000000eff397230 */ /* 0x000fe20000004100 */
[----:B------:R-:W-:Y:S01]  /*3ba0*/  LOP3.LUT P0, RZ, R4, 0xf, RZ, 0xc0, !PT ;  /* 0x0000000f04ff7812 */ /* 0x000fe2000780c0ff */
[----:B------:R-:W-:-:S02]  /*3bb0*/  HADD2.F32 R15, -RZ, R15.H1_H1 ;  /* 0x3000000fff0f7230 */ /* 0x000fc40000004100 */
[-C--:B------:R-:W-:Y:S01]  /*3bc0*/  FMUL R19, R19, R40.reuse ;  /* 0x0000002813137220 */ /* 0x080fe20000400000 */
[-C--:B------:R-:W-:Y:S01]  /*3bd0*/  FMUL R47, R47, R40.reuse ;  /* 0x000000282f2f7220 */ /* 0x080fe20000400000 */
[----:B------:R-:W-:Y:S01]  /*3be0*/  ISETP.LT.U32.OR.EX P0, PT, R39, RZ, P0, P1 ;  /* 0x000000ff2700720c */ /* 0x000fe20000701510 */
        /* <DEDUP_REMOVED lines=21> */
[----:B------:R-:W-:Y:S06]  /*3d40*/  @P0 BRA `(.L_x_407) ;  /* 0x0000000000880947 */ /* 0x000fec0003800000 */
[----:B------:R-:W-:Y:S01]  /*3d50*/  LOP3.LUT R8, R47, 0xff, RZ, 0xc0, !PT ;  /* 0x000000ff2f087812 */ /* 0x000fe200078ec0ff */
[----:B------:R-:W-:Y:S01]  /*3d60*/  IMAD.U32 R15, R15, 0x10000, RZ ;  /* 0x000100000f0f7824 */ /* 0x000fe200078e00ff */
[----:B------:R-:W-:Y:S02]  /*3d70*/  LOP3.LUT R6, R41, 0xff, RZ, 0xc0, !PT ;  /* 0x000000ff29067812 */ /* 0x000fe400078ec0ff */
[----:B------:R-:W-:Y:S01]  /*3d80*/  LOP3.LUT R10, R55, 0xff, RZ, 0xc0, !PT ;  /* 0x000000ff370a7812 */ /* 0x000fe200078ec0ff */
[----:B------:R-:W-:Y:S01]  /*3d90*/  IMAD R19, R51, 0x100, R8 ;  /* 0x0000010033137824 */ /* 0x000fe200078e0208 */
        /* <DEDUP_REMOVED lines=18> */
[----:B------:R-:W-:Y:S01]  /*3ec0*/  LOP3.LUT R10, R8, 0xffff, R19, 0xf8, !PT ;  /* 0x0000ffff080a7812 */ /* 0x000fe200078ef813 */
[----:B------:R-:W-:Y:S01]  /*3ed0*/  IMAD.SHL.U32 R13, R13, 0x1000000, RZ ;  /* 0x010000000d0d7824 */ /* 0x000fe200078e00ff */
[----:B------:R-:W-:-:S02]  /*3ee0*/  LOP3.LUT R0, R15, 0xffff, R0, 0xf8, !PT ;  /* 0x0000ffff0f007812 */ /* 0x000fc400078ef800 */
[----:B------:R-:W-:Y:S02]  /*3ef0*/  LOP3.LUT R6, R6, 0xffff, R17, 0xf8, !PT ;  /* 0x0000ffff06067812 */ /* 0x000fe400078ef811 */
[----:B------:R-:W-:Y:S02]  /*3f00*/  LOP3.LUT R12, R12, 0xffff, R41, 0xf8, !PT ;  /* 0x0000ffff0c0c7812 */ /* 0x000fe400078ef829 */
[----:B------:R-:W-:Y:S02]  /*3f10*/  LOP3.LUT R10, R10, R11, RZ, 0xfc, !PT ;  /* 0x0000000b0a0a7212 */ /* 0x000fe400078efcff */
[----:B------:R-:W-:Y:S02]  /*3f20*/  LOP3.LUT R8, R0, R7, RZ, 0xfc, !PT ;  /* 0x0000000700087212 */ /* 0x000fe400078efcff */
[----:B------:R-:W-:Y:S02]  /*3f30*/  LOP3.LUT R9, R6, R9, RZ, 0xfc, !PT ;  /* 0x0000000906097212 */ /* 0x000fe400078efcff */
[----:B------:R-:W-:-:S05]  /*3f40*/  LOP3.LUT R11, R12, R13, RZ, 0xfc, !PT ;  /* 0x0000000d0c0b7212 */ /* 0x000fca00078efcff */
[----:B------:R0:W-:Y:S01]  /*3f50*/  STG.E.128 desc[UR10][R4.64], R8 ;  /* 0x0000000804007986 */ /* 0x0001e2000c101d0a */
[----:B------:R-:W-:Y:S05]  /*3f60*/  BRA `(.L_x_406) ;  /* 0x0000000000c07947 */ /* 0x000fea0003800000 */
.L_x_407:
[C---:B------:R-:W-:Y:S02]  /*3f70*/  ISETP.NE.U32.AND P0, PT, R38.reuse, RZ, PT ;  /* 0x000000ff2600720c */ /* 0x040fe40003f05070 */
[C---:B------:R-:W-:Y:S02]  /*3f80*/  ISETP.GE.U32.AND P1, PT, R38.reuse, 0x2, PT ;  /* 0x000000022600780c */ /* 0x040fe40003f26070 */
        /* <DEDUP_REMOVED lines=8> */
[C---:B------:R-:W-:Y:S02]  /*4010*/  ISETP.GE.U32.AND P0, PT, R38.reuse, 0x6, PT ;  /* 0x000000062600780c */ /* 0x040fe40003f06070 */
        /* <DEDUP_REMOVED lines=37> */
.L_x_406:
[----:B------:R-:W-:Y:S05]  /*4270*/  BSYNC.RECONVERGENT B0 ;  /* 0x0000000000007941 */ /* 0x000fea0003800200 */
.L_x_405:
[----:B------:R-:W-:Y:S01]  /*4280*/  ISETP.GE.U32.AND P0, PT, R48, 0x3, PT ;  /* 0x000000033000780c */ /* 0x000fe20003f06070 */
[----:B------:R-:W-:Y:S03]  /*4290*/  BSSY.RECONVERGENT B0, `(.L_x_408) ;  /* 0x000008f000007945 */ /* 0x000fe60003800200 */
[----:B------:R-:W-:-:S13]  /*42a0*/  ISETP.GE.U32.AND.EX P0, PT, R49, RZ, PT, P0 ;  /* 0x000000ff3100720c */ /* 0x000fda0003f06100 */
[----:B------:R-:W-:Y:S05]  /*42b0*/  @!P0 BRA `(.L_x_409) ;  /* 0x0000000800308947 */ /* 0x000fea0003800000 */
[----:B012-4-:R-:W0:Y:S01]  /*42c0*/  LDC.64 R4, c[0x0][0x3a8] ;  /* 0x0000ea00ff047b82 */ /* 0x017e220000000a00 */
[----:B------:R-:W1:Y:S01]  /*42d0*/  LDCU.64 UR4, c[0x0][0x388] ;  /* 0x00007100ff0477ac */ /* 0x000e620008000a00 */
[----:B------:R-:W-:Y:S01]  /*42e0*/  ISETP.LT.U32.AND P1, PT, R38, 0x10, PT ;  /* 0x000000102600780c */ /* 0x000fe20003f21070 */
[--C-:B------:R-:W-:Y:S02]  /*42f0*/  HADD2.F32 R7, -RZ, R24.reuse.H0_H0 ;  /* 0x20000018ff077230 */ /* 0x100fe40000004100 */
[--C-:B------:R-:W-:Y:S02]  /*4300*/  HADD2.F32 R11, -RZ, R25.reuse.H0_H0 ;  /* 0x20000019ff0b7230 */ /* 0x100fe40000004100 */
[----:B---3--:R-:W-:Y:S02]  /*4310*/  HADD2.F32 R9, -RZ, R24.H1_H1 ;  /* 0x30000018ff097230 */ /* 0x008fe40000004100 */
[----:B------:R-:W-:Y:S01]  /*4320*/  FMUL R7, R7, R40 ;  /* 0x0000002807077220 */ /* 0x000fe20000400000 */
[----:B------:R-:W-:-:S02]  /*4330*/  HADD2.F32 R25, -RZ, R25.H1_H1 ;  /* 0x30000019ff197230 */ /* 0x000fc40000004100 */
[-C--:B------:R-:W-:Y:S01]  /*4340*/  FMUL R11, R11, R40.reuse ;  /* 0x000000280b0b7220 */ /* 0x080fe20000400000 */
[----:B------:R-:W-:Y:S02]  /*4350*/  HADD2.F32 R17, -RZ, R27.H0_H0 ;  /* 0x2000001bff117230 */ /* 0x000fe40000004100 */
[-C--:B------:R-:W-:Y:S01]  /*4360*/  FMUL R9, R9, R40.reuse ;  /* 0x0000002809097220 */ /* 0x080fe20000400000 */
[----:B------:R-:W-:Y:S02]  /*4370*/  HADD2.F32 R43, -RZ, R21.H0_H0 ;  /* 0x20000015ff2b7230 */ /* 0x000fe40000004100 */
[-C--:B------:R-:W-:Y:S01]  /*4380*/  FMUL R25, R25, R40.reuse ;  /* 0x0000002819197220 */ /* 0x080fe20000400000 */
[----:B------:R-:W-:Y:S02]  /*4390*/  HADD2.F32 R51, -RZ, R23.H0_H0 ;  /* 0x20000017ff337230 */ /* 0x000fe40000004100 */
[----:B------:R-:W-:Y:S01]  /*43a0*/  FMUL R17, R17, R40 ;  /* 0x0000002811117220 */ /* 0x000fe20000400000 */
[----:B------:R-:W-:-:S02]  /*43b0*/  HADD2.F32 R13, -RZ, R26.H0_H0 ;  /* 0x2000001aff0d7230 */ /* 0x000fc40000004100 */
[-C--:B------:R-:W-:Y:S01]  /*43c0*/  FMUL R43, R43, R40.reuse ;  /* 0x000000282b2b7220 */ /* 0x080fe20000400000 */
[----:B------:R-:W-:Y:S02]  /*43d0*/  HADD2.F32 R15, -RZ, R26.H1_H1 ;  /* 0x3000001aff0f7230 */ /* 0x000fe40000004100 */
[-C--:B------:R-:W-:Y:S01]  /*43e0*/  FMUL R51, R51, R40.reuse ;  /* 0x0000002833337220 */ /* 0x080fe20000400000 */
[----:B------:R-:W-:Y:S02]  /*43f0*/  HADD2.F32 R27, -RZ, R27.H1_H1 ;  /* 0x3000001bff1b7230 */ /* 0x000fe40000004100 */
[----:B------:R-:W-:Y:S01]  /*4400*/  FMUL R13, R13, R40 ;  /* 0x000000280d0d7220 */ /* 0x000fe20000400000 */
[--C-:B------:R-:W-:Y:S01]  /*4410*/  HADD2.F32 R19, -RZ, R20.reuse.H0_H0 ;  /* 0x20000014ff137230 */ /* 0x100fe20000004100 */
[C---:B0-----:R-:W-:Y:S01]  /*4420*/  LEA R0, P0, R4.reuse, R36, 0x1 ;  /* 0x0000002404007211 */ /* 0x041fe200078008ff */
[----:B------:R-:W-:Y:S02]  /*4430*/  HADD2.F32 R41, -RZ, R20.H1_H1 ;  /* 0x30000014ff297230 */ /* 0x000fe40000004100 */
[----:B------:R-:W-:Y:S01]  /*4440*/  FMUL R15, R15, R40 ;  /* 0x000000280f0f7220 */ /* 0x000fe20000400000 */
[----:B------:R-:W-:Y:S01]  /*4450*/  HADD2.F32 R21, -RZ, R21.H1_H1 ;  /* 0x30000015ff157230 */ /* 0x000fe20000004100 */
[----:B------:R-:W-:Y:S01]  /*4460*/  LEA.HI.X R5, R4, R3, R5, 0x1, P0 ;  /* 0x0000000304057211 */ /* 0x000fe200000f0c05 */
[--C-:B------:R-:W-:Y:S01]  /*4470*/  HADD2.F32 R45, -RZ, R22.reuse.H0_H0 ;  /* 0x20000016ff2d7230 */ /* 0x100fe20000004100 */
[----:B-1----:R-:W-:Y:S01]  /*4480*/  IADD3 R4, P0, PT, R0, UR4, RZ ;  /* 0x0000000400047c10 */ /* 0x002fe2000ff1e0ff */
[----:B------:R-:W-:-:S02]  /*4490*/  HADD2.F32 R47, -RZ, R22.H1_H1 ;  /* 0x30000016ff2f7230 */ /* 0x000fc40000004100 */
[-C--:B------:R-:W-:Y:S01]  /*44a0*/  FMUL R27, R27, R40.reuse ;  /* 0x000000281b1b7220 */ /* 0x080fe20000400000 */
[----:B------:R-:W-:Y:S01]  /*44b0*/  HADD2.F32 R23, -RZ, R23.H1_H1 ;  /* 0x30000017ff177230 */ /* 0x000fe20000004100 */
[----:B------:R-:W-:Y:S01]  /*44c0*/  IADD3.X R5, PT, PT, R5, UR5, RZ, P0, !PT ;  /* 0x0000000505057c10 */ /* 0x000fe200087fe4ff */
[-C--:B------:R-:W-:Y:S01]  /*44d0*/  FMUL R19, R19, R40.reuse ;  /* 0x0000002813137220 */ /* 0x080fe20000400000 */
[----:B------:R-:W-:Y:S01]  /*44e0*/  LOP3.LUT P0, RZ, R4, 0xf, RZ, 0xc0, !PT ;  /* 0x0000000f04ff7812 */ /* 0x000fe2000780c0ff */
[-C--:B------:R-:W-:Y:S01]  /*44f0*/  FMUL R41, R41, R40.reuse ;  /* 0x0000002829297220 */ /* 0x080fe20000400000 */
[-C--:B------:R-:W-:Y:S01]  /*4500*/  FMUL R21, R21, R40.reuse ;  /* 0x0000002815157220 */ /* 0x080fe20000400000 */
[-C--:B------:R-:W-:Y:S01]  /*4510*/  FMUL R45, R45, R40.reuse ;  /* 0x000000282d2d7220 */ /* 0x080fe20000400000 */
[----:B------:R-:W-:Y:S01]  /*4520*/  ISETP.LT.U32.OR.EX P0, PT, R39, RZ, P0, P1 ;  /* 0x000000ff2700720c */ /* 0x000fe20000701510 */
        /* <DEDUP_REMOVED lines=24> */
[----:B------:R-:W-:Y:S01]  /*46b0*/  IMAD R15, R41, 0x100, R8 ;  /* 0x00000100290f7824 */ /* 0x000fe200078e0208 */
[----:B------:R-:W-:Y:S01]  /*46c0*/  LOP3.LUT R7, R7, 0xffff, RZ, 0xc0, !PT ;  /* 0x0000ffff07077812 */ /* 0x000fe200078ec0ff */
[----:B------:R-:W-:Y:S01]  /*46d0*/  IMAD.U32 R8, R43, 0x10000, RZ ;  /* 0x000100002b087824 */ /* 0x000fe200078e00ff */
[----:B------:R-:W-:Y:S01]  /*46e0*/  LOP3.LUT R9, R9, 0xffff, RZ, 0xc0, !PT ;  /* 0x0000ffff09097812 */ /* 0x000fe200078ec0ff */
[----:B------:R-:W-:-:S02]  /*46f0*/  IMAD.U32 R6, R25, 0x10000, RZ ;  /* 0x0001000019067824 */ /* 0x000fc400078e00ff */
[----:B------:R-:W-:Y:S01]  /*4700*/  IMAD R17, R47, 0x100, R10 ;  /* 0x000001002f117824 */ /* 0x000fe200078e020a */
[----:B------:R-:W-:Y:S01]  /*4710*/  LOP3.LUT R8, R8, 0xff0000, RZ, 0xc0, !PT ;  /* 0x00ff000008087812 */ /* 0x000fe200078ec0ff */
[----:B------:R-:W-:Y:S01]  /*4720*/  IMAD.U32 R10, R51, 0x10000, RZ ;  /* 0x00010000330a7824 */ /* 0x000fe200078e00ff */
[----:B------:R-:W-:Y:S01]  /*4730*/  LOP3.LUT R6, R6, 0xff0000, RZ, 0xc0, !PT ;  /* 0x00ff000006067812 */ /* 0x000fe200078ec0ff */
[----:B------:R-:W-:Y:S02]  /*4740*/  IMAD R11, R55, 0x100, R0 ;  /* 0x00000100370b7824 */ /* 0x000fe400078e0200 */
[----:B------:R-:W-:Y:S01]  /*4750*/  IMAD.U32 R0, R57, 0x10000, RZ ;  /* 0x0001000039007824 */ /* 0x000fe200078e00ff */
[----:B------:R-:W-:Y:S01]  /*4760*/  LOP3.LUT R12, R10, 0xff0000, RZ, 0xc0, !PT ;  /* 0x00ff00000a0c7812 */ /* 0x000fe200078ec0ff */
[----:B------:R-:W-:Y:S01]  /*4770*/  IMAD.SHL.U32 R7, R7, 0x1000000, RZ ;  /* 0x0100000007077824 */ /* 0x000fe200078e00ff */
[----:B------:R-:W-:Y:S01]  /*4780*/  LOP3.LUT R10, R8, 0xffff, R15, 0xf8, !PT ;  /* 0x0000ffff080a7812 */ /* 0x000fe200078ef80f */
[----:B------:R-:W-:Y:S01]  /*4790*/  IMAD.SHL.U32 R9, R9, 0x1000000, RZ ;  /* 0x0100000009097824 */ /* 0x000fe200078e00ff */
[----:B------:R-:W-:-:S02]  /*47a0*/  LOP3.LUT R0, R0, 0xff0000, RZ, 0xc0, !PT ;  /* 0x00ff000000007812 */ /* 0x000fc400078ec0ff */
[----:B------:R-:W-:Y:S02]  /*47b0*/  LOP3.LUT R6, R6, 0xffff, R13, 0xf8, !PT ;  /* 0x0000ffff06067812 */ /* 0x000fe400078ef80d */
[----:B------:R-:W-:Y:S02]  /*47c0*/  LOP3.LUT R8, R21, 0xffff, RZ, 0xc0, !PT ;  /* 0x0000ffff15087812 */ /* 0x000fe400078ec0ff */
[----:B------:R-:W-:Y:S02]  /*47d0*/  LOP3.LUT R13, R23, 0xffff, RZ, 0xc0, !PT ;  /* 0x0000ffff170d7812 */ /* 0x000fe400078ec0ff */
[----:B------:R-:W-:Y:S01]  /*47e0*/  LOP3.LUT R0, R0, 0xffff, R11, 0xf8, !PT ;  /* 0x0000ffff00007812 */ /* 0x000fe200078ef80b */
[----:B------:R-:W-:Y:S01]  /*47f0*/  IMAD.SHL.U32 R11, R8, 0x1000000, RZ ;  /* 0x01000000080b7824 */ /* 0x000fe200078e00ff */
[----:B------:R-:W-:Y:S01]  /*4800*/  LOP3.LUT R12, R12, 0xffff, R17, 0xf8, !PT ;  /* 0x0000ffff0c0c7812 */ /* 0x000fe200078ef811 */
[----:B------:R-:W-:Y:S01]  /*4810*/  IMAD.SHL.U32 R13, R13, 0x1000000, RZ ;  /* 0x010000000d0d7824 */ /* 0x000fe200078e00ff */
[----:B------:R-:W-:-:S02]  /*4820*/  LOP3.LUT R8, R0, R7, RZ, 0xfc, !PT ;  /* 0x0000000700087212 */ /* 0x000fc400078efcff */
[----:B------:R-:W-:Y:S02]  /*4830*/  LOP3.LUT R10, R10, R11, RZ, 0xfc, !PT ;  /* 0x0000000b0a0a7212 */ /* 0x000fe400078efcff */
[----:B------:R-:W-:Y:S02]  /*4840*/  LOP3.LUT R9, R6, R9, RZ, 0xfc, !PT ;  /* 0x0000000906097212 */ /* 0x000fe400078efcff */
[----:B------:R-:W-:-:S05]  /*4850*/  LOP3.LUT R11, R12, R13, RZ, 0xfc, !PT ;  /* 0x0000000d0c0b7212 */ /* 0x000fca00078efcff */
[----:B------:R0:W-:Y:S01]  /*4860*/  STG.E.128 desc[UR10][R4.64], R8 ;  /* 0x0000000804007986 */ /* 0x0001e2000c101d0a */
[----:B------:R-:W-:Y:S05]  /*4870*/  BRA `(.L_x_409) ;  /* 0x0000000000c07947 */ /* 0x000fea0003800000 */
.L_x_410:
        /* <DEDUP_REMOVED lines=48> */
.L_x_409:
[----:B------:R-:W-:Y:S05]  /*4b80*/  BSYNC.RECONVERGENT B0 ;  /* 0x0000000000007941 */ /* 0x000fea0003800200 */
.L_x_408:
[----:B------:R-:W-:-:S04]  /*4b90*/  ISETP.GE.U32.AND P0, PT, R48, 0x4, PT ;  /* 0x000000043000780c */ /* 0x000fc80003f06070 */
[----:B------:R-:W-:-:S13]  /*4ba0*/  ISETP.GE.U32.AND.EX P0, PT, R49, RZ, PT, P0 ;  /* 0x000000ff3100720c */ /* 0x000fda0003f06100 */
[----:B------:R-:W-:Y:S05]  /*4bb0*/  @!P0 EXIT ;  /* 0x000000000000894d */ /* 0x000fea0003800000 */
[----:B0-2-4-:R-:W0:Y:S01]  /*4bc0*/  LDC.64 R42, c[0x0][0x3a8] ;  /* 0x0000ea00ff2a7b82 */ /* 0x015e220000000a00 */
[----:B------:R-:W2:Y:S01]  /*4bd0*/  LDCU.64 UR4, c[0x0][0x388] ;  /* 0x00007100ff0477ac */ /* 0x000ea20008000a00 */
[----:B------:R-:W-:Y:S01]  /*4be0*/  IMAD.MOV.U32 R2, RZ, RZ, R36 ;  /* 0x000000ffff027224 */ /* 0x000fe200078e0024 */
[----:B------:R-:W-:Y:S01]  /*4bf0*/  ISETP.LT.U32.AND P1, PT, R38, 0x10, PT ;  /* 0x000000102600780c */ /* 0x000fe20003f21070 */
[----:B-1-3--:R-:W-:Y:S02]  /*4c00*/  HADD2.F32 R9, -RZ, R33.H0_H0 ;  /* 0x20000021ff097230 */ /* 0x00afe40000004100 */
[----:B------:R-:W-:Y:S02]  /*4c10*/  HADD2.F32 R15, -RZ, R35.H0_H0 ;  /* 0x20000023ff0f7230 */ /* 0x000fe40000004100 */
[----:B------:R-:W-:Y:S02]  /*4c20*/  HADD2.F32 R27, -RZ, R31.H0_H0 ;  /* 0x2000001fff1b7230 */ /* 0x000fe40000004100 */
[----:B------:R-:W-:Y:S01]  /*4c30*/  FMUL R9, R9, R40 ;  /* 0x0000002809097220 */ /* 0x000fe20000400000 */
[----:B------:R-:W-:-:S02]  /*4c40*/  HADD2.F32 R21, -RZ, R29.H0_H0 ;  /* 0x2000001dff157230 */ /* 0x000fc40000004100 */
[-C--:B------:R-:W-:Y:S01]  /*4c50*/  FMUL R15, R15, R40.reuse ;  /* 0x000000280f0f7220 */ /* 0x080fe20000400000 */
[--C-:B------:R-:W-:Y:S02]  /*4c60*/  HADD2.F32 R5, -RZ, R32.reuse.H0_H0 ;  /* 0x20000020ff057230 */ /* 0x100fe40000004100 */
[-C--:B------:R-:W-:Y:S01]  /*4c70*/  FMUL R27, R27, R40.reuse ;  /* 0x000000281b1b7220 */ /* 0x080fe20000400000 */
[----:B------:R-:W-:Y:S02]  /*4c80*/  HADD2.F32 R7, -RZ, R32.H1_H1 ;  /* 0x30000020ff077230 */ /* 0x000fe40000004100 */
[-C--:B------:R-:W-:Y:S01]  /*4c90*/  FMUL R21, R21, R40.reuse ;  /* 0x0000002815157220 */ /* 0x080fe20000400000 */
[----:B------:R-:W-:Y:S02]  /*4ca0*/  HADD2.F32 R33, -RZ, R33.H1_H1 ;  /* 0x30000021ff217230 */ /* 0x000fe40000004100 */
[----:B------:R-:W-:Y:S01]  /*4cb0*/  FMUL R5, R5, R40 ;  /* 0x0000002805057220 */ /* 0x000fe20000400000 */
[----:B------:R-:W-:-:S02]  /*4cc0*/  HADD2.F32 R11, -RZ, R34.H0_H0 ;  /* 0x20000022ff0b7230 */ /* 0x000fc40000004100 */
[-C--:B------:R-:W-:Y:S01]  /*4cd0*/  FMUL R7, R7, R40.reuse ;  /* 0x0000002807077220 */ /* 0x080fe20000400000 */
[----:B------:R-:W-:Y:S02]  /*4ce0*/  HADD2.F32 R13, -RZ, R34.H1_H1 ;  /* 0x30000022ff0d7230 */ /* 0x000fe40000004100 */
[-C--:B------:R-:W-:Y:S01]  /*4cf0*/  FMUL R33, R33, R40.reuse ;  /* 0x0000002821217220 */ /* 0x080fe20000400000 */
[----:B------:R-:W-:Y:S02]  /*4d00*/  HADD2.F32 R35, -RZ, R35.H1_H1 ;  /* 0x30000023ff237230 */ /* 0x000fe40000004100 */
[----:B------:R-:W-:Y:S01]  /*4d10*/  FMUL R11, R11, R40 ;  /* 0x000000280b0b7220 */ /* 0x000fe20000400000 */
[----:B0-----:R-:W-:-:S04]  /*4d20*/  IMAD.WIDE.U32 R2, R42, 0x3, R2 ;  /* 0x000000032a027825 */ /* 0x001fc800078e0002 */
[-C--:B------:R-:W-:Y:S01]  /*4d30*/  FMUL R13, R13, R40.reuse ;  /* 0x000000280d0d7220 */ /* 0x080fe20000400000 */
[----:B------:R-:W-:Y:S01]  /*4d40*/  F2FP.SATFINITE.E4M3.F32.PACK_AB_MERGE_C R37, RZ, R27, RZ ;  /* 0x0000001bff25723e */ /* 0x000fe200048070ff */
[----:B------:R-:W-:Y:S01]  /*4d50*/  FMUL R35, R35, R40 ;  /* 0x0000002823237220 */ /* 0x000fe20000400000 */
[----:B------:R-:W-:Y:S01]  /*4d60*/  IMAD R43, R43, 0x3, RZ ;  /* 0x000000032b2b7824 */ /* 0x000fe200078e02ff */
[----:B--2---:R-:W-:Y:S01]  /*4d70*/  IADD3 R2, P0, PT, R2, UR4, RZ ;  /* 0x0000000402027c10 */ /* 0x004fe2000ff1e0ff */
[----:B------:R-:W-:Y:S01]  /*4d80*/  HADD2.F32 R31, -RZ, R31.H1_H1 ;  /* 0x3000001fff1f7230 */ /* 0x000fe20000004100 */
[----:B------:R-:W-:Y:S01]  /*4d90*/  F2FP.SATFINITE.E4M3.F32.PACK_AB_MERGE_C R5, RZ, R5, RZ ;  /* 0x00000005ff05723e */ /* 0x000fe200048070ff */
[--C-:B------:R-:W-:Y:S01]  /*4da0*/  HADD2.F32 R17, -RZ, R28.reuse.H0_H0 ;  /* 0x2000001cff117230 */ /* 0x100fe20000004100 */
[----:B------:R-:W-:Y:S01]  /*4db0*/  IADD3.X R3, PT, PT, R3, UR5, R43, P0, !PT ;  /* 0x0000000503037c10 */ /* 0x000fe200087fe42b */
[----:B------:R-:W-:Y:S01]  /*4dc0*/  HADD2.F32 R19, -RZ, R28.H1_H1 ;  /* 0x3000001cff137230 */ /* 0x000fe20000004100 */
[----:B------:R-:W-:Y:S01]  /*4dd0*/  LOP3.LUT P0, RZ, R2, 0xf, RZ, 0xc0, !PT ;  /* 0x0000000f02ff7812 */ /* 0x000fe2000780c0ff */
[----:B------:R-:W-:-:S02]  /*4de0*/  HADD2.F32 R29, -RZ, R29.H1_H1 ;  /* 0x3000001dff1d7230 */ /* 0x000fc40000004100 */
[-C--:B------:R-:W-:Y:S01]  /*4df0*/  FMUL R31, R31, R40.reuse ;  /* 0x000000281f1f7220 */ /* 0x080fe20000400000 */
[--C-:B------:R-:W-:Y:S01]  /*4e00*/  HADD2.F32 R23, -RZ, R30.reuse.H0_H0 ;  /* 0x2000001eff177230 */ /* 0x100fe20000004100 */
[----:B------:R-:W-:Y:S01]  /*4e10*/  ISETP.LT.U32.OR.EX P0, PT, R39, RZ, P0, P1 ;  /* 0x000000ff2700720c */ /* 0x000fe20000701510 */
[----:B------:R-:W-:Y:S02]  /*4e20*/  HADD2.F32 R25, -RZ, R30.H1_H1 ;  /* 0x3000001eff197230 */ /* 0x000fe40000004100 */
        /* <DEDUP_REMOVED lines=27> */
[----:B------:R-:W-:Y:S02]  /*4fe0*/  IMAD R9, R19, 0x100, R6 ;  /* 0x0000010013097824 */ /* 0x000fe400078e0206 */
[----:B------:R-:W-:-:S02]  /*4ff0*/  IMAD.U32 R4, R15, 0x10000, RZ ;  /* 0x000100000f047824 */ /* 0x000fc400078e00ff */
[----:B------:R-:W-:Y:S02]  /*5000*/  IMAD R11, R25, 0x100, R8 ;  /* 0x00000100190b7824 */ /* 0x000fe400078e0208 */
[----:B------:R-:W-:Y:S01]  /*5010*/  IMAD.U32 R6, R21, 0x10000, RZ ;  /* 0x0001000015067824 */ /* 0x000fe200078e00ff */
[----:B------:R-:W-:Y:S01]  /*5020*/  LOP3.LUT R4, R4, 0xff0000, RZ, 0xc0, !PT ;  /* 0x00ff000004047812 */ /* 0x000fe200078ec0ff */
[----:B------:R-:W-:Y:S02]  /*5030*/  IMAD.U32 R8, R37, 0x10000, RZ ;  /* 0x0001000025087824 */ /* 0x000fe400078e00ff */
[----:B------:R-:W-:Y:S01]  /*5040*/  IMAD.U32 R0, R27, 0x10000, RZ ;  /* 0x000100001b007824 */ /* 0x000fe200078e00ff */
[----:B------:R-:W-:Y:S01]  /*5050*/  LOP3.LUT R6, R6, 0xff0000, RZ, 0xc0, !PT ;  /* 0x00ff000006067812 */ /* 0x000fe200078ec0ff */
[----:B------:R-:W-:Y:S01]  /*5060*/  IMAD.SHL.U32 R10, R10, 0x1000000, RZ ;  /* 0x010000000a0a7824 */ /* 0x000fe200078e00ff */
[----:B------:R-:W-:Y:S02]  /*5070*/  LOP3.LUT R8, R8, 0xff0000, RZ, 0xc0, !PT ;  /* 0x00ff000008087812 */ /* 0x000fe400078ec0ff */
[----:B------:R-:W-:-:S02]  /*5080*/  LOP3.LUT R7, R4, 0xffff, R7, 0xf8, !PT ;  /* 0x0000ffff04077812 */ /* 0x000fc400078ef807 */
[----:B------:R-:W-:Y:S02]  /*5090*/  LOP3.LUT R0, R0, 0xff0000, RZ, 0xc0, !PT ;  /* 0x00ff000000007812 */ /* 0x000fe400078ec0ff */
[----:B------:R-:W-:Y:S02]  /*50a0*/  LOP3.LUT R9, R6, 0xffff, R9, 0xf8, !PT ;  /* 0x0000ffff06097812 */ /* 0x000fe400078ef809 */
[----:B------:R-:W-:Y:S02]  /*50b0*/  LOP3.LUT R4, R33, 0xffff, RZ, 0xc0, !PT ;  /* 0x0000ffff21047812 */ /* 0x000fe400078ec0ff */
[----:B------:R-:W-:Y:S02]  /*50c0*/  LOP3.LUT R11, R8, 0xffff, R11, 0xf8, !PT ;  /* 0x0000ffff080b7812 */ /* 0x000fe400078ef80b */
[----:B------:R-:W-:Y:S02]  /*50d0*/  LOP3.LUT R6, R35, 0xffff, RZ, 0xc0, !PT ;  /* 0x0000ffff23067812 */ /* 0x000fe400078ec0ff */
[----:B------:R-:W-:-:S02]  /*50e0*/  LOP3.LUT R8, R29, 0xffff, RZ, 0xc0, !PT ;  /* 0x0000ffff1d087812 */ /* 0x000fc400078ec0ff */
[----:B------:R-:W-:Y:S01]  /*50f0*/  LOP3.LUT R0, R0, 0xffff, R5, 0xf8, !PT ;  /* 0x0000ffff00007812 */ /* 0x000fe200078ef805 */
[----:B------:R-:W-:Y:S02]  /*5100*/  IMAD.SHL.U32 R5, R4, 0x1000000, RZ ;  /* 0x0100000004057824 */ /* 0x000fe400078e00ff */
[----:B------:R-:W-:Y:S02]  /*5110*/  IMAD.SHL.U32 R6, R6, 0x1000000, RZ ;  /* 0x0100000006067824 */ /* 0x000fe400078e00ff */
[----:B------:R-:W-:Y:S01]  /*5120*/  IMAD.SHL.U32 R8, R8, 0x1000000, RZ ;  /* 0x0100000008087824 */ /* 0x000fe200078e00ff */
[----:B------:R-:W-:Y:S02]  /*5130*/  LOP3.LUT R4, R0, R5, RZ, 0xfc, !PT ;  /* 0x0000000500047212 */ /* 0x000fe400078efcff */
[----:B------:R-:W-:Y:S02]  /*5140*/  LOP3.LUT R5, R7, R6, RZ, 0xfc, !PT ;  /* 0x0000000607057212 */ /* 0x000fe400078efcff */
[----:B------:R-:W-:-:S02]  /*5150*/  LOP3.LUT R6, R9, R8, RZ, 0xfc, !PT ;  /* 0x0000000809067212 */ /* 0x000fc400078efcff */
[----:B------:R-:W-:-:S05]  /*5160*/  LOP3.LUT R7, R11, R10, RZ, 0xfc, !PT ;  /* 0x0000000a0b077212 */ /* 0x000fca00078efcff */
[----:B------:R-:W-:Y:S01]  /*5170*/  STG.E.128 desc[UR10][R2.64], R4 ;  /* 0x0000000402007986 */ /* 0x000fe2000c101d0a */
[----:B------:R-:W-:Y:S05]  /*5180*/  EXIT ;  /* 0x000000000000794d */ /* 0x000fea0003800000 */
.L_x_411:
        /* <DEDUP_REMOVED lines=50> */
        .weak           $__internal_16_$__cuda_sm20_rcp_rn_f32_slowpath
        .type           $__internal_16_$__cuda_sm20_rcp_rn_f32_slowpath,@function
        .size           $__internal_16_$__cuda_sm20_rcp_rn_f32_slowpath,($__internal_17_$__cuda_sm3x_div_rn_noftz_f32_slowpath - $__internal_16_$__cuda_sm20_rcp_rn_f32_slowpath)
$__internal_16_$__cuda_sm20_rcp_rn_f32_slowpath:
        /* <DEDUP_REMOVED lines=9> */
[----:B--2---:R-:W3:Y:S02]  /*5540*/  MUFU.RCP R0, R43 ;  /* 0x0000002b00007308 */ /* 0x004ee40000001000 */
[----:B---3--:R-:W-:-:S04]  /*5550*/  FFMA R41, R43, R0, -1 ;  /* 0xbf8000002b297423 */ /* 0x008fc80000000000 */
[----:B------:R-:W-:-:S04]  /*5560*/  FADD.FTZ R41, -R41, -RZ ;  /* 0x800000ff29297221 */ /* 0x000fc80000010100 */
[----:B------:R-:W-:-:S04]  /*5570*/  FFMA R0, R0, R41, R0 ;  /* 0x0000002900007223 */ /* 0x000fc80000000000 */
[----:B------:R-:W-:Y:S01]  /*5580*/  FFMA R41, R0, 1.84467440737095516160e+19, RZ ;  /* 0x5f80000000297823 */ /* 0x000fe200000000ff */
[----:B------:R-:W-:Y:S06]  /*5590*/  BRA `(.L_x_413) ;  /* 0x0000000000887947 */ /* 0x000fec0003800000 */
.L_x_412:
        /* <DEDUP_REMOVED lines=10> */
[----:B------:R-:W-:-:S05]  /*5640*/  FFMA.RP R45, R44, R45, R44 ;  /* 0x0000002d2c2d7223 */ /* 0x000fca000000802c */
[C---:B------:R-:W-:Y:S01]  /*5650*/  FSETP.NEU.FTZ.AND P1, PT, R46.reuse, R45, PT ;  /* 0x0000002d2e00720b */ /* 0x040fe20003f3d000 */
[----:B------:R-:W-:Y:S01]  /*5660*/  IMAD.MOV.U32 R45, RZ, RZ, 0x3 ;  /* 0x00000003ff2d7424 */ /* 0x000fe200078e00ff */
[----:B------:R-:W-:Y:S02]  /*5670*/  LOP3.LUT R46, R46, 0x7fffff, RZ, 0xc0, !PT ;  /* 0x007fffff2e2e7812 */ /* 0x000fe400078ec0ff */
[----:B------:R-:W-:Y:S02]  /*5680*/  SEL R44, RZ, 0xffffffff, !P1 ;  /* 0xffffffffff2c7807 */ /* 0x000fe40004800000 */
[----:B------:R-:W-:Y:S02]  /*5690*/  SHF.L.U32 R45, R45, R52, RZ ;  /* 0x000000342d2d7219 */ /* 0x000fe400000006ff */
[----:B------:R-:W-:Y:S01]  /*56a0*/  LOP3.LUT R46, R46, 0x800000, RZ, 0xfc, !PT ;  /* 0x008000002e2e7812 */ /* 0x000fe200078efcff */
[----:B------:R-:W-:-:S03]  /*56b0*/  IMAD.MOV R43, RZ, RZ, -R44 ;  /* 0x000000ffff2b7224 */ /* 0x000fc600078e0a2c */
[----:B------:R-:W-:Y:S02]  /*56c0*/  LOP3.LUT R45, R45, R46, RZ, 0xc0, !PT ;  /* 0x0000002e2d2d7212 */ /* 0x000fe400078ec0ff */
[-CC-:B------:R-:W-:Y:S02]  /*56d0*/  LOP3.LUT P2, RZ, R43, R52.reuse, R46.reuse, 0xf8, !PT ;  /* 0x000000342bff7212 */ /* 0x180fe4000784f82e */
[----:B------:R-:W-:Y:S02]  /*56e0*/  SHF.R.U32.HI R45, RZ, R52, R45 ;  /* 0x00000034ff2d7219 */ /* 0x000fe4000001162d */
[----:B------:R-:W-:Y:S02]  /*56f0*/  SHF.R.U32.HI R41, RZ, R41, R46 ;  /* 0x00000029ff297219 */ /* 0x000fe4000001162e */
[C---:B------:R-:W-:Y:S02]  /*5700*/  LOP3.LUT P1, RZ, R45.reuse, 0x1, RZ, 0xc0, !PT ;  /* 0x000000012dff7812 */ /* 0x040fe4000782c0ff */
[----:B------:R-:W-:-:S04]  /*5710*/  LOP3.LUT P3, RZ, R45, 0x2, RZ, 0xc0, !PT ;  /* 0x000000022dff7812 */ /* 0x000fc8000786c0ff */
        /* <DEDUP_REMOVED lines=9> */
.L_x_414:
[----:B------:R0:W1:Y:S02]  /*57b0*/  MUFU.RCP R41, R0 ;  /* 0x0000000000297308 */ /* 0x0000640000001000 */
.L_x_413:
[----:B------:R-:W-:-:S04]  /*57c0*/  IMAD.MOV.U32 R43, RZ, RZ, 0x0 ;  /* 0x00000000ff2b7424 */ /* 0x000fc800078e00ff */
[----:B0123--:R-:W-:Y:S05]  /*57d0*/  RET.REL.NODEC R42 `(_ZN18transformer_engine71_GLOBAL__N__76556b6a_38_quantize_transpose_square_blockwise_cu_108e784945block_scaled_cast_transpose_kernel_notalignedILb0Ef6__half13__nv_fp8_e4m3EEvPKT1_PT2_S8_PT0_SA_mmmmmmfbPKf) ;  /* 0xffffffa82a087950 */ /* 0x00ffea0003c3ffff */
        .weak           $__internal_17_$__cuda_sm3x_div_rn_noftz_f32_slowpath
        .type           $__internal_17_$__cuda_sm3x_div_rn_noftz_f32_slowpath,@function
        .size           $__internal_17_$__cuda_sm3x_div_rn_noftz_f32_slowpath,(.L_x_1060 - $__internal_17_$__cuda_sm3x_div_rn_noftz_f32_slowpath)
$__internal_17_$__cuda_sm3x_div_rn_noftz_f32_slowpath:
        /* <DEDUP_REMOVED lines=23> */
.L_x_415:
        /* <DEDUP_REMOVED lines=27> */
[CCC-:B------:R-:W-:Y:S01]  /*5b00*/  FFMA.RZ R42, R0.reuse, R46.reuse, R45.reuse ;  /* 0x0000002e002a7223 */ /* 0x1c0fe2000000c02d */
[-CC-:B------:R-:W-:Y:S01]  /*5b10*/  FFMA.RM R43, R0, R46.reuse, R45.reuse ;  /* 0x0000002e002b7223 */ /* 0x180fe2000000402d */
[C---:B------:R-:W-:Y:S02]  /*5b20*/  ISETP.NE.AND P5, PT, R47.reuse, RZ, PT ;  /* 0x000000ff2f00720c */ /* 0x040fe40003fa5270 */
[C---:B------:R-:W-:Y:S02]  /*5b30*/  ISETP.NE.AND P2, PT, R47.reuse, RZ, PT ;  /* 0x000000ff2f00720c */ /* 0x040fe40003f45270 */
[----:B------:R-:W-:Y:S01]  /*5b40*/  LOP3.LUT R44, R42, 0x7fffff, RZ, 0xc0, !PT ;  /* 0x007fffff2a2c7812 */ /* 0x000fe200078ec0ff */
[----:B------:R-:W-:Y:S01]  /*5b50*/  FFMA.RP R42, R0, R46, R45 ;  /* 0x0000002e002a7223 */ /* 0x000fe2000000802d */
[----:B------:R-:W-:Y:S02]  /*5b60*/  VIADD R45, R47, 0x20 ;  /* 0x000000202f2d7836 */ /* 0x000fe40000000000 */
[----:B------:R-:W-:Y:S01]  /*5b70*/  LOP3.LUT R44, R44, 0x800000, RZ, 0xfc, !PT ;  /* 0x008000002c2c7812 */ /* 0x000fe200078efcff */
[----:B------:R-:W-:Y:S01]  /*5b80*/  IMAD.MOV R0, RZ, RZ, -R47 ;  /* 0x000000ffff007224 */ /* 0x000fe200078e0a2f */
[----:B------:R-:W-:-:S02]  /*5b90*/  FSETP.NEU.FTZ.AND P1, PT, R42, R43, PT ;  /* 0x0000002b2a00720b */ /* 0x000fc40003f3d000 */
        /* <DEDUP_REMOVED lines=12> */
.L_x_421:
[----:B------:R-:W-:-:S04]  /*5c60*/  LOP3.LUT R41, R41, 0x80000000, RZ, 0xc0, !PT ;  /* 0x8000000029297812 */ /* 0x000fc800078ec0ff */
[----:B------:R-:W-:Y:S01]  /*5c70*/  LOP3.LUT R41, R41, 0x7f800000, RZ, 0xfc, !PT ;  /* 0x7f80000029297812 */ /* 0x000fe200078efcff */
[----:B------:R-:W-:Y:S06]  /*5c80*/  BRA `(.L_x_422) ;  /* 0x0000000000287947 */ /* 0x000fec0003800000 */
.L_x_420:
[----:B------:R-:W-:Y:S01]  /*5c90*/  IMAD R41, R42, 0x800000, R41 ;  /* 0x008000002a297824 */ /* 0x000fe200078e0229 */
[----:B------:R-:W-:Y:S06]  /*5ca0*/  BRA `(.L_x_422) ;  /* 0x0000000000207947 */ /* 0x000fec0003800000 */
.L_x_419:
[----:B------:R-:W-:-:S04]  /*5cb0*/  LOP3.LUT R41, R44, 0x80000000, R41, 0x48, !PT ;  /* 0x800000002c297812 */ /* 0x000fc800078e4829 */
[----:B------:R-:W-:Y:S01]  /*5cc0*/  LOP3.LUT R41, R41, 0x7f800000, RZ, 0xfc, !PT ;  /* 0x7f80000029297812 */ /* 0x000fe200078efcff */
[----:B------:R-:W-:Y:S06]  /*5cd0*/  BRA `(.L_x_422) ;  /* 0x0000000000147947 */ /* 0x000fec0003800000 */
.L_x_418:
[----:B------:R-:W-:Y:S01]  /*5ce0*/  LOP3.LUT R41, R44, 0x80000000, R41, 0x48, !PT ;  /* 0x800000002c297812 */ /* 0x000fe200078e4829 */
[----:B------:R-:W-:Y:S06]  /*5cf0*/  BRA `(.L_x_422) ;  /* 0x00000000000c7947 */ /* 0x000fec0003800000 */
.L_x_417:
[----:B------:R-:W0:Y:S01]  /*5d00*/  MUFU.RSQ R41, -QNAN ;  /* 0xffc0000000297908 */ /* 0x000e220000001400 */
[----:B------:R-:W-:Y:S05]  /*5d10*/  BRA `(.L_x_422) ;  /* 0x0000000000047947 */ /* 0x000fea0003800000 */
.L_x_416:
[----:B------:R-:W-:-:S07]  /*5d20*/  FADD.FTZ R41, R0, 448 ;  /* 0x43e0000000297421 */ /* 0x000fce0000010000 */
.L_x_422:
[----:B0-----:R-:W-:Y:S02]  /*5d30*/  IMAD.MOV.U32 R0, RZ, RZ, R41 ;  /* 0x000000ffff007224 */ /* 0x001fe400078e0029 */
[----:B------:R-:W-:-:S04]  /*5d40*/  IMAD.MOV.U32 R41, RZ, RZ, 0x0 ;  /* 0x00000000ff297424 */ /* 0x000fc800078e00ff */
[----:B------:R-:W-:Y:S05]  /*5d50*/  RET.REL.NODEC R40 `(_ZN18transformer_engine71_GLOBAL__N__76556b6a_38_quantize_transpose_square_blockwise_cu_108e784945block_scaled_cast_transpose_kernel_notalignedILb0Ef6__half13__nv_fp8_e4m3EEvPKT1_PT2_S8_PT0_SA_mmmmmmfbPKf) ;  /* 0xffffffa028a87950 */ /* 0x000fea0003c3ffff */
.L_x_423:
        /* <DEDUP_REMOVED lines=10> */
.L_x_1060:


//--------------------- .text._ZN18transformer_engine71_GLOBAL__N__76556b6a_38_quantize_transpose_square_blockwise_cu_108e784934block_scaled_cast_transpose_kernelILb0Ef6__half13__nv_fp8_e4m3EEvPKT1_PT2_S8_PT0_SA_mmmmmmf14CUtensorMap_stbPKf --------------------------
	.section	.text._ZN18transformer_engine71_GLOBAL__N__76556b6a_38_quantize_transpose_square_blockwise_cu_108e784934block_scaled_cast_transpose_kernelILb0Ef6__half13__nv_fp8_e4m3EEvPKT1_PT2_S8_PT0_SA_mmmmmmf14CUtensorMap_stbPKf,"ax",@progbits
	.align	128
.text._ZN18transformer_engine71_GLOBAL__N__76556b6a_38_quantize_transpose_square_blockwise_cu_108e784934block_scaled_cast_transpose_kernelILb0Ef6__half13__nv_fp8_e4m3EEvPKT1_PT2_S8_PT0_SA_mmmmmmf14CUtensorMap_stbPKf:
        .type           _ZN18transformer_engine71_GLOBAL__N__76556b6a_38_quantize_transpose_square_blockwise_cu_108e784934block_scaled_cast_transpose_kernelILb0Ef6__half13__nv_fp8_e4m3EEvPKT1_PT2_S8_PT0_SA_mmmmmmf14CUtensorMap_stbPKf,@function
        .size           _ZN18transformer_engine71_GLOBAL__N__76556b6a_38_quantize_transpose_square_blockwise_cu_108e784934block_scaled_cast_transpose_kernelILb0Ef6__half13__nv_fp8_e4m3EEvPKT1_PT2_S8_PT0_SA_mmmmmmf14CUtensorMap_stbPKf,(.L_x_1063 - _ZN18transformer_engine71_GLOBAL__N__76556b6a_38_quantize_transpose_square_blockwise_cu_108e784934block_scaled_cast_transpose_kernelILb0Ef6__half13__nv_fp8_e4m3EEvPKT1_PT2_S8_PT0_SA_mmmmmmf14CUtensorMap_stbPKf)
        .other          _ZN18transformer_engine71_GLOBAL__N__76556b6a_38_quantize_transpose_square_blockwise_cu_108e784934block_scaled_cast_transpose_kernelILb0Ef6__half13__nv_fp8_e4m3EEvPKT1_PT2_S8_PT0_SA_mmmmmmf14CUtensorMap_stbPKf,@"STO_CUDA_ENTRY STV_DEFAULT"
_ZN18transformer_engine71_GLOBAL__N__76556b6a_38_quantize_transpose_square_blockwise_cu_108e784934block_scaled_cast_transpose_kernelILb0Ef6__half13__nv_fp8_e4m3EEvPKT1_PT2_S8_PT0_SA_mmmmmmf14CUtensorMap_stbPKf:
        /* <DEDUP_REMOVED lines=10> */
.L_x_424:
        /* <DEDUP_REMOVED lines=26> */
[----:B------:R-:W5:Y:S01]  /*0240*/  LDG.E.128 R16, desc[UR8][R38.64+0x10] ;  /* 0x0000100826107981 */ /* 0x000f62000c1e1d00 */
[----:B------:R-:W-:-:S04]  /*0250*/  IADD3 R42, P0, PT, R38, UR6, RZ ;  /* 0x00000006262a7c10 */ /* 0x000fc8000ff1e0ff */
[----:B------:R-:W-:-:S05]  /*0260*/  IADD3.X R43, PT, PT, R39, UR4, RZ, P0, !PT ;  /* 0x00000004272b7c10 */ /* 0x000fca00087fe4ff */
[----:B------:R-:W5:Y:S04]  /*0270*/  LDG.E.128 R20, desc[UR8][R42.64] ;  /* 0x000000082a147981 */ /* 0x000f68000c1e1d00 */
[----:B------:R-:W5:Y:S01]  /*0280*/  LDG.E.128 R24, desc[UR8][R42.64+0x10] ;  /* 0x000010082a187981 */ /* 0x000f62000c1e1d00 */
[----:B------:R-:W-:-:S04]  /*0290*/  IADD3 R36, P0, PT, R42, UR6, RZ ;  /* 0x000000062a247c10 */ /* 0x000fc8000ff1e0ff */
[----:B------:R-:W-:-:S05]  /*02a0*/  IADD3.X R37, PT, PT, R43, UR4, RZ, P0, !PT ;  /* 0x000000042b257c10 */ /* 0x000fca00087fe4ff */
[----:B------:R-:W5:Y:S04]  /*02b0*/  LDG.E.128 R28, desc[UR8][R36.64] ;  /* 0x00000008241c7981 */ /* 0x000f68000c1e1d00 */
[----:B------:R0:W5:Y:S01]  /*02c0*/  LDG.E.128 R32, desc[UR8][R36.64+0x10] ;  /* 0x0000100824207981 */ /* 0x000162000c1e1d00 */
[C---:B------:R-:W-:Y:S01]  /*02d0*/  LOP3.LUT P0, RZ, R76.reuse, 0x1f, RZ, 0xc0, !PT ;  /* 0x0000001f4cff7812 */ /* 0x040fe2000780c0ff */
[----:B------:R-:W-:Y:S01]  /*02e0*/  BSSY.RECONVERGENT B0, `(.L_x_425) ;  /* 0x0000082000007945 */ /* 0x000fe20003800200 */
[----:B------:R-:W-:Y:S01]  /*02f0*/  ISETP.NE.AND P2, PT, R76, RZ, PT ;  /* 0x000000ff4c00720c */ /* 0x000fe20003f45270 */
[--C-:B--2---:R-:W-:Y:S02]  /*0300*/  HADD2.F32 R2, -RZ, R12.reuse.H0_H0 ;  /* 0x2000000cff027230 */ /* 0x104fe40000004100 */
[----:B------:R-:W-:-:S02]  /*0310*/  HADD2.F32 R3, -RZ, R12.H1_H1 ;  /* 0x3000000cff037230 */ /* 0x000fc40000004100 */
[--C-:B------:R-:W-:Y:S02]  /*0320*/  HADD2.F32 R75, -RZ, R13.reuse.H0_H0 ;  /* 0x2000000dff4b7230 */ /* 0x100fe40000004100 */
[----:B------:R-:W-:Y:S01]  /*0330*/  HADD2.F32 R74, -RZ, R13.H1_H1 ;  /* 0x3000000dff4a7230 */ /* 0x000fe20000004100 */
[----:B------:R-:W-:Y:S01]  /*0340*/  FMNMX3 R12, |R2|, RZ, |R3|, !PT ;  /* 0x000000ff020c7276 */ /* 0x000fe20007800603 */
[--C-:B------:R-:W-:Y:S02]  /*0350*/  HADD2.F32 R73, -RZ, R14.reuse.H0_H0 ;  /* 0x2000000eff497230 */ /* 0x100fe40000004100 */
[----:B------:R-:W-:Y:S01]  /*0360*/  HADD2.F32 R72, -RZ, R14.H1_H1 ;  /* 0x3000000eff487230 */ /* 0x000fe20000004100 */
[----:B------:R-:W-:Y:S01]  /*0370*/  FMNMX3 R12, R12, |R75|, |R74|, !PT ;  /* 0x4000004b0c0c7276 */ /* 0x000fe2000780044a */
[--C-:B------:R-:W-:Y:S02]  /*0380*/  HADD2.F32 R71, -RZ, R15.reuse.H0_H0 ;  /* 0x2000000fff477230 */ /* 0x100fe40000004100 */
[----:B------:R-:W-:Y:S01]  /*0390*/  HADD2.F32 R70, -RZ, R15.H1_H1 ;  /* 0x3000000fff467230 */ /* 0x000fe20000004100 */
[----:B------:R-:W-:Y:S01]  /*03a0*/  FMNMX3 R12, R12, |R73|, |R72|, !PT ;  /* 0x400000490c0c7276 */ /* 0x000fe20007800448 */
[----:B---3--:R-:W-:-:S02]  /*03b0*/  HADD2.F32 R69, -RZ, R4.H0_H0 ;  /* 0x20000004ff457230 */ /* 0x008fc40000004100 */
        /* <DEDUP_REMOVED lines=11> */
[--C-:B----4-:R-:W-:Y:S02]  /*0470*/  HADD2.F32 R4, -RZ, R8.reuse.H0_H0 ;  /* 0x20000008ff047230 */ /* 0x110fe40000004100 */
        /* <DEDUP_REMOVED lines=11> */
[--C-:B-----5:R-:W-:Y:S02]  /*0530*/  HADD2.F32 R12, -RZ, R16.reuse.H0_H0 ;  /* 0x20000010ff0c7230 */ /* 0x120fe40000004100 */
[----:B------:R-:W-:Y:S01]  /*0540*/  HADD2.F32 R13, -RZ, R16.H1_H1 ;  /* 0x30000010ff0d7230 */ /* 0x000fe20000004100 */
[----:B------:R-:W-:Y:S01]  /*0550*/  FMNMX3 R15, R14, |R10|, |R11|, !PT ;  /* 0x4000000a0e0f7276 */ /* 0x000fe2000780040b */
[----:B------:R-:W-:-:S02]  /*0560*/  HADD2.F32 R14, -RZ, R17.H0_H0 ;  /* 0x20000011ff0e7230 */ /* 0x000fc40000004100 */
[----:B------:R-:W-:Y:S01]  /*0570*/  HADD2.F32 R17, -RZ, R17.H1_H1 ;  /* 0x30000011ff117230 */ /* 0x000fe20000004100 */
[----:B------:R-:W-:Y:S01]  /*0580*/  FMNMX3 R16, R15, |R12|, |R13|, !PT ;  /* 0x4000000c0f107276 */ /* 0x000fe2000780040d */
[--C-:B------:R-:W-:Y:S02]  /*0590*/  HADD2.F32 R15, -RZ, R18.reuse.H0_H0 ;  /* 0x20000012ff0f7230 */ /* 0x100fe40000004100 */
[----:B------:R-:W-:Y:S01]  /*05a0*/  HADD2.F32 R18, -RZ, R18.H1_H1 ;  /* 0x30000012ff127230 */ /* 0x000fe20000004100 */
[----:B0-----:R-:W-:Y:S01]  /*05b0*/  FMNMX3 R36, R16, |R14|, |R17|, !PT ;  /* 0x4000000e10247276 */ /* 0x001fe20007800411 */
        /* <DEDUP_REMOVED lines=33> */
[--C-:B------:R-:W-:Y:S01]  /*07d0*/  HADD2.F32 R29, -RZ, R30.reuse.H0_H0 ;  /* 0x2000001eff1d7230 */ /* 0x100fe20000004100 */
[----:B------:R-:W0:Y:S01]  /*07e0*/  @!P0 S2R R20, SR_CgaCtaId ;  /* 0x0000000000148919 */ /* 0x000e220000008800 */
        /* <DEDUP_REMOVED lines=9> */
[----:B------:R-:W-:Y:S01]  /*0880*/  SHF.R.U32.HI R21, RZ, 0x5, R76 ;  /* 0x00000005ff157819 */ /* 0x000fe2000001164c */
[----:B------:R-:W-:Y:S01]  /*0890*/  HADD2.F32 R60, -RZ, R33.H1_H1 ;  /* 0x30000021ff3c7230 */ /* 0x000fe20000004100 */
[----:B------:R-:W-:Y:S01]  /*08a0*/  FMNMX3 R23, R22, |R31|, |R59|, !PT ;  /* 0x4000001f16177276 */ /* 0x000fe2000780043b */
[--C-:B------:R-:W-:Y:S02]  /*08b0*/  HADD2.F32 R33, -RZ, R34.reuse.H0_H0 ;  /* 0x20000022ff217230 */ /* 0x100fe40000004100 */
[----:B------:R-:W-:Y:S01]  /*08c0*/  HADD2.F32 R61, -RZ, R34.H1_H1 ;  /* 0x30000022ff3d7230 */ /* 0x000fe20000004100 */
[----:B------:R-:W-:Y:S01]  /*08d0*/  FMNMX3 R22, R23, |R32|, |R60|, !PT ;  /* 0x4000002017167276 */ /* 0x000fe2000780043c */
[----:B------:R-:W-:-:S02]  /*08e0*/  @!P0 IMAD.SHL.U32 R21, R21, 0x4, RZ ;  /* 0x0000000415158824 */ /* 0x000fc400078e00ff */
[--C-:B------:R-:W-:Y:S01]  /*08f0*/  HADD2.F32 R34, -RZ, R35.reuse.H0_H0 ;  /* 0x20000023ff227230 */ /* 0x100fe20000004100 */
[----:B------:R-:W-:Y:S01]  /*0900*/  FMNMX3 R22, R22, |R33|, |R61|, !PT ;  /* 0x4000002116167276 */ /* 0x000fe2000780043d */
[----:B------:R-:W-:Y:S01]  /*0910*/  HADD2.F32 R35, -RZ, R35.H1_H1 ;  /* 0x30000023ff237230 */ /* 0x000fe20000004100 */
[----:B------:R-:W-:Y:S02]  /*0920*/  @!P0 LOP3.LUT R24, R21, 0xc, RZ, 0xe2, !PT ;  /* 0x0000000c15188812 */ /* 0x000fe400078ee2ff */
[----:B------:R-:W-:Y:S02]  /*0930*/  @!P0 MOV R21, 0x400 ;  /* 0x0000040000158802 */ /* 0x000fe40000000f00 */
[----:B------:R-:W-:Y:S01]  /*0940*/  FMNMX3 R22, R22, |R34|, |R35|, !PT ;  /* 0x4000002216167276 */ /* 0x000fe20007800423 */
[----:B------:R-:W-:Y:S01]  /*0950*/  @!P0 IMAD R77, R77, 0x10, R24 ;  /* 0x000000104d4d8824 */ /* 0x000fe200078e0218 */
[----:B0-----:R-:W-:-:S03]  /*0960*/  @!P0 LEA R20, R20, R21, 0x18 ;  /* 0x0000001514148211 */ /* 0x001fc600078ec0ff */
[----:B------:R-:W0:Y:S02]  /*0970*/  SHFL.DOWN PT, R21, R22, 0x10, 0x1f ;  /* 0x0a001f0016157f89 */ /* 0x000e2400000e0000 */
        /* <DEDUP_REMOVED lines=24> */
.L_x_426:
[----:B------:R-:W-:Y:S05]  /*0b00*/  BSYNC.RECONVERGENT B0 ;  /* 0x0000000000007941 */ /* 0x000fea0003800200 */
.L_x_425:
        /* <DEDUP_REMOVED lines=26> */
[----:B------:R-:W-:Y:S05]  /*0cb0*/  CALL.REL.NOINC `($__internal_19_$__cuda_sm3x_div_rn_noftz_f32_slowpath) ;  /* 0x0000001400847944 */ /* 0x000fea0003c00000 */
[----:B------:R-:W-:-:S07]  /*0cc0*/  IMAD.MOV.U32 R20, RZ, RZ, R24 ;  /* 0x000000ffff147224 */ /* 0x000fce00078e0018 */
.L_x_428:
[----:B------:R-:W-:-:S04]  /*0cd0*/  FSETP.NEU.AND P0, PT, |R20|, +INF , PT ;  /* 0x7f8000001400780b */ /* 0x000fc80003f0d200 */
[----:B------:R-:W-:-:S04]  /*0ce0*/  FSEL R26, R20, 65504, P0 ;  /* 0x477fe000141a7808 */ /* 0x000fc80000000000 */
[----:B------:R-:W-:-:S07]  /*0cf0*/  @P3 LOP3.LUT R26, R26, 0xff800000, RZ, 0xc0, !PT ;  /* 0xff8000001a1a3812 */ /* 0x000fce00078ec0ff */
.L_x_427:
[----:B------:R-:W-:Y:S04]  /*0d00*/  BSSY.RECONVERGENT B0, `(.L_x_429) ;  /* 0x0000018000007945 */ /* 0x000fe80003800200 */
[----:B------:R-:W-:Y:S05]  /*0d10*/  @P2 BRA `(.L_x_430) ;  /* 0x0000000000582947 */ /* 0x000fea0003800000 */
[----:B01----:R-:W-:-:S05]  /*0d20*/  VIADD R20, R26, 0x1800000 ;  /* 0x018000001a147836 */ /* 0x003fca0000000000 */
[----:B------:R-:W-:-:S04]  /*0d30*/  LOP3.LUT R20, R20, 0x7f800000, RZ, 0xc0, !PT ;  /* 0x7f80000014147812 */ /* 0x000fc800078ec0ff */
[----:B------:R-:W-:-:S13]  /*0d40*/  ISETP.GT.U32.AND P0, PT, R20, 0x1ffffff, PT ;  /* 0x01ffffff1400780c */ /* 0x000fda0003f04070 */
[----:B------:R-:W-:Y:S05]  /*0d50*/  @P0 BRA `(.L_x_431) ;  /* 0x00000000000c0947 */ /* 0x000fea0003800000 */
[----:B------:R-:W-:-:S07]  /*0d60*/  MOV R22, 0xd80 ;  /* 0x00000d8000167802 */ /* 0x000fce0000000f00 */
[----:B------:R-:W-:Y:S05]  /*0d70*/  CALL.REL.NOINC `($__internal_18_$__cuda_sm20_rcp_rn_f32_slowpath) ;  /* 0x0000001000807944 */ /* 0x000fea0003c00000 */
[----:B------:R-:W-:Y:S05]  /*0d80*/  BRA `(.L_x_432) ;  /* 0x0000000000107947 */ /* 0x000fea0003800000 */
.L_x_431:
[----:B------:R-:W0:Y:S02]  /*0d90*/  MUFU.RCP R27, R26 ;  /* 0x0000001a001b7308 */ /* 0x000e240000001000 */
[----:B0-----:R-:W-:-:S04]  /*0da0*/  FFMA R20, R27, R26, -1 ;  /* 0xbf8000001b147423 */ /* 0x001fc8000000001a */
[----:B------:R-:W-:-:S04]  /*0db0*/  FADD.FTZ R20, -R20, -RZ ;  /* 0x800000ff14147221 */ /* 0x000fc80000010100 */
[----:B------:R-:W-:-:S07]  /*0dc0*/  FFMA R27, R27, R20, R27 ;  /* 0x000000141b1b7223 */ /* 0x000fce000000001b */
.L_x_432:
        /* <DEDUP_REMOVED lines=11> */
.L_x_430:
[----:B------:R-:W-:Y:S05]  /*0e80*/  BSYNC.RECONVERGENT B0 ;  /* 0x0000000000007941 */ /* 0x000fea0003800200 */
.L_x_429:
[-C--:B------:R-:W-:Y:S01]  /*0e90*/  FMUL R4, R4, R26.reuse ;  /* 0x0000001a04047220 */ /* 0x080fe20000400000 */
[-C--:B------:R-:W-:Y:S01]  /*0ea0*/  FMUL R8, R8, R26.reuse ;  /* 0x0000001a08087220 */ /* 0x080fe20000400000 */
[-C--:B------:R-:W-:Y:S01]  /*0eb0*/  FMUL R15, R15, R26.reuse ;  /* 0x0000001a0f0f7220 */ /* 0x080fe20000400000 */
[-C--:B------:R-:W-:Y:S01]  /*0ec0*/  FMUL R5, R5, R26.reuse ;  /* 0x0000001a05057220 */ /* 0x080fe20000400000 */
[----:B------:R-:W-:Y:S01]  /*0ed0*/  FMUL R9, R9, R26 ;  /* 0x0000001a09097220 */ /* 0x000fe20000400000 */
[----:B------:R-:W-:Y:S01]  /*0ee0*/  F2FP.SATFINITE.E4M3.F32.PACK_AB_MERGE_C R4, RZ, R4, RZ ;  /* 0x00000004ff04723e */ /* 0x000fe200048070ff */
[-C--:B------:R-:W-:Y:S01]  /*0ef0*/  FMUL R12, R12, R26.reuse ;  /* 0x0000001a0c0c7220 */ /* 0x080fe20000400000 */
[----:B------:R-:W-:Y:S01]  /*0f00*/  FMUL R18, R18, R26 ;  /* 0x0000001a12127220 */ /* 0x000fe20000400000 */
[----:B------:R-:W-:Y:S01]  /*0f10*/  F2FP.SATFINITE.E4M3.F32.PACK_AB_MERGE_C R8, RZ, R8, RZ ;  /* 0x00000008ff08723e */ /* 0x000fe200048070ff */
[-C--:B------:R-:W-:Y:S01]  /*0f20*/  FMUL R36, R36, R26.reuse ;  /* 0x0000001a24247220 */ /* 0x080fe20000400000 */
[-C--:B------:R-:W-:Y:S01]  /*0f30*/  FMUL R45, R45, R26.reuse ;  /* 0x0000001a2d2d7220 */ /* 0x080fe20000400000 */
[----:B------:R-:W-:Y:S01]  /*0f40*/  F2FP.SATFINITE.E4M3.F32.PACK_AB_MERGE_C R15, RZ, R15, RZ ;  /* 0x0000000fff0f723e */ /* 0x000fe200048070ff */
[-C--:B------:R-:W-:Y:S01]  /*0f50*/  FMUL R29, R29, R26.reuse ;  /* 0x0000001a1d1d7220 */ /* 0x080fe20000400000 */
[----:B------:R-:W-:Y:S01]  /*0f60*/  F2FP.SATFINITE.E4M3.F32.PACK_AB_MERGE_C R5, RZ, R5, RZ ;  /* 0x00000005ff05723e */ /* 0x000fe200048070ff */
[-C--:B------:R-:W-:Y:S01]  /*0f70*/  FMUL R13, R13, R26.reuse ;  /* 0x0000001a0d0d7220 */ /* 0x080fe20000400000 */
[----:B------:R-:W-:Y:S01]  /*0f80*/  LOP3.LUT R4, R4, 0xff, RZ, 0xc0, !PT ;  /* 0x000000ff04047812 */ /* 0x000fe200078ec0ff */
[-C--:B------:R-:W-:Y:S01]  /*0f90*/  FMUL R16, R16, R26.reuse ;  /* 0x0000001a10107220 */ /* 0x080fe20000400000 */
[----:B------:R-:W-:Y:S01]  /*0fa0*/  F2FP.SATFINITE.E4M3.F32.PACK_AB_MERGE_C R21, RZ, R9, RZ ;  /* 0x00000009ff15723e */ /* 0x000fe200048070ff */
[-C--:B------:R-:W-:Y:S01]  /*0fb0*/  FMUL R38, R38, R26.reuse ;  /* 0x0000001a26267220 */ /* 0x080fe20000400000 */
[----:B------:R-:W-:Y:S01]  /*0fc0*/  LOP3.LUT R8, R8, 0xff, RZ, 0xc0, !PT ;  /* 0x000000ff08087812 */ /* 0x000fe200078ec0ff */
[----:B------:R-:W-:Y:S01]  /*0fd0*/  FMUL R48, R48, R26 ;  /* 0x0000001a30307220 */ /* 0x000fe20000400000 */
[----:B------:R-:W-:Y:S01]  /*0fe0*/  F2FP.SATFINITE.E4M3.F32.PACK_AB_MERGE_C R12, RZ, R12, RZ ;  /* 0x0000000cff0c723e */ /* 0x000fe200048070ff */
[----:B------:R-:W-:Y:S01]  /*0ff0*/  FMUL R37, R37, R26 ;  /* 0x0000001a25257220 */ /* 0x000fe20000400000 */
[----:B------:R-:W-:Y:S01]  /*1000*/  F2FP.SATFINITE.E4M3.F32.PACK_AB_MERGE_C R18, RZ, R18, RZ ;  /* 0x00000012ff12723e */ /* 0x000fe200048070ff */
[-C--:B------:R-:W-:Y:S01]  /*1010*/  FMUL R57, R57, R26.reuse ;  /* 0x0000001a39397220 */ /* 0x080fe20000400000 */
[----:B------:R-:W-:Y:S01]  /*1020*/  LOP3.LUT R15, R15, 0xff, RZ, 0xc0, !PT ;  /* 0x000000ff0f0f7812 */ /* 0x000fe200078ec0ff */
[----:B------:R-:W-:Y:S01]  /*1030*/  FMUL R31, R31, R26 ;  /* 0x0000001a1f1f7220 */ /* 0x000fe20000400000 */
[----:B------:R-:W-:Y:S01]  /*1040*/  F2FP.SATFINITE.E4M3.F32.PACK_AB_MERGE_C R36, RZ, R36, RZ ;  /* 0x00000024ff24723e */ /* 0x000fe200048070ff */
[-C--:B------:R-:W-:Y:S01]  /*1050*/  FMUL R65, R65, R26.reuse ;  /* 0x0000001a41417220 */ /* 0x080fe20000400000 */
[----:B------:R-:W-:Y:S01]  /*1060*/  F2FP.SATFINITE.E4M3.F32.PACK_AB_MERGE_C R45, RZ, R45, RZ ;  /* 0x0000002dff2d723e */ /* 0x000fe200048070ff */
[-C--:B------:R-:W-:Y:S01]  /*1070*/  FMUL R63, R63, R26.reuse ;  /* 0x0000001a3f3f7220 */ /* 0x080fe20000400000 */
[----:B------:R-:W-:Y:S01]  /*1080*/  F2FP.SATFINITE.E4M3.F32.PACK_AB_MERGE_C R29, RZ, R29, RZ ;  /* 0x0000001dff1d723e */ /* 0x000fe200048070ff */
[----:B------:R-:W-:Y:S01]  /*1090*/  FMUL R33, R33, R26 ;  /* 0x0000001a21217220 */ /* 0x000fe20000400000 */
[----:B------:R-:W-:Y:S01]  /*10a0*/  IMAD R5, R5, 0x100, R4 ;  /* 0x0000010005057824 */ /* 0x000fe200078e0204 */
[----:B------:R-:W-:Y:S01]  /*10b0*/  F2FP.SATFINITE.E4M3.F32.PACK_AB_MERGE_C R13, RZ, R13, RZ ;  /* 0x0000000dff0d723e */ /* 0x000fe200048070ff */
[----:B------:R-:W-:Y:S01]  /*10c0*/  IMAD R4, R21, 0x100, R8 ;  /* 0x0000010015047824 */ /* 0x000fe200078e0208 */
[----:B------:R-:W-:Y:S01]  /*10d0*/  LOP3.LUT R12, R12, 0xff, RZ, 0xc0, !PT ;  /* 0x000000ff0c0c7812 */ /* 0x000fe200078ec0ff */
[----:B------:R-:W-:Y:S01]  /*10e0*/  IMAD R18, R18, 0x100, R15 ;  /* 0x0000010012127824 */ /* 0x000fe200078e020f */
[----:B------:R-:W-:Y:S01]  /*10f0*/  F2FP.SATFINITE.E4M3.F32.PACK_AB_MERGE_C R38, RZ, R38, RZ ;  /* 0x00000026ff26723e */ /* 0x000fe200048070ff */
[-C--:B------:R-:W-:Y:S01]  /*1100*/  FMUL R6, R6, R26.reuse ;  /* 0x0000001a06067220 */ /* 0x080fe20000400000 */
[----:B--2---:R-:W-:Y:S01]  /*1110*/  LOP3.LUT R23, R36, 0xff, RZ, 0xc0, !PT ;  /* 0x000000ff24177812 */ /* 0x004fe200078ec0ff */
[----:B------:R-:W-:Y:S01]  /*1120*/  FMUL R59, R59, R26 ;  /* 0x0000001a3b3b7220 */ /* 0x000fe20000400000 */
[----:B0-----:R-:W-:Y:S01]  /*1130*/  F2FP.SATFINITE.E4M3.F32.PACK_AB_MERGE_C R25, RZ, R48, RZ ;  /* 0x00000030ff19723e */ /* 0x001fe200048070ff */
[-C--:B------:R-:W-:Y:S01]  /*1140*/  FMUL R64, R64, R26.reuse ;  /* 0x0000001a40407220 */ /* 0x080fe20000400000 */
[----:B------:R-:W-:Y:S01]  /*1150*/  LOP3.LUT R8, R45, 0xff, RZ, 0xc0, !PT ;  /* 0x000000ff2d087812 */ /* 0x000fe200078ec0ff */
[----:B------:R-:W-:Y:S01]  /*1160*/  FMUL R61, R61, R26 ;  /* 0x0000001a3d3d7220 */ /* 0x000fe20000400000 */
        /* <DEDUP_REMOVED lines=8> */
[----:B------:R-:W-:Y:S01]  /*11f0*/  F2FP.SATFINITE.E4M3.F32.PACK_AB_MERGE_C R31, RZ, R31, RZ ;  /* 0x0000001fff1f723e */ /* 0x000fe200048070ff */
[-C--:B------:R-:W-:Y:S01]  /*1200*/  FMUL R71, R71, R26.reuse ;  /* 0x0000001a47477220 */ /* 0x080fe20000400000 */
[----:B------:R-:W-:Y:S01]  /*1210*/  F2FP.SATFINITE.E4M3.F32.PACK_AB_MERGE_C R65, RZ, R65, RZ ;  /* 0x00000041ff41723e */ /* 0x000fe200048070ff */
[----:B------:R-:W-:Y:S01]  /*1220*/  IMAD R21, R13, 0x100, R12 ;  /* 0x000001000d157824 */ /* 0x000fe200078e020c */
[----:B------:R-:W-:Y:S01]  /*1230*/  F2FP.SATFINITE.E4M3.F32.PACK_AB_MERGE_C R33, RZ, R33, RZ ;  /* 0x00000021ff21723e */ /* 0x000fe200048070ff */
[-C--:B------:R-:W-:Y:S01]  /*1240*/  FMUL R69, R69, R26.reuse ;  /* 0x0000001a45457220 */ /* 0x080fe20000400000 */
[----:B------:R-:W-:Y:S01]  /*1250*/  F2FP.SATFINITE.E4M3.F32.PACK_AB_MERGE_C R63, RZ, R63, RZ ;  /* 0x0000003fff3f723e */ /* 0x000fe200048070ff */
[-C--:B------:R-:W-:Y:S01]  /*1260*/  FMUL R67, R67, R26.reuse ;  /* 0x0000001a43437220 */ /* 0x080fe20000400000 */
[-C--:B------:R-:W-:Y:S01]  /*1270*/  FMUL R49, R49, R26.reuse ;  /* 0x0000001a31317220 */ /* 0x080fe20000400000 */
[----:B------:R-:W-:Y:S01]  /*1280*/  FMUL R51, R51, R26 ;  /* 0x0000001a33337220 */ /* 0x000fe20000400000 */
[----:B------:R-:W-:-:S02]  /*1290*/  IMAD R13, R38, 0x100, R23 ;  /* 0x00000100260d7824 */ /* 0x000fc400078e0217 */
[-C--:B------:R-:W-:Y:S01]  /*12a0*/  FMUL R53, R53, R26.reuse ;  /* 0x0000001a35357220 */ /* 0x080fe20000400000 */
[----:B------:R-:W-:Y:S02]  /*12b0*/  IMAD R25, R25, 0x100, R8 ;  /* 0x0000010019197824 */ /* 0x000fe400078e0208 */
[----:B------:R-:W-:Y:S01]  /*12c0*/  FMUL R28, R28, R26 ;  /* 0x0000001a1c1c7220 */ /* 0x000fe20000400000 */
[----:B------:R-:W-:Y:S01]  /*12d0*/  IMAD.U32 R16, R16, 0x10000, RZ ;  /* 0x0001000010107824 */ /* 0x000fe200078e00ff */
[----:B------:R-:W-:Y:S01]  /*12e0*/  F2FP.SATFINITE.E4M3.F32.PACK_AB_MERGE_C R23, RZ, R59, RZ ;  /* 0x0000003bff17723e */ /* 0x000fe200048070ff */
[----:B------:R-:W-:Y:S01]  /*12f0*/  IMAD R15, R15, 0x100, R36 ;  /* 0x000001000f0f7824 */ /* 0x000fe200078e0224 */
[----:B------:R-:W-:Y:S01]  /*1300*/  LOP3.LUT R8, R31, 0xff, RZ, 0xc0, !PT ;  /* 0x000000ff1f087812 */ /* 0x000fe200078ec0ff */
[----:B------:R-:W-:Y:S01]  /*1310*/  IMAD.U32 R37, R37, 0x10000, RZ ;  /* 0x0001000025257824 */ /* 0x000fe200078e00ff */
[----:B------:R-:W-:Y:S01]  /*1320*/  F2FP.SATFINITE.E4M3.F32.PACK_AB_MERGE_C R27, RZ, R6, RZ ;  /* 0x00000006ff1b723e */ /* 0x000fe200048070ff */
[----:B------:R-:W-:Y:S01]  /*1330*/  FMUL R3, R3, R26 ;  /* 0x0000001a03037220 */ /* 0x000fe20000400000 */
        /* <DEDUP_REMOVED lines=9> */
[----:B------:R-:W-:Y:S01]  /*13d0*/  IMAD.U32 R63, R63, 0x10000, RZ ;  /* 0x000100003f3f7824 */ /* 0x000fe200078e00ff */
[----:B------:R-:W-:Y:S01]  /*13e0*/  F2FP.SATFINITE.E4M3.F32.PACK_AB_MERGE_C R10, RZ, R10, RZ ;  /* 0x0000000aff0a723e */ /* 0x000fe200048070ff */
[----:B------:R-:W-:Y:S01]  /*13f0*/  FMUL R68, R68, R26 ;  /* 0x0000001a44447220 */ /* 0x000fe20000400000 */
[----:B------:R-:W-:Y:S01]  /*1400*/  F2FP.SATFINITE.E4M3.F32.PACK_AB_MERGE_C R30, RZ, R30, RZ ;  /* 0x0000001eff1e723e */ /* 0x000fe200048070ff */
[-C--:B------:R-:W-:Y:S01]  /*1410*/  FMUL R66, R66, R26.reuse ;  /* 0x0000001a42427220 */ /* 0x080fe20000400000 */
[-C--:B------:R-:W-:Y:S01]  /*1420*/  FMUL R52, R52, R26.reuse ;  /* 0x0000001a34347220 */ /* 0x080fe20000400000 */
[----:B------:R-:W0:Y:S01]  /*1430*/  LDCU.64 UR4, c[0x0][0x388] ;  /* 0x00007100ff0477ac */ /* 0x000e220008000a00 */
[----:B------:R-:W-:Y:S01]  /*1440*/  F2FP.SATFINITE.E4M3.F32.PACK_AB_MERGE_C R73, RZ, R73, RZ ;  /* 0x00000049ff49723e */ /* 0x000fe200048070ff */
        /* <DEDUP_REMOVED lines=8> */
[----:B------:R-:W-:Y:S01]  /*14d0*/  IMAD.U32 R27, R27, 0x10000, RZ ;  /* 0x000100001b1b7824 */ /* 0x000fe200078e00ff */
[----:B------:R-:W-:Y:S01]  /*14e0*/  LOP3.LUT R29, R16, 0xff0000, RZ, 0xc0, !PT ;  /* 0x00ff0000101d7812 */ /* 0x000fe200078ec0ff */
[----:B------:R-:W-:Y:S01]  /*14f0*/  FMUL R74, R74, R26 ;  /* 0x0000001a4a4a7220 */ /* 0x000fe20000400000 */
[----:B------:R-:W-:Y:S01]  /*1500*/  F2FP.SATFINITE.E4M3.F32.PACK_AB_MERGE_C R51, RZ, R51, RZ ;  /* 0x00000033ff33723e */ /* 0x000fe200048070ff */
[----:B------:R-:W-:Y:S01]  /*1510*/  IMAD R9, R64, 0x100, R9 ;  /* 0x0000010040097824 */ /* 0x000fe200078e0209 */
[----:B------:R-:W-:Y:S01]  /*1520*/  F2FP.SATFINITE.E4M3.F32.PACK_AB_MERGE_C R53, RZ, R53, RZ ;  /* 0x00000035ff35723e */ /* 0x000fe200048070ff */
[----:B------:R-:W-:Y:S01]  /*1530*/  IMAD R8, R61, 0x100, R36 ;  /* 0x000001003d087824 */ /* 0x000fe200078e0224 */
[----:B------:R-:W-:Y:S01]  /*1540*/  LOP3.LUT R16, R37, 0xff0000, RZ, 0xc0, !PT ;  /* 0x00ff000025107812 */ /* 0x000fe200078ec0ff */
[----:B------:R-:W-:Y:S01]  /*1550*/  IMAD.U32 R10, R10, 0x10000, RZ ;  /* 0x000100000a0a7824 */ /* 0x000fe200078e00ff */
[----:B------:R-:W-:Y:S01]  /*1560*/  F2FP.SATFINITE.E4M3.F32.PACK_AB_MERGE_C R28, RZ, R28, RZ ;  /* 0x0000001cff1c723e */ /* 0x000fe200048070ff */
[----:B------:R-:W-:Y:S01]  /*1570*/  IMAD.U32 R30, R30, 0x10000, RZ ;  /* 0x000100001e1e7824 */ /* 0x000fe200078e00ff */
[----:B------:R-:W-:Y:S01]  /*1580*/  F2FP.SATFINITE.E4M3.F32.PACK_AB_MERGE_C R3, RZ, R3, RZ ;  /* 0x00000003ff03723e */ /* 0x000fe200048070ff */
[----:B------:R-:W-:Y:S01]  /*1590*/  FMUL R7, R7, R26 ;  /* 0x0000001a07077220 */ /* 0x000fe20000400000 */
[----:B------:R-:W-:Y:S01]  /*15a0*/  LOP3.LUT R2, R2, 0xff, RZ, 0xc0, !PT ;  /* 0x000000ff02027812 */ /* 0x000fe200078ec0ff */
[----:B------:R-:W-:Y:S01]  /*15b0*/  IMAD.U32 R71, R71, 0x10000, RZ ;  /* 0x0001000047477824 */ /* 0x000fe200078e00ff */
[----:B------:R-:W-:Y:S01]  /*15c0*/  F2FP.SATFINITE.E4M3.F32.PACK_AB_MERGE_C R72, RZ, R72, RZ ;  /* 0x00000048ff48723e */ /* 0x000fe200048070ff */
[----:B------:R-:W2:Y:S01]  /*15d0*/  LDCU.64 UR10, c[0x0][0x3a8] ;  /* 0x00007500ff0a77ac */ /* 0x000ea20008000a00 */
        /* <DEDUP_REMOVED lines=9> */
[----:B------:R-:W-:Y:S01]  /*1670*/  IMAD.U32 R51, R51, 0x10000, RZ ;  /* 0x0001000033337824 */ /* 0x000fe200078e00ff */
[----:B-1----:R-:W-:Y:S01]  /*1680*/  F2FP.SATFINITE.E4M3.F32.PACK_AB_MERGE_C R20, RZ, R68, RZ ;  /* 0x00000044ff14723e */ /* 0x002fe200048070ff */
        /* <DEDUP_REMOVED lines=9> */
[----:B------:R-:W-:Y:S01]  /*1720*/  F2FP.SATFINITE.E4M3.F32.PACK_AB_MERGE_C R22, RZ, R55, RZ ;  /* 0x00000037ff16723e */ /* 0x000fe200048070ff */
[----:B------:R-:W-:Y:S01]  /*1730*/  IMAD.U32 R14, R14, 0x10000, RZ ;  /* 0x000100000e0e7824 */ /* 0x000fe200078e00ff */
[----:B------:R-:W-:Y:S01]  /*1740*/  LOP3.LUT R53, R53, 0xff, RZ, 0xc0, !PT ;  /* 0x000000ff35357812 */ /* 0x000fe200078ec0ff */
[----:B------:R-:W-:Y:S01]  /*1750*/  IMAD.U32 R47, R47, 0x10000, RZ ;  /* 0x000100002f2f7824 */ /* 0x000fe200078e00ff */
[----:B------:R-:W-:Y:S01]  /*1760*/  LOP3.LUT R16, R16, 0xffff, R13, 0xf8, !PT ;  /* 0x0000ffff10107812 */ /* 0x000fe200078ef80d */
[----:B------:R-:W-:Y:S01]  /*1770*/  IMAD.U32 R13, R28, 0x10000, RZ ;  /* 0x000100001c0d7824 */ /* 0x000fe200078e00ff */
[----:B------:R-:W-:Y:S01]  /*1780*/  F2FP.SATFINITE.E4M3.F32.PACK_AB_MERGE_C R39, RZ, R39, RZ ;  /* 0x00000027ff27723e */ /* 0x000fe200048070ff */
[----:B------:R-:W-:Y:S01]  /*1790*/  IMAD R20, R20, 0x100, R69 ;  /* 0x0000010014147824 */ /* 0x000fe200078e0245 */
[----:B------:R-:W-:Y:S01]  /*17a0*/  LOP3.LUT R38, R27, 0xff0000, RZ, 0xc0, !PT ;  /* 0x00ff00001b267812 */ /* 0x000fe200078ec0ff */
[----:B------:R-:W-:Y:S01]  /*17b0*/  IMAD R24, R24, 0x100, R49 ;  /* 0x0000010018187824 */ /* 0x000fe200078e0231 */
[----:B------:R-:W-:Y:S01]  /*17c0*/  F2FP.SATFINITE.E4M3.F32.PACK_AB_MERGE_C R43, RZ, R43, RZ ;  /* 0x0000002bff2b723e */ /* 0x000fe200048070ff */
[----:B------:R-:W-:Y:S01]  /*17d0*/  IMAD R22, R22, 0x100, R53 ;  /* 0x0000010016167824 */ /* 0x000fe200078e0235 */
[----:B------:R-:W-:Y:S01]  /*17e0*/  LOP3.LUT R27, R36, 0xffff, R9, 0xf8, !PT ;  /* 0x0000ffff241b7812 */ /* 0x000fe200078ef809 */
[----:B------:R-:W-:Y:S01]  /*17f0*/  FMUL R62, R62, R26 ;  /* 0x0000001a3e3e7220 */ /* 0x000fe20000400000 */
[----:B------:R-:W-:Y:S01]  /*1800*/  F2FP.SATFINITE.E4M3.F32.PACK_AB_MERGE_C R74, RZ, R74, RZ ;  /* 0x0000004aff4a723e */ /* 0x000fe200048070ff */
[-C--:B------:R-:W-:Y:S01]  /*1810*/  FMUL R42, R42, R26.reuse ;  /* 0x0000001a2a2a7220 */ /* 0x080fe20000400000 */
[----:B------:R-:W-:Y:S01]  /*1820*/  LOP3.LUT R9, R10, 0xff0000, RZ, 0xc0, !PT ;  /* 0x00ff00000a097812 */ /* 0x000fe200078ec0ff */
[-C--:B------:R-:W-:Y:S01]  /*1830*/  FMUL R50, R50, R26.reuse ;  /* 0x0000001a32327220 */ /* 0x080fe20000400000 */
[----:B------:R-:W-:Y:S01]  /*1840*/  LOP3.LUT R30, R30, 0xff0000, RZ, 0xc0, !PT ;  /* 0x00ff00001e1e7812 */ /* 0x000fe200078ec0ff */
[----:B------:R-:W-:Y:S01]  /*1850*/  IMAD.U32 R43, R43, 0x10000, RZ ;  /* 0x000100002b2b7824 */ /* 0x000fe200078e00ff */
[----:B------:R-:W-:Y:S01]  /*1860*/  LOP3.LUT R66, R66, 0xffff, RZ, 0xc0, !PT ;  /* 0x0000ffff42427812 */ /* 0x000fe200078ec0ff */
[-C--:B------:R-:W-:Y:S01]  /*1870*/  FMUL R34, R34, R26.reuse ;  /* 0x0000001a22227220 */ /* 0x080fe20000400000 */
[----:B------:R-:W-:Y:S01]  /*1880*/  LOP3.LUT R6, R71, 0xff0000, RZ, 0xc0, !PT ;  /* 0x00ff000047067812 */ /* 0x000fe200078ec0ff */
[-C--:B------:R-:W-:Y:S01]  /*1890*/  FMUL R11, R11, R26.reuse ;  /* 0x0000001a0b0b7220 */ /* 0x080fe20000400000 */
[----:B------:R-:W-:Y:S01]  /*18a0*/  LOP3.LUT R18, R29, 0xffff, R18, 0xf8, !PT ;  /* 0x0000ffff1d127812 */ /* 0x000fe200078ef812 */
[-C--:B------:R-:W-:Y:S01]  /*18b0*/  FMUL R46, R46, R26.reuse ;  /* 0x0000001a2e2e7220 */ /* 0x080fe20000400000 */
[----:B------:R-:W-:Y:S01]  /*18c0*/  F2FP.SATFINITE.E4M3.F32.PACK_AB_MERGE_C R7, RZ, R7, RZ ;  /* 0x00000007ff07723e */ /* 0x000fe200048070ff */
[----:B------:R-:W-:Y:S01]  /*18d0*/  FMUL R54, R54, R26 ;  /* 0x0000001a36367220 */ /* 0x000fe20000400000 */
[----:B------:R-:W-:Y:S01]  /*18e0*/  F2FP.SATFINITE.E4M3.F32.PACK_AB_MERGE_C R44, RZ, R44, RZ ;  /* 0x0000002cff2c723e */ /* 0x000fe200048070ff */
[-C--:B------:R-:W-:Y:S01]  /*18f0*/  FMUL R56, R56, R26.reuse ;  /* 0x0000001a38387220 */ /* 0x080fe20000400000 */
[----:B------:R-:W-:Y:S01]  /*1900*/  LOP3.LUT R39, R39, 0xff, RZ, 0xc0, !PT ;  /* 0x000000ff27277812 */ /* 0x000fe200078ec0ff */
[-C--:B------:R-:W-:Y:S01]  /*1910*/  FMUL R58, R58, R26.reuse ;  /* 0x0000001a3a3a7220 */ /* 0x080fe20000400000 */
[----:B------:R-:W-:Y:S01]  /*1920*/  LOP3.LUT R67, R67, 0xff0000, RZ, 0xc0, !PT ;  /* 0x00ff000043437812 */ /* 0x000fe200078ec0ff */
[-C--:B------:R-:W-:Y:S01]  /*1930*/  FMUL R60, R60, R26.reuse ;  /* 0x0000001a3c3c7220 */ /* 0x080fe20000400000 */
[----:B------:R-:W-:Y:S01]  /*1940*/  LOP3.LUT R29, R51, 0xff0000, RZ, 0xc0, !PT ;  /* 0x00ff0000331d7812 */ /* 0x000fe200078ec0ff */
[----:B------:R-:W-:Y:S01]  /*1950*/  IMAD R12, R44, 0x100, R39 ;  /* 0x000001002c0c7824 */ /* 0x000fe200078e0227 */
[----:B------:R-:W-:Y:S01]  /*1960*/  F2FP.SATFINITE.E4M3.F32.PACK_AB_MERGE_C R17, RZ, R17, RZ ;  /* 0x00000011ff11723e */ /* 0x000fe200048070ff */
[----:B------:R-:W-:Y:S01]  /*1970*/  FMUL R26, R35, R26 ;  /* 0x0000001a231a7220 */ /* 0x000fe20000400000 */
[----:B------:R-:W-:-:S02]  /*1980*/  F2FP.SATFINITE.E4M3.F32.PACK_AB_MERGE_C R19, RZ, R19, RZ ;  /* 0x00000013ff13723e */ /* 0x000fc400048070ff */
[----:B------:R-:W-:Y:S02]  /*1990*/  LOP3.LUT R13, R13, 0xff0000, RZ, 0xc0, !PT ;  /* 0x00ff00000d0d7812 */ /* 0x000fe400078ec0ff */
[----:B------:R-:W-:Y:S02]  /*19a0*/  F2FP.SATFINITE.E4M3.F32.PACK_AB_MERGE_C R70, RZ, R70, RZ ;  /* 0x00000046ff46723e */ /* 0x000fe400048070ff */
[----:B------:R-:W-:Y:S02]  /*19b0*/  LOP3.LUT R74, R74, 0xffff, RZ, 0xc0, !PT ;  /* 0x0000ffff4a4a7812 */ /* 0x000fe400078ec0ff */
[----:B------:R-:W-:Y:S02]  /*19c0*/  LOP3.LUT R10, R9, 0xffff, R4, 0xf8, !PT ;  /* 0x0000ffff090a7812 */ /* 0x000fe400078ef804 */
[----:B------:R-:W-:Y:S01]  /*19d0*/  LOP3.LUT R30, R30, 0xffff, R15, 0xf8, !PT ;  /* 0x0000ffff1e1e7812 */ /* 0x000fe200078ef80f */
[----:B------:R-:W-:Y:S01]  /*19e0*/  IMAD.SHL.U32 R15, R66, 0x1000000, RZ ;  /* 0x01000000420f7824 */ /* 0x000fe200078e00ff */
[----:B------:R-:W-:-:S02]  /*19f0*/  LOP3.LUT R75, R75, 0xff0000, RZ, 0xc0, !PT ;  /* 0x00ff00004b4b7812 */ /* 0x000fc400078ec0ff */
[----:B------:R-:W-:Y:S02]  /*1a00*/  LOP3.LUT R3, R6, 0xffff, R3, 0xf8, !PT ;  /* 0x0000ffff06037812 */ /* 0x000fe400078ef803 */
[----:B------:R-:W-:Y:S02]  /*1a10*/  LOP3.LUT R14, R14, 0xff0000, RZ, 0xc0, !PT ;  /* 0x00ff00000e0e7812 */ /* 0x000fe400078ec0ff */
[----:B------:R-:W-:Y:S02]  /*1a20*/  LOP3.LUT R4, R47, 0xff0000, RZ, 0xc0, !PT ;  /* 0x00ff00002f047812 */ /* 0x000fe400078ec0ff */
[----:B------:R-:W-:Y:S02]  /*1a30*/  F2FP.SATFINITE.E4M3.F32.PACK_AB_MERGE_C R32, RZ, R32, RZ ;  /* 0x00000020ff20723e */ /* 0x000fe400048070ff */
[----:B------:R-:W-:Y:S02]  /*1a40*/  LOP3.LUT R7, R7, 0xffff, RZ, 0xc0, !PT ;  /* 0x0000ffff07077812 */ /* 0x000fe400078ec0ff */
[----:B------:R-:W-:Y:S01]  /*1a50*/  LOP3.LUT R6, R67, 0xffff, R20, 0xf8, !PT ;  /* 0x0000ffff43067812 */ /* 0x000fe200078ef814 */
[----:B------:R-:W-:Y:S01]  /*1a60*/  IMAD.U32 R32, R32, 0x10000, RZ ;  /* 0x0001000020207824 */ /* 0x000fe200078e00ff */
[----:B------:R-:W-:-:S02]  /*1a70*/  LOP3.LUT R29, R29, 0xffff, R24, 0xf8, !PT ;  /* 0x0000ffff1d1d7812 */ /* 0x000fc400078ef818 */
[----:B------:R-:W-:Y:S02]  /*1a80*/  LOP3.LUT R17, R17, 0xffff, RZ, 0xc0, !PT ;  /* 0x0000ffff11117812 */ /* 0x000fe400078ec0ff */
[----:B------:R-:W-:Y:S02]  /*1a90*/  LOP3.LUT R19, R19, 0xffff, RZ, 0xc0, !PT ;  /* 0x0000ffff13137812 */ /* 0x000fe400078ec0ff */
[----:B------:R-:W-:Y:S01]  /*1aa0*/  LOP3.LUT R24, R13, 0xffff, R22, 0xf8, !PT ;  /* 0x0000ffff0d187812 */ /* 0x000fe200078ef816 */
[----:B------:R-:W-:Y:S01]  /*1ab0*/  IMAD.SHL.U32 R13, R74, 0x1000000, RZ ;  /* 0x010000004a0d7824 */ /* 0x000fe200078e00ff */
[----:B------:R-:W-:Y:S02]  /*1ac0*/  LOP3.LUT R70, R70, 0xffff, RZ, 0xc0, !PT ;  /* 0x0000ffff46467812 */ /* 0x000fe400078ec0ff */
[----:B------:R-:W-:Y:S02]  /*1ad0*/  LOP3.LUT R43, R43, 0xff0000, RZ, 0xc0, !PT ;  /* 0x00ff00002b2b7812 */ /* 0x000fe400078ec0ff */
[----:B------:R-:W-:Y:S01]  /*1ae0*/  F2FP.SATFINITE.E4M3.F32.PACK_AB_MERGE_C R62, RZ, R62, RZ ;  /* 0x0000003eff3e723e */ /* 0x000fe200048070ff */
[----:B------:R-:W-:Y:S01]  /*1af0*/  IMAD.SHL.U32 R70, R70, 0x1000000, RZ ;  /* 0x0100000046467824 */ /* 0x000fe200078e00ff */
[----:B------:R-:W-:-:S02]  /*1b00*/  F2FP.SATFINITE.E4M3.F32.PACK_AB_MERGE_C R42, RZ, R42, RZ ;  /* 0x0000002aff2a723e */ /* 0x000fc400048070ff */
[----:B------:R-:W-:Y:S02]  /*1b10*/  F2FP.SATFINITE.E4M3.F32.PACK_AB_MERGE_C R50, RZ, R50, RZ ;  /* 0x00000032ff32723e */ /* 0x000fe400048070ff */
[----:B0-----:R-:W-:Y:S02]  /*1b20*/  IADD3 R40, P0, PT, R40, UR4, RZ ;  /* 0x0000000428287c10 */ /* 0x001fe4000ff1e0ff */
[----:B------:R-:W-:Y:S02]  /*1b30*/  LOP3.LUT R2, R75, 0xffff, R2, 0xf8, !PT ;  /* 0x0000ffff4b027812 */ /* 0x000fe400078ef802 */
[----:B------:R-:W-:Y:S02]  /*1b40*/  LOP3.LUT R9, R14, 0xffff, R21, 0xf8, !PT ;  /* 0x0000ffff0e097812 */ /* 0x000fe400078ef815 */
[----:B------:R-:W-:Y:S01]  /*1b50*/  LOP3.LUT R25, R4, 0xffff, R25, 0xf8, !PT ;  /* 0x0000ffff04197812 */ /* 0x000fe200078ef819 */
[----:B------:R-:W-:Y:S01]  /*1b60*/  IMAD.SHL.U32 R4, R7, 0x1000000, RZ ;  /* 0x0100000007047824 */ /* 0x000fe200078e00ff */
[----:B------:R-:W-:Y:S01]  /*1b70*/  F2FP.SATFINITE.E4M3.F32.PACK_AB_MERGE_C R34, RZ, R34, RZ ;  /* 0x00000022ff22723e */ /* 0x000fe200048070ff */
[----:B------:R-:W-:Y:S01]  /*1b80*/  IMAD.SHL.U32 R7, R19, 0x1000000, RZ ;  /* 0x0100000013077824 */ /* 0x000fe200078e00ff */
[----:B------:R-:W-:Y:S01]  /*1b90*/  LOP3.LUT R14, R6, R15, RZ, 0xfc, !PT ;  /* 0x0000000f060e7212 */ /* 0x000fe200078efcff */
[----:B------:R-:W-:Y:S01]  /*1ba0*/  IMAD.SHL.U32 R6, R17, 0x1000000, RZ ;  /* 0x0100000011067824 */ /* 0x000fe200078e00ff */
[----:B------:R-:W-:Y:S01]  /*1bb0*/  LOP3.LUT R28, R43, 0xffff, R12, 0xf8, !PT ;  /* 0x0000ffff2b1c7812 */ /* 0x000fe200078ef80c */
[----:B------:R-:W-:Y:S01]  /*1bc0*/  IMAD.U32 R34, R34, 0x10000, RZ ;  /* 0x0001000022227824 */ /* 0x000fe200078e00ff */
[----:B------:R-:W-:-:S02]  /*1bd0*/  LOP3.LUT R62, R62, 0xffff, RZ, 0xc0, !PT ;  /* 0x0000ffff3e3e7812 */ /* 0x000fc400078ec0ff */
[----:B------:R-:W-:Y:S02]  /*1be0*/  F2FP.SATFINITE.E4M3.F32.PACK_AB_MERGE_C R11, RZ, R11, RZ ;  /* 0x0000000bff0b723e */ /* 0x000fe400048070ff */
[----:B------:R-:W-:Y:S01]  /*1bf0*/  LOP3.LUT R42, R42, 0xffff, RZ, 0xc0, !PT ;  /* 0x0000ffff2a2a7812 */ /* 0x000fe200078ec0ff */
[----:B------:R-:W-:Y:S01]  /*1c00*/  IMAD.SHL.U32 R62, R62, 0x1000000, RZ ;  /* 0x010000003e3e7824 */ /* 0x000fe200078e00ff */
[----:B------:R-:W-:Y:S02]  /*1c10*/  LOP3.LUT R50, R50, 0xffff, RZ, 0xc0, !PT ;  /* 0x0000ffff32327812 */ /* 0x000fe400078ec0ff */
[----:B------:R-:W-:Y:S02]  /*1c20*/  IADD3.X R41, PT, PT, R0, UR5, RZ, P0, !PT ;  /* 0x0000000500297c10 */ /* 0x000fe400087fe4ff */
[----:B------:R-:W-:Y:S02]  /*1c30*/  LOP3.LUT R12, R2, R13, RZ, 0xfc, !PT ;  /* 0x0000000d020c7212 */ /* 0x000fe400078efcff */
[----:B------:R-:W-:-:S02]  /*1c40*/  F2FP.SATFINITE.E4M3.F32.PACK_AB_MERGE_C R46, RZ, R46, RZ ;  /* 0x0000002eff2e723e */ /* 0x000fc400048070ff */
[----:B------:R-:W-:Y:S02]  /*1c50*/  F2FP.SATFINITE.E4M3.F32.PACK_AB_MERGE_C R54, RZ, R54, RZ ;  /* 0x00000036ff36723e */ /* 0x000fe400048070ff */
[----:B--2---:R-:W-:Y:S02]  /*1c60*/  IADD3 R2, P0, PT, R40, UR10, RZ ;  /* 0x0000000a28027c10 */ /* 0x004fe4000ff1e0ff */
[----:B------:R-:W-:Y:S02]  /*1c70*/  F2FP.SATFINITE.E4M3.F32.PACK_AB_MERGE_C R56, RZ, R56, RZ ;  /* 0x00000038ff38723e */ /* 0x000fe400048070ff */
[----:B------:R-:W-:Y:S02]  /*1c80*/  F2FP.SATFINITE.E4M3.F32.PACK_AB_MERGE_C R58, RZ, R58, RZ ;  /* 0x0000003aff3a723e */ /* 0x000fe400048070ff */
[----:B------:R-:W-:Y:S02]  /*1c90*/  F2FP.SATFINITE.E4M3.F32.PACK_AB_MERGE_C R60, RZ, R60, RZ ;  /* 0x0000003cff3c723e */ /* 0x000fe400048070ff */
[----:B------:R-:W-:-:S02]  /*1ca0*/  F2FP.SATFINITE.E4M3.F32.PACK_AB_MERGE_C R26, RZ, R26, RZ ;  /* 0x0000001aff1a723e */ /* 0x000fc400048070ff */
[----:B------:R-:W-:Y:S02]  /*1cb0*/  LOP3.LUT R32, R32, 0xff0000, RZ, 0xc0, !PT ;  /* 0x00ff000020207812 */ /* 0x000fe400078ec0ff */
[----:B------:R-:W-:Y:S02]  /*1cc0*/  LOP3.LUT R11, R11, 0xffff, RZ, 0xc0, !PT ;  /* 0x0000ffff0b0b7812 */ /* 0x000fe400078ec0ff */
[----:B------:R-:W-:Y:S01]  /*1cd0*/  LOP3.LUT R6, R9, R6, RZ, 0xfc, !PT ;  /* 0x0000000609067212 */ /* 0x000fe200078efcff */
[----:B------:R-:W-:Y:S01]  /*1ce0*/  IMAD.SHL.U32 R9, R42, 0x1000000, RZ ;  /* 0x010000002a097824 */ /* 0x000fe200078e00ff */
[----:B------:R-:W-:Y:S01]  /*1cf0*/  LOP3.LUT R7, R18, R7, RZ, 0xfc, !PT ;  /* 0x0000000712077212 */ /* 0x000fe200078efcff */
[----:B------:R-:W-:Y:S01]  /*1d00*/  IMAD.SHL.U32 R18, R50, 0x1000000, RZ ;  /* 0x0100000032127824 */ /* 0x000fe200078e00ff */
[----:B------:R-:W-:Y:S01]  /*1d10*/  LOP3.LUT R13, R3, R70, RZ, 0xfc, !PT ;  /* 0x00000046030d7212 */ /* 0x000fe200078efcff */
[----:B------:R-:W-:Y:S01]  /*1d20*/  IMAD.SHL.U32 R11, R11, 0x1000000, RZ ;  /* 0x010000000b0b7824 */ /* 0x000fe200078e00ff */
[----:B------:R-:W-:-:S02]  /*1d30*/  LOP3.LUT R46, R46, 0xffff, RZ, 0xc0, !PT ;  /* 0x0000ffff2e2e7812 */ /* 0x000fc400078ec0ff */
[----:B------:R-:W-:Y:S02]  /*1d40*/  LOP3.LUT R54, R54, 0xffff, RZ, 0xc0, !PT ;  /* 0x0000ffff36367812 */ /* 0x000fe400078ec0ff */
[----:B------:R-:W-:Y:S01]  /*1d50*/  IADD3.X R3, PT, PT, R41, UR11, RZ, P0, !PT ;  /* 0x0000000b29037c10 */ /* 0x000fe200087fe4ff */
[----:B------:R-:W-:Y:S01]  /*1d60*/  IMAD.SHL.U32 R17, R46, 0x1000000, RZ ;  /* 0x010000002e117824 */ /* 0x000fe200078e00ff */
[----:B------:R-:W-:Y:S01]  /*1d70*/  LOP3.LUT R56, R56, 0xffff, RZ, 0xc0, !PT ;  /* 0x0000ffff38387812 */ /* 0x000fe200078ec0ff */
[----:B------:R-:W-:Y:S01]  /*1d80*/  IMAD.SHL.U32 R54, R54, 0x1000000, RZ ;  /* 0x0100000036367824 */ /* 0x000fe200078e00ff */
[----:B------:R-:W-:Y:S02]  /*1d90*/  LOP3.LUT R58, R58, 0xffff, RZ, 0xc0, !PT ;  /* 0x0000ffff3a3a7812 */ /* 0x000fe400078ec0ff */
[----:B------:R-:W-:Y:S02]  /*1da0*/  LOP3.LUT R60, R60, 0xffff, RZ, 0xc0, !PT ;  /* 0x0000ffff3c3c7812 */ /* 0x000fe400078ec0ff */
[----:B------:R-:W-:-:S02]  /*1db0*/  LOP3.LUT R0, R26, 0xffff, RZ, 0xc0, !PT ;  /* 0x0000ffff1a007812 */ /* 0x000fc400078ec0ff */
[----:B------:R-:W-:Y:S01]  /*1dc0*/  LOP3.LUT R31, R32, 0xffff, R23, 0xf8, !PT ;  /* 0x0000ffff201f7812 */ /* 0x000fe200078ef817 */
[----:B------:R-:W-:Y:S01]  /*1dd0*/  IMAD.SHL.U32 R26, R60, 0x1000000, RZ ;  /* 0x010000003c1a7824 */ /* 0x000fe200078e00ff */
[----:B------:R-:W-:Y:S02]  /*1de0*/  IADD3 R20, P0, PT, R2, UR10, RZ ;  /* 0x0000000a02147c10 */ /* 0x000fe4000ff1e0ff */
[----:B------:R-:W-:Y:S02]  /*1df0*/  LOP3.LUT R23, R34, 0xff0000, RZ, 0xc0, !PT ;  /* 0x00ff000022177812 */ /* 0x000fe400078ec0ff */
[----:B------:R-:W-:Y:S02]  /*1e00*/  LOP3.LUT R5, R38, 0xffff, R5, 0xf8, !PT ;  /* 0x0000ffff26057812 */ /* 0x000fe400078ef805 */
[----:B------:R-:W-:Y:S01]  /*1e10*/  LOP3.LUT R15, R27, R62, RZ, 0xfc, !PT ;  /* 0x0000003e1b0f7212 */ /* 0x000fe200078efcff */
[----:B------:R-:W-:Y:S01]  /*1e20*/  IMAD.SHL.U32 R27, R0, 0x1000000, RZ ;  /* 0x01000000001b7824 */ /* 0x000fe200078e00ff */
[----:B------:R-:W-:Y:S01]  /*1e30*/  LOP3.LUT R16, R16, R9, RZ, 0xfc, !PT ;  /* 0x0000000910107212 */ /* 0x000fe200078efcff */
[----:B------:R-:W-:Y:S01]  /*1e40*/  IMAD.SHL.U32 R9, R56, 0x1000000, RZ ;  /* 0x0100000038097824 */ /* 0x000fe200078e00ff */
[----:B------:R-:W-:Y:S01]  /*1e50*/  LOP3.LUT R18, R25, R18, RZ, 0xfc, !PT ;  /* 0x0000001219127212 */ /* 0x000fe200078efcff */
[----:B------:R-:W-:Y:S01]  /*1e60*/  IMAD.SHL.U32 R25, R58, 0x1000000, RZ ;  /* 0x010000003a197824 */ /* 0x000fe200078e00ff */
[----:B------:R-:W-:Y:S01]  /*1e70*/  IADD3.X R21, PT, PT, R3, UR11, RZ, P0, !PT ;  /* 0x0000000b03157c10 */ /* 0x000fe200087fe4ff */
[----:B------:R-:W-:Y:S01]  /*1e80*/  STG.E.128 desc[UR8][R40.64], R12 ;  /* 0x0000000c28007986 */ /* 0x000fe2000c101d08 */
[----:B------:R-:W-:-:S02]  /*1e90*/  IADD3 R22, P0, PT, R20, UR10, RZ ;  /* 0x0000000a14167c10 */ /* 0x000fc4000ff1e0ff */
[----:B------:R-:W-:Y:S02]  /*1ea0*/  LOP3.LUT R8, R23, 0xffff, R8, 0xf8, !PT ;  /* 0x0000ffff17087812 */ /* 0x000fe400078ef808 */
[----:B------:R-:W-:Y:S02]  /*1eb0*/  LOP3.LUT R4, R5, R4, RZ, 0xfc, !PT ;  /* 0x0000000405047212 */ /* 0x000fe400078efcff */
[----:B------:R-:W-:Y:S02]  /*1ec0*/  LOP3.LUT R5, R10, R11, RZ, 0xfc, !PT ;  /* 0x0000000b0a057212 */ /* 0x000fe400078efcff */
[----:B------:R-:W-:Y:S02]  /*1ed0*/  LOP3.LUT R17, R28, R17, RZ, 0xfc, !PT ;  /* 0x000000111c117212 */ /* 0x000fe400078efcff */
[----:B------:R-:W-:Y:S01]  /*1ee0*/  LOP3.LUT R19, R29, R54, RZ, 0xfc, !PT ;  /* 0x000000361d137212 */ /* 0x000fe200078efcff */
[----:B------:R-:W-:Y:S01]  /*1ef0*/  STG.E.128 desc[UR8][R2.64], R4 ;  /* 0x0000000402007986 */ /* 0x000fe2000c101d08 */
[----:B------:R-:W-:-:S02]  /*1f00*/  IADD3.X R23, PT, PT, R21, UR11, RZ, P0, !PT ;  /* 0x0000000b15177c10 */ /* 0x000fc400087fe4ff */
[----:B------:R-:W-:Y:S01]  /*1f10*/  LOP3.LUT R24, R24, R9, RZ, 0xfc, !PT ;  /* 0x0000000918187212 */ /* 0x000fe200078efcff */
[----:B------:R-:W-:Y:S01]  /*1f20*/  STG.E.128 desc[UR8][R20.64], R16 ;  /* 0x0000001014007986 */ /* 0x000fe2000c101d08 */
[----:B------:R-:W-:Y:S02]  /*1f30*/  LOP3.LUT R25, R30, R25, RZ, 0xfc, !PT ;  /* 0x000000191e197212 */ /* 0x000fe400078efcff */
[----:B------:R-:W-:Y:S02]  /*1f40*/  LOP3.LUT R26, R31, R26, RZ, 0xfc, !PT ;  /* 0x0000001a1f1a7212 */ /* 0x000fe400078efcff */
[----:B------:R-:W-:-:S05]  /*1f50*/  LOP3.LUT R27, R8, R27, RZ, 0xfc, !PT ;  /* 0x0000001b081b7212 */ /* 0x000fca00078efcff */
[----:B------:R-:W-:Y:S01]  /*1f60*/  STG.E.128 desc[UR8][R22.64], R24 ;  /* 0x0000001816007986 */ /* 0x000fe2000c101d08 */
[----:B------:R-:W-:Y:S05]  /*1f70*/  EXIT ;  /* 0x000000000000794d */ /* 0x000fea0003800000 */
        .weak           $__internal_18_$__cuda_sm20_rcp_rn_f32_slowpath
        .type           $__internal_18_$__cuda_sm20_rcp_rn_f32_slowpath,@function
        .size           $__internal_18_$__cuda_sm20_rcp_rn_f32_slowpath,($__internal_19_$__cuda_sm3x_div_rn_noftz_f32_slowpath - $__internal_18_$__cuda_sm20_rcp_rn_f32_slowpath)
$__internal_18_$__cuda_sm20_rcp_rn_f32_slowpath:
        /* <DEDUP_REMOVED lines=15> */
.L_x_433:
        /* <DEDUP_REMOVED lines=33> */
.L_x_435:
[----:B------:R0:W1:Y:S02]  /*2280*/  MUFU.RCP R20, R26 ;  /* 0x0000001a00147308 */ /* 0x0000640000001000 */
.L_x_434:
[----:B-1-3--:R-:W-:Y:S02]  /*2290*/  IMAD.MOV.U32 R27, RZ, RZ, R20 ;  /* 0x000000ffff1b7224 */ /* 0x00afe400078e0014 */
[----:B------:R-:W-:Y:S02]  /*22a0*/  IMAD.MOV.U32 R20, RZ, RZ, R22 ;  /* 0x000000ffff147224 */ /* 0x000fe400078e0016 */
[----:B------:R-:W-:-:S04]  /*22b0*/  IMAD.MOV.U32 R21, RZ, RZ, 0x0 ;  /* 0x00000000ff157424 */ /* 0x000fc800078e00ff */
[----:B0-2---:R-:W-:Y:S05]  /*22c0*/  RET.REL.NODEC R20 `(_ZN18transformer_engine71_GLOBAL__N__76556b6a_38_quantize_transpose_square_blockwise_cu_108e784934block_scaled_cast_transpose_kernelILb0Ef6__half13__nv_fp8_e4m3EEvPKT1_PT2_S8_PT0_SA_mmmmmmf14CUtensorMap_stbPKf) ;  /* 0xffffffdc144c7950 */ /* 0x005fea0003c3ffff */
        .weak           $__internal_19_$__cuda_sm3x_div_rn_noftz_f32_slowpath
        .type           $__internal_19_$__cuda_sm3x_div_rn_noftz_f32_slowpath,@function
        .size           $__internal_19_$__cuda_sm3x_div_rn_noftz_f32_slowpath,(.L_x_1063 - $__internal_19_$__cuda_sm3x_div_rn_noftz_f32_slowpath)
$__internal_19_$__cuda_sm3x_div_rn_noftz_f32_slowpath:
        /* <DEDUP_REMOVED lines=23> */
.L_x_436:
        /* <DEDUP_REMOVED lines=49> */
.L_x_442:
[----:B------:R-:W-:-:S04]  /*2750*/  LOP3.LUT R24, R24, 0x80000000, RZ, 0xc0, !PT ;  /* 0x8000000018187812 */ /* 0x000fc800078ec0ff */
[----:B------:R-:W-:Y:S01]  /*2760*/  LOP3.LUT R24, R24, 0x7f800000, RZ, 0xfc, !PT ;  /* 0x7f80000018187812 */ /* 0x000fe200078efcff */
[----:B------:R-:W-:Y:S06]  /*2770*/  BRA `(.L_x_443) ;  /* 0x0000000000287947 */ /* 0x000fec0003800000 */
.L_x_441:
[----:B------:R-:W-:Y:S01]  /*2780*/  IMAD R24, R23, 0x800000, R24 ;  /* 0x0080000017187824 */ /* 0x000fe200078e0218 */
[----:B------:R-:W-:Y:S06]  /*2790*/  BRA `(.L_x_443) ;  /* 0x0000000000207947 */ /* 0x000fec0003800000 */
.L_x_440:
[----:B------:R-:W-:-:S04]  /*27a0*/  LOP3.LUT R21, R26, 0x80000000, R21, 0x48, !PT ;  /* 0x800000001a157812 */ /* 0x000fc800078e4815 */
[----:B------:R-:W-:Y:S01]  /*27b0*/  LOP3.LUT R24, R21, 0x7f800000, RZ, 0xfc, !PT ;  /* 0x7f80000015187812 */ /* 0x000fe200078efcff */
[----:B------:R-:W-:Y:S06]  /*27c0*/  BRA `(.L_x_443) ;  /* 0x0000000000147947 */ /* 0x000fec0003800000 */
.L_x_439:
[----:B------:R-:W-:Y:S01]  /*27d0*/  LOP3.LUT R24, R26, 0x80000000, R21, 0x48, !PT ;  /* 0x800000001a187812 */ /* 0x000fe200078e4815 */
[----:B------:R-:W-:Y:S06]  /*27e0*/  BRA `(.L_x_443) ;  /* 0x00000000000c7947 */ /* 0x000fec0003800000 */
.L_x_438:
[----:B------:R-:W0:Y:S01]  /*27f0*/  MUFU.RSQ R24, -QNAN ;  /* 0xffc0000000187908 */ /* 0x000e220000001400 */
[----:B------:R-:W-:Y:S05]  /*2800*/  BRA `(.L_x_443) ;  /* 0x0000000000047947 */ /* 0x000fea0003800000 */
.L_x_437:
[----:B------:R-:W-:-:S07]  /*2810*/  FADD.FTZ R24, R20, 448 ;  /* 0x43e0000014187421 */ /* 0x000fce0000010000 */
.L_x_443:
[----:B------:R-:W-:Y:S02]  /*2820*/  IMAD.MOV.U32 R20, RZ, RZ, R22 ;  /* 0x000000ffff147224 */ /* 0x000fe400078e0016 */
[----:B------:R-:W-:-:S04]  /*2830*/  IMAD.MOV.U32 R21, RZ, RZ, 0x0 ;  /* 0x00000000ff157424 */ /* 0x000fc800078e00ff */
[----:B0-----:R-:W-:Y:S05]  /*2840*/  RET.REL.NODEC R20 `(_ZN18transformer_engine71_GLOBAL__N__76556b6a_38_quantize_transpose_square_blockwise_cu_108e784934block_scaled_cast_transpose_kernelILb0Ef6__half13__nv_fp8_e4m3EEvPKT1_PT2_S8_PT0_SA_mmmmmmf14CUtensorMap_stbPKf) ;  /* 0xffffffd414ec7950 */ /* 0x001fea0003c3ffff */
.L_x_444:
        /* <DEDUP_REMOVED lines=11> */
.L_x_1063:


//--------------------- .text._ZN18transformer_engine71_GLOBAL__N__76556b6a_38_quantize_transpose_square_blockwise_cu_108e784945block_scaled_cast_transpose_kernel_notalignedILb1Ef6__half13__nv_fp8_e4m3EEvPKT1_PT2_S8_PT0_SA_mmmmmmfbPKf --------------------------
	.section	.text._ZN18transformer_engine71_GLOBAL__N__76556b6a_38_quantize_transpose_square_blockwise_cu_108e784945block_scaled_cast_transpose_kernel_notalignedILb1Ef6__half13__nv_fp8_e4m3EEvPKT1_PT2_S8_PT0_SA_mmmmmmfbPKf,"ax",@progbits
	.align	128
.text._ZN18transformer_engine71_GLOBAL__N__76556b6a_38_quantize_transpose_square_blockwise_cu_108e784945block_scaled_cast_transpose_kernel_notalignedILb1Ef6__half13__nv_fp8_e4m3EEvPKT1_PT2_S8_PT0_SA_mmmmmmfbPKf:
        .type           _ZN18transformer_engine71_GLOBAL__N__76556b6a_38_quantize_transpose_square_blockwise_cu_108e784945block_scaled_cast_transpose_kernel_notalignedILb1Ef6__half13__nv_fp8_e4m3EEvPKT1_PT2_S8_PT0_SA_mmmmmmfbPKf,@function
        .size           _ZN18transformer_engine71_GLOBAL__N__76556b6a_38_quantize_transpose_square_blockwise_cu_108e784945block_scaled_cast_transpose_kernel_notalignedILb1Ef6__half13__nv_fp8_e4m3EEvPKT1_PT2_S8_PT0_SA_mmmmmmfbPKf,(.L_x_1066 - _ZN18transformer_engine71_GLOBAL__N__76556b6a_38_quantize_transpose_square_blockwise_cu_108e784945block_scaled_cast_transpose_kernel_notalignedILb1Ef6__half13__nv_fp8_e4m3EEvPKT1_PT2_S8_PT0_SA_mmmmmmfbPKf)
        .other          _ZN18transformer_engine71_GLOBAL__N__76556b6a_38_quantize_transpose_square_blockwise_cu_108e784945block_scaled_cast_transpose_kernel_notalignedILb1Ef6__half13__nv_fp8_e4m3EEvPKT1_PT2_S8_PT0_SA_mmmmmmfbPKf,@"STO_CUDA_ENTRY STV_DEFAULT"
_ZN18transformer_engine71_GLOBAL__N__76556b6a_38_quantize_transpose_square_blockwise_cu_108e784945block_scaled_cast_transpose_kernel_notalignedILb1Ef6__half13__nv_fp8_e4m3EEvPKT1_PT2_S8_PT0_SA_mmmmmmfbPKf:
        /* <DEDUP_REMOVED lines=11> */
.L_x_445:
        /* <DEDUP_REMOVED lines=33> */
[CC--:B------:R-:W-:Y:S01]  /*02c0*/  ISETP.GE.U32.AND P0, PT, R55.reuse, R12.reuse, PT ;  /* 0x0000000c3700720c */ /* 0x0c0fe20003f06070 */
[----:B------:R-:W-:Y:S01]  /*02d0*/  IMAD R55, R55, R7, R57 ;  /* 0x0000000737377224 */ /* 0x000fe200078e0239 */
[----:B------:R-:W-:Y:S02]  /*02e0*/  ISETP.GE.U32.AND P2, PT, R11, R12, PT ;  /* 0x0000000c0b00720c */ /* 0x000fe40003f46070 */
[----:B------:R-:W-:Y:S02]  /*02f0*/  ISETP.GE.U32.AND P3, PT, R8, -0x5, PT ;  /* 0xfffffffb0800780c */ /* 0x000fe40003f66070 */
[----:B------:R-:W-:-:S02]  /*0300*/  IADD3.X R11, PT, PT, R52, -0x1, RZ, P4, !PT ;  /* 0xffffffff340b7810 */ /* 0x000fc400027fe4ff */
[----:B------:R-:W-:Y:S02]  /*0310*/  IADD3 R8, P4, PT, R5, -R2, RZ ;  /* 0x8000000205087210 */ /* 0x000fe40007f9e0ff */
[----:B------:R-:W-:Y:S02]  /*0320*/  SEL R9, R3, R9, P1 ;  /* 0x0000000903097207 */ /* 0x000fe40000800000 */
[-C--:B------:R-:W-:Y:S02]  /*0330*/  ISETP.GE.U32.AND.EX P0, PT, RZ, R13.reuse, PT, P0 ;  /* 0x0000000dff00720c */ /* 0x080fe40003f06100 */
[----:B------:R-:W-:Y:S01]  /*0340*/  ISETP.GE.U32.AND P6, PT, R2, R6, PT ;  /* 0x000000060200720c */ /* 0x000fe20003fc6070 */
[----:B------:R-:W-:Y:S01]  /*0350*/  IMAD.X R9, R9, 0x1, ~R3, P4 ;  /* 0x0000000109097824 */ /* 0x000fe200020e0e03 */
[----:B------:R-:W-:Y:S02]  /*0360*/  IADD3 R5, P5, PT, R8, -0x10, RZ ;  /* 0xfffffff008057810 */ /* 0x000fe40007fbe0ff */
[----:B------:R-:W-:-:S02]  /*0370*/  ISETP.GE.U32.AND.EX P2, PT, RZ, R13, PT, P2 ;  /* 0x0000000dff00720c */ /* 0x000fc40003f46120 */
[----:B------:R-:W-:Y:S02]  /*0380*/  ISETP.LT.U32.AND P4, PT, R10, R6, PT ;  /* 0x000000060a00720c */ /* 0x000fe40003f81070 */
[-C--:B------:R-:W-:Y:S02]  /*0390*/  ISETP.GE.U32.OR.EX P0, PT, R3, R7.reuse, P0, P6 ;  /* 0x000000070300720c */ /* 0x080fe40000706560 */
[----:B------:R-:W-:Y:S02]  /*03a0*/  ISETP.GE.U32.AND.EX P1, PT, R11, -0x1, PT, P3 ;  /* 0xffffffff0b00780c */ /* 0x000fe40003f26130 */
[----:B------:R-:W-:Y:S02]  /*03b0*/  ISETP.GE.U32.AND P3, PT, R5, -0x11, PT ;  /* 0xffffffef0500780c */ /* 0x000fe40003f66070 */
[----:B------:R-:W-:Y:S02]  /*03c0*/  IADD3.X R5, PT, PT, R9, -0x1, RZ, P5, !PT ;  /* 0xffffffff09057810 */ /* 0x000fe40002ffe4ff */
[----:B------:R-:W-:-:S02]  /*03d0*/  ISETP.LT.U32.AND.EX P2, PT, R3, R7, !P2, P4 ;  /* 0x000000070300720c */ /* 0x000fc40005741140 */
        /* <DEDUP_REMOVED lines=22> */
.L_x_451:
        /* <DEDUP_REMOVED lines=80> */
.L_x_453:
[----:B0-----:R0:W5:Y:S04]  /*0a40*/  LDG.E.128 R24, desc[UR22][R8.64] ;  /* 0x0000001608187981 */ /* 0x001168000c1e1d00 */
[----:B------:R0:W5:Y:S02]  /*0a50*/  LDG.E.128 R20, desc[UR22][R8.64+0x10] ;  /* 0x0000101608147981 */ /* 0x000164000c1e1d00 */
.L_x_452:
[----:B0-----:R-:W-:Y:S05]  /*0a60*/  BSYNC.RECONVERGENT B2 ;  /* 0x0000000000027941 */ /* 0x001fea0003800200 */
.L_x_450:
        /* <DEDUP_REMOVED lines=9> */
.L_x_455:
        /* <DEDUP_REMOVED lines=13> */
.L_x_457:
        /* <DEDUP_REMOVED lines=72> */
.L_x_456:
[----:B------:R-:W-:Y:S05]  /*1050*/  BSYNC.RECONVERGENT B2 ;  /* 0x0000000000027941 */ /* 0x000fea0003800200 */
.L_x_454:
        /* <DEDUP_REMOVED lines=9> */
.L_x_459:
        /* <DEDUP_REMOVED lines=13> */
.L_x_461:
        /* <DEDUP_REMOVED lines=72> */
.L_x_460:
[----:B------:R-:W-:Y:S05]  /*1640*/  BSYNC.RECONVERGENT B2 ;  /* 0x0000000000027941 */ /* 0x000fea0003800200 */
.L_x_458:
        /* <DEDUP_REMOVED lines=8> */
.L_x_462:
        /* <DEDUP_REMOVED lines=15> */
.L_x_464:
        /* <DEDUP_REMOVED lines=21> */
[----:B------:R-:W-:Y:S02]  /*1910*/  ISETP.GT.U32.AND P3, PT, R0, 0x8, PT ;  /* 0x000000080000780c */ /* 0x000fe40003f64070 */
[----:B------:R-:W-:Y:S01]  /*1920*/  ISETP.GT.U32.AND.EX P1, PT, R2, RZ, PT, P1 ;  /* 0x000000ff0200720c */ /* 0x000fe20003f24110 */
        /* <DEDUP_REMOVED lines=50> */
.L_x_449:
        /* <DEDUP_REMOVED lines=32> */
.L_x_466:
[----:B0-----:R0:W5:Y:S04]  /*1e50*/  LDG.E.128 R24, desc[UR22][R8.64] ;  /* 0x0000001608187981 */ /* 0x001168000c1e1d00 */
[----:B------:R0:W5:Y:S02]  /*1e60*/  LDG.E.128 R20, desc[UR22][R8.64+0x10] ;  /* 0x0000101608147981 */ /* 0x000164000c1e1d00 */
.L_x_467:
[----:B------:R-:W-:Y:S05]  /*1e70*/  BSYNC.RECONVERGENT B2 ;  /* 0x0000000000027941 */ /* 0x000fea0003800200 */
.L_x_465:
        /* <DEDUP_REMOVED lines=32> */
.L_x_469:
[----:B------:R0:W5:Y:S04]  /*2080*/  LDG.E.128 R32, desc[UR22][R8.64] ;  /* 0x0000001608207981 */ /* 0x000168000c1e1d00 */
[----:B------:R0:W5:Y:S02]  /*2090*/  LDG.E.128 R28, desc[UR22][R8.64+0x10] ;  /* 0x00001016081c7981 */ /* 0x000164000c1e1d00 */
.L_x_470:
[----:B------:R-:W-:Y:S05]  /*20a0*/  BSYNC.RECONVERGENT B2 ;  /* 0x0000000000027941 */ /* 0x000fea0003800200 */
.L_x_468:
        /* <DEDUP_REMOVED lines=30> */
.L_x_472:
[----:B------:R0:W5:Y:S04]  /*2290*/  LDG.E.128 R40, desc[UR22][R8.64] ;  /* 0x0000001608287981 */ /* 0x000168000c1e1d00 */
[----:B------:R0:W5:Y:S02]  /*22a0*/  LDG.E.128 R36, desc[UR22][R8.64+0x10] ;  /* 0x0000101608247981 */ /* 0x000164000c1e1d00 */
.L_x_473:
[----:B------:R-:W-:Y:S05]  /*22b0*/  BSYNC.RECONVERGENT B2 ;  /* 0x0000000000027941 */ /* 0x000fea0003800200 */
.L_x_471:
        /* <DEDUP_REMOVED lines=29> */
.L_x_474:
[----:B------:R1:W5:Y:S04]  /*2490*/  LDG.E.128 R48, desc[UR22][R6.64] ;  /* 0x0000001606307981 */ /* 0x000368000c1e1d00 */
[----:B------:R1:W5:Y:S02]  /*24a0*/  LDG.E.128 R44, desc[UR22][R6.64+0x10] ;  /* 0x00001016062c7981 */ /* 0x000364000c1e1d00 */
.L_x_463:
[----:B------:R-:W-:Y:S05]  /*24b0*/  BSYNC.RECONVERGENT B0 ;  /* 0x0000000000007941 */ /* 0x000fea0003800200 */
.L_x_448:
[--C-:B-----5:R-:W-:Y:S02]  /*24c0*/  HADD2.F32 R5, -RZ, R24.reuse.H0_H0 ;  /* 0x20000018ff057230 */ /* 0x120fe40000004100 */
[----:B-12---:R-:W-:Y:S02]  /*24d0*/  HADD2.F32 R6, -RZ, R24.H1_H1 ;  /* 0x30000018ff067230 */ /* 0x006fe40000004100 */
[--C-:B0-----:R-:W-:Y:S02]  /*24e0*/  HADD2.F32 R8, -RZ, R25.reuse.H0_H0 ;  /* 0x20000019ff087230 */ /* 0x101fe40000004100 */
        /* <DEDUP_REMOVED lines=93> */
.L_x_447:
[----:B0-----:R-:W-:Y:S05]  /*2ac0*/  BSYNC.RECONVERGENT B1 ;  /* 0x0000000000017941 */ /* 0x001fea0003800200 */
.L_x_446:
        /* <DEDUP_REMOVED lines=33> */
.L_x_476:
[----:B------:R-:W-:Y:S05]  /*2ce0*/  BSYNC.RECONVERGENT B0 ;  /* 0x0000000000007941 */ /* 0x000fea0003800200 */
.L_x_475:
[----:B------:R-:W2:Y:S08]  /*2cf0*/  S2UR UR5, SR_CgaCtaId ;  /* 0x00000000000579c3 */ /* 0x000eb00000008800 */
[----:B------:R-:W-:Y:S01]  /*2d00*/  BAR.SYNC.DEFER_BLOCKING 0x0 ;  /* 0x0000000000007b1d */ /* 0x000fe20000010000 */
[----:B------:R-:W-:-:S05]  /*2d10*/  IMAD.MOV.U32 R53, RZ, RZ, 0x3f800000 ;  /* 0x3f800000ff357424 */ /* 0x000fca00078e00ff */
[----:B------:R-:W-:Y:S02]  /*2d20*/  UMOV UR4, 0x400 ;  /* 0x0000040000047882 */ /* 0x000fe40000000000 */
[----:B--2---:R-:W-:-:S09]  /*2d30*/  ULEA UR4, UR5, UR4, 0x18 ;  /* 0x0000000405047291 */ /* 0x004fd2000f8ec0ff */
[----:B-1----:R-:W1:Y:S02]  /*2d40*/  LDS R4, [UR4] ;  /* 0x00000004ff047984 */ /* 0x002e640008000800 */
[----:B------:R-:W1:Y:S02]  /*2d50*/  LDCU UR4, c[0x0][0x3d8] ;  /* 0x00007b00ff0477ac */ /* 0x000e640008000800 */
[----:B-1----:R-:W-:-:S04]  /*2d60*/  FSETP.GEU.AND P1, PT, R4, UR4, PT ;  /* 0x0000000404007c0b */ /* 0x002fc8000bf2e000 */
[----:B0-----:R-:W-:-:S04]  /*2d70*/  FSEL R5, R4, UR4, P1 ;  /* 0x0000000404057c08 */ /* 0x001fc80008800000 */
        /* <DEDUP_REMOVED lines=10> */
[----:B0-----:R-:W-:-:S05]  /*2e20*/  PRMT R6, R6, 0x8880, RZ ;  /* 0x0000888006067816 */ /* 0x001fca00000000ff */
[----:B------:R-:W-:Y:S02]  /*2e30*/  IMAD.MOV.U32 R7, RZ, RZ, R6 ;  /* 0x000000ffff077224 */ /* 0x000fe400078e0006 */
[----:B------:R-:W-:-:S03]  /*2e40*/  FFMA R6, R4, 448, RZ ;  /* 0x43e0000004067823 */ /* 0x000fc600000000ff */
[----:B------:R-:W-:Y:S01]  /*2e50*/  ISETP.NE.AND P4, PT, R7, RZ, PT ;  /* 0x000000ff0700720c */ /* 0x000fe20003f85270 */
[----:B------:R-:W-:-:S04]  /*2e60*/  FFMA R7, -R5, R6, 448 ;  /* 0x43e0000005077423 */ /* 0x000fc80000000106 */
[----:B------:R-:W-:Y:S01]  /*2e70*/  FFMA R4, R4, R7, R6 ;  /* 0x0000000704047223 */ /* 0x000fe20000000006 */
[----:B--2---:R-:W-:Y:S07]  /*2e80*/  @!P1 BRA `(.L_x_478) ;  /* 0x00000000000c9947 */ /* 0x004fee0003800000 */
[----:B------:R-:W-:-:S07]  /*2e90*/  MOV R6, 0x2eb0 ;  /* 0x00002eb000067802 */ /* 0x000fce0000000f00 */
[----:B------:R-:W-:Y:S05]  /*2ea0*/  CALL.REL.NOINC `($__internal_21_$__cuda_sm3x_div_rn_noftz_f32_slowpath) ;  /* 0x0000003c00747944 */ /* 0x000fea0003c00000 */
[----:B------:R-:W-:-:S07]  /*2eb0*/  IMAD.MOV.U32 R4, RZ, RZ, R5 ;  /* 0x000000ffff047224 */ /* 0x000fce00078e0005 */
.L_x_478:
[----:B------:R-:W-:-:S04]  /*2ec0*/  FSETP.NEU.AND P1, PT, |R4|, +INF , PT ;  /* 0x7f8000000400780b */ /* 0x000fc80003f2d200 */
[----:B------:R-:W-:-:S04]  /*2ed0*/  FSEL R53, R4, 65504, P1 ;  /* 0x477fe00004357808 */ /* 0x000fc80000800000 */
[----:B------:R-:W-:-:S07]  /*2ee0*/  @P4 LOP3.LUT R53, R53, 0xff800000, RZ, 0xc0, !PT ;  /* 0xff80000035354812 */ /* 0x000fce00078ec0ff */
.L_x_477:
[----:B------:R-:W-:Y:S04]  /*2ef0*/  BSSY.RECONVERGENT B0, `(.L_x_479) ;  /* 0x0000027000007945 */ /* 0x000fe80003800200 */
[----:B------:R-:W-:Y:S05]  /*2f00*/  @P3 BRA `(.L_x_480) ;  /* 0x0000000000943947 */ /* 0x000fea0003800000 */
[----:B------:R-:W-:-:S05]  /*2f10*/  VIADD R4, R53, 0x1800000 ;  /* 0x0180000035047836 */ /* 0x000fca0000000000 */
[----:B------:R-:W-:-:S04]  /*2f20*/  LOP3.LUT R4, R4, 0x7f800000, RZ, 0xc0, !PT ;  /* 0x7f80000004047812 */ /* 0x000fc800078ec0ff */
[----:B------:R-:W-:-:S13]  /*2f30*/  ISETP.GT.U32.AND P1, PT, R4, 0x1ffffff, PT ;  /* 0x01ffffff0400780c */ /* 0x000fda0003f24070 */
[----:B------:R-:W-:Y:S05]  /*2f40*/  @P1 BRA `(.L_x_481) ;  /* 0x0000000000101947 */ /* 0x000fea0003800000 */
[----:B------:R-:W-:-:S07]  /*2f50*/  MOV R6, 0x2f70 ;  /* 0x00002f7000067802 */ /* 0x000fce0000000f00 */
[----:B------:R-:W-:Y:S05]  /*2f60*/  CALL.REL.NOINC `($__internal_20_$__cuda_sm20_rcp_rn_f32_slowpath) ;  /* 0x0000003800787944 */ /* 0x000fea0003c00000 */
[----:B------:R-:W-:Y:S01]  /*2f70*/  IMAD.MOV.U32 R9, RZ, RZ, R4 ;  /* 0x000000ffff097224 */ /* 0x000fe200078e0004 */
[----:B------:R-:W-:Y:S06]  /*2f80*/  BRA `(.L_x_482) ;  /* 0x0000000000107947 */ /* 0x000fec0003800000 */
.L_x_481:
[----:B------:R-:W0:Y:S02]  /*2f90*/  MUFU.RCP R4, R53 ;  /* 0x0000003500047308 */ /* 0x000e240000001000 */
[----:B0-----:R-:W-:-:S04]  /*2fa0*/  FFMA R5, R4, R53, -1 ;  /* 0xbf80000004057423 */ /* 0x001fc80000000035 */
[----:B------:R-:W-:-:S04]  /*2fb0*/  FADD.FTZ R5, -R5, -RZ ;  /* 0x800000ff05057221 */ /* 0x000fc80000010100 */
[----:B------:R-:W-:-:S07]  /*2fc0*/  FFMA R9, R4, R5, R4 ;  /* 0x0000000504097223 */ /* 0x000fce0000000004 */
.L_x_482:
        /* <DEDUP_REMOVED lines=25> */
.L_x_480:
[----:B------:R-:W-:Y:S05]  /*3160*/  BSYNC.RECONVERGENT B0 ;  /* 0x0000000000007941 */ /* 0x000fea0003800200 */
.L_x_479:
[----:B0-----:R-:W-:-:S04]  /*3170*/  F2FP.SATFINITE.E4M3.F32.PACK_AB_MERGE_C R4, RZ, RZ, RZ ;  /* 0x000000ffff04723e */ /* 0x001fc800048070ff */
[----:B------:R-:W-:-:S04]  /*3180*/  LOP3.LUT R4, R4, 0xffff, RZ, 0xc0, !PT ;  /* 0x0000ffff04047812 */ /* 0x000fc800078ec0ff */
[----:B------:R-:W-:-:S04]  /*3190*/  PRMT R4, R4, 0x3340, R4 ;  /* 0x0000334004047816 */ /* 0x000fc80000000004 */
[----:B------:R-:W-:-:S05]  /*31a0*/  PRMT R8, R4, 0x5410, R4 ;  /* 0x0000541004087816 */ /* 0x000fca0000000004 */
[--C-:B------:R-:W-:Y:S02]  /*31b0*/  IMAD.MOV.U32 R12, RZ, RZ, R8.reuse ;  /* 0x000000ffff0c7224 */ /* 0x100fe400078e0008 */
[--C-:B------:R-:W-:Y:S02]  /*31c0*/  IMAD.MOV.U32 R13, RZ, RZ, R8.reuse ;  /* 0x000000ffff0d7224 */ /* 0x100fe400078e0008 */
[--C-:B------:R-:W-:Y:S02]  /*31d0*/  IMAD.MOV.U32 R14, RZ, RZ, R8.reuse ;  /* 0x000000ffff0e7224 */ /* 0x100fe400078e0008 */
[--C-:B------:R-:W-:Y:S02]  /*31e0*/  IMAD.MOV.U32 R15, RZ, RZ, R8.reuse ;  /* 0x000000ffff0f7224 */ /* 0x100fe400078e0008 */
[--C-:B------:R-:W-:Y:S02]  /*31f0*/  IMAD.MOV.U32 R4, RZ, RZ, R8.reuse ;  /* 0x000000ffff047224 */ /* 0x100fe400078e0008 */
[--C-:B------:R-:W-:Y:S01]  /*3200*/  IMAD.MOV.U32 R5, RZ, RZ, R8.reuse ;  /* 0x000000ffff057224 */ /* 0x100fe200078e0008 */
[----:B------:R0:W-:Y:S01]  /*3210*/  STL.128 [R1+0x10], R12 ;  /* 0x0000100c01007387 */ /* 0x0001e20000100c00 */
[----:B------:R-:W-:-:S02]  /*3220*/  IMAD.MOV.U32 R6, RZ, RZ, R8 ;  /* 0x000000ffff067224 */ /* 0x000fc400078e0008 */
[--C-:B------:R-:W-:Y:S02]  /*3230*/  IMAD.MOV.U32 R7, RZ, RZ, R8.reuse ;  /* 0x000000ffff077224 */ /* 0x100fe400078e0008 */
[--C-:B------:R-:W-:Y:S02]  /*3240*/  IMAD.MOV.U32 R9, RZ, RZ, R8.reuse ;  /* 0x000000ffff097224 */ /* 0x100fe400078e0008 */
[--C-:B------:R-:W-:Y:S01]  /*3250*/  IMAD.MOV.U32 R10, RZ, RZ, R8.reuse ;  /* 0x000000ffff0a7224 */ /* 0x100fe200078e0008 */
[----:B------:R0:W-:Y:S01]  /*3260*/  STL.128 [R1+0x20], R4 ;  /* 0x0000200401007387 */ /* 0x0001e20000100c00 */
[--C-:B------:R-:W-:Y:S02]  /*3270*/  IMAD.MOV.U32 R11, RZ, RZ, R8.reuse ;  /* 0x000000ffff0b7224 */ /* 0x100fe400078e0008 */
[--C-:B------:R-:W-:Y:S02]  /*3280*/  IMAD.MOV.U32 R16, RZ, RZ, R8.reuse ;  /* 0x000000ffff107224 */ /* 0x100fe400078e0008 */
[--C-:B------:R-:W-:Y:S01]  /*3290*/  IMAD.MOV.U32 R17, RZ, RZ, R8.reuse ;  /* 0x000000ffff117224 */ /* 0x100fe200078e0008 */
[----:B------:R0:W-:Y:S01]  /*32a0*/  STL.128 [R1], R8 ;  /* 0x0000000801007387 */ /* 0x0001e20000100c00 */
[----:B------:R-:W-:-:S02]  /*32b0*/  IMAD.MOV.U32 R18, RZ, RZ, R8 ;  /* 0x000000ffff127224 */ /* 0x000fc400078e0008 */
[----:B------:R-:W-:-:S05]  /*32c0*/  IMAD.MOV.U32 R19, RZ, RZ, R8 ;  /* 0x000000ffff137224 */ /* 0x000fca00078e0008 */
[----:B------:R0:W-:Y:S01]  /*32d0*/  STL.128 [R1+0x30], R16 ;  /* 0x0000301001007387 */ /* 0x0001e20000100c00 */
[----:B------:R-:W-:Y:S05]  /*32e0*/  @P0 EXIT ;  /* 0x000000000000094d */ /* 0x000fea0003800000 */
[----:B------:R-:W-:Y:S01]  /*32f0*/  ISETP.NE.U32.AND P0, PT, R3, RZ, PT ;  /* 0x000000ff0300720c */ /* 0x000fe20003f05070 */
[----:B------:R-:W-:Y:S03]  /*3300*/  BSSY.RECONVERGENT B0, `(.L_x_483) ;  /* 0x000009d000007945 */ /* 0x000fe60003800200 */
[----:B------:R-:W-:-:S13]  /*3310*/  ISETP.NE.AND.EX P0, PT, R52, RZ, PT, P0 ;  /* 0x000000ff3400720c */ /* 0x000fda0003f05300 */
[----:B------:R-:W-:Y:S05]  /*3320*/  @!P0 BRA `(.L_x_484) ;  /* 0x0000000800688947 */ /* 0x000fea0003800000 */
[----:B0-----:R-:W-:Y:S01]  /*3330*/  HADD2.F32 R8, -RZ, R24.H0_H0 ;  /* 0x20000018ff087230 */ /* 0x001fe20000004100 */
[----:B------:R-:W0:Y:S01]  /*3340*/  LDCU.64 UR4, c[0x0][0x388] ;  /* 0x00007100ff0477ac */ /* 0x000e220008000a00 */
[----:B------:R-:W-:Y:S01]  /*3350*/  HADD2.F32 R10, -RZ, R25.H0_H0 ;  /* 0x20000019ff0a7230 */ /* 0x000fe20000004100 */
[----:B------:R-:W-:Y:S01]  /*3360*/  ISETP.GT.U32.AND P0, PT, R0, 0xf, PT ;  /* 0x0000000f0000780c */ /* 0x000fe20003f04070 */
[----:B------:R-:W-:Y:S02]  /*3370*/  HADD2.F32 R18, -RZ, R26.H0_H0 ;  /* 0x2000001aff127230 */ /* 0x000fe40000004100 */
[-C--:B------:R-:W-:Y:S01]  /*3380*/  FMUL R5, R8, R53.reuse ;  /* 0x0000003508057220 */ /* 0x080fe20000400000 */
[--C-:B------:R-:W-:Y:S02]  /*3390*/  HADD2.F32 R15, -RZ, R20.reuse.H0_H0 ;  /* 0x20000014ff0f7230 */ /* 0x100fe40000004100 */
[----:B------:R-:W-:Y:S01]  /*33a0*/  FMUL R8, R10, R53 ;  /* 0x000000350a087220 */ /* 0x000fe20000400000 */
[----:B------:R-:W-:-:S02]  /*33b0*/  HADD2.F32 R17, -RZ, R20.H1_H1 ;  /* 0x30000014ff117230 */ /* 0x000fc40000004100 */
[-C--:B------:R-:W-:Y:S01]  /*33c0*/  FMUL R10, R18, R53.reuse ;  /* 0x00000035120a7220 */ /* 0x080fe20000400000 */
[----:B------:R-:W-:Y:S02]  /*33d0*/  HADD2.F32 R24, -RZ, R24.H1_H1 ;  /* 0x30000018ff187230 */ /* 0x000fe40000004100 */
[-C--:B------:R-:W-:Y:S01]  /*33e0*/  FMUL R15, R15, R53.reuse ;  /* 0x000000350f0f7220 */ /* 0x080fe20000400000 */
[----:B------:R-:W-:Y:S02]  /*33f0*/  HADD2.F32 R12, -RZ, R25.H1_H1 ;  /* 0x30000019ff0c7230 */ /* 0x000fe40000004100 */
[-C--:B------:R-:W-:Y:S01]  /*3400*/  FMUL R18, R17, R53.reuse ;  /* 0x0000003511127220 */ /* 0x080fe20000400000 */
[----:B------:R-:W-:Y:S02]  /*3410*/  HADD2.F32 R20, -RZ, R22.H0_H0 ;  /* 0x20000016ff147230 */ /* 0x000fe40000004100 */
[----:B------:R-:W-:Y:S01]  /*3420*/  FMUL R7, R24, R53 ;  /* 0x0000003518077220 */ /* 0x000fe20000400000 */
[----:B------:R-:W-:-:S02]  /*3430*/  HADD2.F32 R26, -RZ, R26.H1_H1 ;  /* 0x3000001aff1a7230 */ /* 0x000fc40000004100 */
[-C--:B------:R-:W-:Y:S01]  /*3440*/  FMUL R9, R12, R53.reuse ;  /* 0x000000350c097220 */ /* 0x080fe20000400000 */
[--C-:B------:R-:W-:Y:S02]  /*3450*/  HADD2.F32 R58, -RZ, R27.reuse.H0_H0 ;  /* 0x2000001bff3a7230 */ /* 0x100fe40000004100 */
[-C--:B------:R-:W-:Y:S01]  /*3460*/  FMUL R20, R20, R53.reuse ;  /* 0x0000003514147220 */ /* 0x080fe20000400000 */
[----:B------:R-:W-:Y:S02]  /*3470*/  HADD2.F32 R60, -RZ, R27.H1_H1 ;  /* 0x3000001bff3c7230 */ /* 0x000fe40000004100 */
[-C--:B------:R-:W-:Y:S01]  /*3480*/  FMUL R11, R26, R53.reuse ;  /* 0x000000351a0b7220 */ /* 0x080fe20000400000 */
[--C-:B------:R-:W-:Y:S02]  /*3490*/  HADD2.F32 R16, -RZ, R21.reuse.H0_H0 ;  /* 0x20000015ff107230 */ /* 0x100fe40000004100 */
[----:B------:R-:W-:Y:S01]  /*34a0*/  FMUL R12, R58, R53 ;  /* 0x000000353a0c7220 */ /* 0x000fe20000400000 */
[----:B------:R-:W-:-:S02]  /*34b0*/  HADD2.F32 R14, -RZ, R21.H1_H1 ;  /* 0x30000015ff0e7230 */ /* 0x000fc40000004100 */
[-C--:B------:R-:W-:Y:S01]  /*34c0*/  FMUL R13, R60, R53.reuse ;  /* 0x000000353c0d7220 */ /* 0x080fe20000400000 */
[----:B------:R-:W-:Y:S02]  /*34d0*/  HADD2.F32 R22, -RZ, R22.H1_H1 ;  /* 0x30000016ff167230 */ /* 0x000fe40000004100 */
[-C--:B------:R-:W-:Y:S01]  /*34e0*/  FMUL R16, R16, R53.reuse ;  /* 0x0000003510107220 */ /* 0x080fe20000400000 */
[--C-:B------:R-:W-:Y:S02]  /*34f0*/  HADD2.F32 R4, -RZ, R23.reuse.H0_H0 ;  /* 0x20000017ff047230 */ /* 0x100fe40000004100 */
[-C--:B------:R-:W-:Y:S01]  /*3500*/  FMUL R14, R14, R53.reuse ;  /* 0x000000350e0e7220 */ /* 0x080fe20000400000 */
[----:B------:R-:W-:Y:S02]  /*3510*/  HADD2.F32 R6, -RZ, R23.H1_H1 ;  /* 0x30000017ff067230 */ /* 0x000fe40000004100 */
[-C--:B------:R-:W-:Y:S01]  /*3520*/  FMUL R21, R22, R53.reuse ;  /* 0x0000003516157220 */ /* 0x080fe20000400000 */
[----:B------:R-:W-:Y:S01]  /*3530*/  F2FP.SATFINITE.E4M3.F32.PACK_AB_MERGE_C R10, RZ, R10, RZ ;  /* 0x0000000aff0a723e */ /* 0x000fe200048070ff */
[----:B------:R-:W-:Y:S01]  /*3540*/  FMUL R19, R4, R53 ;  /* 0x0000003504137220 */ /* 0x000fe20000400000 */
[----:B------:R-:W-:Y:S01]  /*3550*/  F2FP.SATFINITE.E4M3.F32.PACK_AB_MERGE_C R4, RZ, R5, RZ ;  /* 0x00000005ff04723e */ /* 0x000fe200048070ff */
[----:B------:R-:W-:Y:S01]  /*3560*/  FMUL R17, R6, R53 ;  /* 0x0000003506117220 */ /* 0x000fe20000400000 */
[----:B------:R-:W-:Y:S01]  /*3570*/  F2FP.SATFINITE.E4M3.F32.PACK_AB_MERGE_C R5, RZ, R7, RZ ;  /* 0x00000007ff05723e */ /* 0x000fe200048070ff */
[----:B------:R1:W-:Y:S01]  /*3580*/  STL.U8 [R1+0x10], R10 ;  /* 0x0000100a01007387 */ /* 0x0003e20000100000 */
[----:B------:R-:W-:-:S02]  /*3590*/  F2FP.SATFINITE.E4M3.F32.PACK_AB_MERGE_C R6, RZ, R8, RZ ;  /* 0x00000008ff06723e */ /* 0x000fc400048070ff */
[----:B------:R-:W-:Y:S01]  /*35a0*/  F2FP.SATFINITE.E4M3.F32.PACK_AB_MERGE_C R7, RZ, R9, RZ ;  /* 0x00000009ff07723e */ /* 0x000fe200048070ff */
[----:B------:R1:W-:Y:S01]  /*35b0*/  STL.U8 [R1], R4 ;  /* 0x0000000401007387 */ /* 0x0003e20000100000 */
        /* <DEDUP_REMOVED lines=16> */
[----:B0-----:R-:W-:Y:S01]  /*36c0*/  IADD3 R8, P2, PT, R56, UR4, RZ ;  /* 0x0000000438087c10 */ /* 0x001fe2000ff5e0ff */
[----:B------:R1:W-:Y:S01]  /*36d0*/  STL.U8 [R1+0x1c], R13 ;  /* 0x00001c0d01007387 */ /* 0x0003e20000100000 */
[----:B------:R-:W-:Y:S02]  /*36e0*/  ISETP.GT.U32.AND.EX P0, PT, R2, RZ, PT, P0 ;  /* 0x000000ff0200720c */ /* 0x000fe40003f04100 */
[----:B------:R-:W-:Y:S01]  /*36f0*/  LOP3.LUT P1, RZ, R8, 0xf, RZ, 0xc0, !PT ;  /* 0x0000000f08ff7812 */ /* 0x000fe2000782c0ff */
[----:B------:R1:W-:Y:S01]  /*3700*/  STL.U8 [R1+0x20], R15 ;  /* 0x0000200f01007387 */ /* 0x0003e20000100000 */
[----:B------:R-:W-:-:S03]  /*3710*/  IADD3.X R9, PT, PT, R55, UR5, RZ, P2, !PT ;  /* 0x0000000537097c10 */ /* 0x000fc600097fe4ff */
        /* <DEDUP_REMOVED lines=58> */
.L_x_485:
[----:B-1----:R-:W-:Y:S01]  /*3ac0*/  LOP3.LUT R4, R4, 0xff, RZ, 0xc0, !PT ;  /* 0x000000ff04047812 */ /* 0x002fe200078ec0ff */
        /* <DEDUP_REMOVED lines=32> */
.L_x_484:
[----:B------:R-:W-:Y:S05]  /*3cd0*/  BSYNC.RECONVERGENT B0 ;  /* 0x0000000000007941 */ /* 0x000fea0003800200 */
.L_x_483:
[----:B------:R-:W-:Y:S01]  /*3ce0*/  ISETP.GE.U32.AND P0, PT, R3, 0x2, PT ;  /* 0x000000020300780c */ /* 0x000fe20003f06070 */
[----:B------:R-:W-:Y:S03]  /*3cf0*/  BSSY.RECONVERGENT B0, `(.L_x_486) ;  /* 0x000009e000007945 */ /* 0x000fe60003800200 */
[----:B------:R-:W-:-:S13]  /*3d00*/  ISETP.GE.U32.AND.EX P0, PT, R52, RZ, PT, P0 ;  /* 0x000000ff3400720c */ /* 0x000fda0003f06100 */
[----:B------:R-:W-:Y:S05]  /*3d10*/  @!P0 BRA `(.L_x_487) ;  /* 0x00000008006c8947 */ /* 0x000fea0003800000 */
[----:B012---:R-:W0:Y:S01]  /*3d20*/  LDC.64 R4, c[0x0][0x388] ;  /* 0x0000e200ff047b82 */ /* 0x007e220000000a00 */
[----:B------:R-:W1:Y:S01]  /*3d30*/  LDCU.64 UR4, c[0x0][0x3a8] ;  /* 0x00007500ff0477ac */ /* 0x000e620008000a00 */
[----:B------:R-:W-:Y:S01]  /*3d40*/  HADD2.F32 R6, -RZ, R32.H0_H0 ;  /* 0x20000020ff067230 */ /* 0x000fe20000004100 */
[----:B------:R-:W-:Y:S01]  /*3d50*/  ISETP.LT.U32.AND P1, PT, R0, 0x10, PT ;  /* 0x000000100000780c */ /* 0x000fe20003f21070 */
[----:B------:R-:W-:Y:S02]  /*3d60*/  HADD2.F32 R12, -RZ, R33.H1_H1 ;  /* 0x30000021ff0c7230 */ /* 0x000fe40000004100 */
[--C-:B------:R-:W-:Y:S02]  /*3d70*/  HADD2.F32 R16, -RZ, R35.reuse.H0_H0 ;  /* 0x20000023ff107230 */ /* 0x100fe40000004100 */
[-C--:B------:R-:W-:Y:S01]  /*3d80*/  FMUL R6, R6, R53.reuse ;  /* 0x0000003506067220 */ /* 0x080fe20000400000 */
[----:B------:R-:W-:Y:S02]  /*3d90*/  HADD2.F32 R14, -RZ, R34.H0_H0 ;  /* 0x20000022ff0e7230 */ /* 0x000fe40000004100 */
[----:B------:R-:W-:Y:S01]  /*3da0*/  FMUL R12, R12, R53 ;  /* 0x000000350c0c7220 */ /* 0x000fe20000400000 */
[----:B------:R-:W-:-:S02]  /*3db0*/  HADD2.F32 R18, -RZ, R35.H1_H1 ;  /* 0x30000023ff127230 */ /* 0x000fc40000004100 */
[-C--:B------:R-:W-:Y:S01]  /*3dc0*/  FMUL R16, R16, R53.reuse ;  /* 0x0000003510107220 */ /* 0x080fe20000400000 */
[----:B------:R-:W-:Y:S02]  /*3dd0*/  HADD2.F32 R20, -RZ, R28.H0_H0 ;  /* 0x2000001cff147230 */ /* 0x000fe40000004100 */
[-C--:B------:R-:W-:Y:S01]  /*3de0*/  FMUL R14, R14, R53.reuse ;  /* 0x000000350e0e7220 */ /* 0x080fe20000400000 */
[----:B------:R-:W-:Y:S02]  /*3df0*/  HADD2.F32 R26, -RZ, R30.H0_H0 ;  /* 0x2000001eff1a7230 */ /* 0x000fe40000004100 */
[-C--:B------:R-:W-:Y:S01]  /*3e00*/  FMUL R7, R18, R53.reuse ;  /* 0x0000003512077220 */ /* 0x080fe20000400000 */
[----:B------:R-:W-:Y:S02]  /*3e10*/  HADD2.F32 R32, -RZ, R32.H1_H1 ;  /* 0x30000020ff207230 */ /* 0x000fe40000004100 */
[----:B------:R-:W-:Y:S01]  /*3e20*/  FMUL R20, R20, R53 ;  /* 0x0000003514147220 */ /* 0x000fe20000400000 */
[----:B---3--:R-:W-:-:S02]  /*3e30*/  HADD2.F32 R8, -RZ, R33.H0_H0 ;  /* 0x20000021ff087230 */ /* 0x008fc40000004100 */
[-C--:B------:R-:W-:Y:S01]  /*3e40*/  FMUL R19, R26, R53.reuse ;  /* 0x000000351a137220 */ /* 0x080fe20000400000 */
[----:B------:R-:W-:Y:S02]  /*3e50*/  HADD2.F32 R34, -RZ, R34.H1_H1 ;  /* 0x30000022ff227230 */ /* 0x000fe40000004100 */
        /* <DEDUP_REMOVED lines=14> */
[-C--:B------:R-:W-:Y:S01]  /*3f40*/  FMUL R21, R58, R53.reuse ;  /* 0x000000353a157220 */ /* 0x080fe20000400000 */
[----:B------:R-:W-:Y:S01]  /*3f50*/  F2FP.SATFINITE.E4M3.F32.PACK_AB_MERGE_C R6, RZ, R12, RZ ;  /* 0x0000000cff06723e */ /* 0x000fe200048070ff */
[----:B------:R-:W-:Y:S01]  /*3f60*/  FMUL R11, R60, R53 ;  /* 0x000000353c0b7220 */ /* 0x000fe20000400000 */
[----:B-1----:R-:W-:Y:S01]  /*3f70*/  IADD3 R23, P3, PT, R56, UR4, RZ ;  /* 0x0000000438177c10 */ /* 0x002fe2000ff7e0ff */
        /* <DEDUP_REMOVED lines=22> */
[----:B0-----:R-:W-:-:S03]  /*40e0*/  IADD3 R4, P2, PT, R23, R4, RZ ;  /* 0x0000000417047210 */ /* 0x001fc60007f5e0ff */
[----:B------:R1:W-:Y:S01]  /*40f0*/  STL.U8 [R1+0x21], R16 ;  /* 0x0000211001007387 */ /* 0x0003e20000100000 */
[----:B------:R-:W-:Y:S02]  /*4100*/  LOP3.LUT P0, RZ, R4, 0xf, RZ, 0xc0, !PT ;  /* 0x0000000f04ff7812 */ /* 0x000fe4000780c0ff */
[----:B------:R-:W-:Y:S01]  /*4110*/  IADD3.X R5, PT, PT, R5, UR5, R55, P2, P3 ;  /* 0x0000000505057c10 */ /* 0x000fe200097e6437 */
[----:B------:R1:W-:Y:S01]  /*4120*/  STL.U8 [R1+0x25], R17 ;  /* 0x0000251101007387 */ /* 0x0003e20000100000 */
[----:B------:R-:W-:-:S03]  /*4130*/  ISETP.LT.U32.OR.EX P0, PT, R2, RZ, P0, P1 ;  /* 0x000000ff0200720c */ /* 0x000fc60000701510 */
        /* <DEDUP_REMOVED lines=41> */
.L_x_488:
        /* <DEDUP_REMOVED lines=48> */
.L_x_487:
[----:B------:R-:W-:Y:S05]  /*46d0*/  BSYNC.RECONVERGENT B0 ;  /* 0x0000000000007941 */ /* 0x000fea0003800200 */
.L_x_486:
[----:B------:R-:W-:Y:S01]  /*46e0*/  ISETP.GE.U32.AND P0, PT, R3, 0x3, PT ;  /* 0x000000030300780c */ /* 0x000fe20003f06070 */
[----:B------:R-:W-:Y:S03]  /*46f0*/  BSSY.RECONVERGENT B0, `(.L_x_489) ;  /* 0x000009f000007945 */ /* 0x000fe60003800200 */
[----:B------:R-:W-:-:S13]  /*4700*/  ISETP.GE.U32.AND.EX P0, PT, R52, RZ, PT, P0 ;  /* 0x000000ff3400720c */ /* 0x000fda0003f06100 */
[----:B------:R-:W-:Y:S05]  /*4710*/  @!P0 BRA `(.L_x_490) ;  /* 0x0000000800708947 */ /* 0x000fea0003800000 */
[----:B------:R-:W5:Y:S01]  /*4720*/  LDC.64 R22, c[0x0][0x3a8] ;  /* 0x0000ea00ff167b82 */ /* 0x000f620000000a00 */
[----:B------:R-:W5:Y:S01]  /*4730*/  LDCU.64 UR4, c[0x0][0x388] ;  /* 0x00007100ff0477ac */ /* 0x000f620008000a00 */
[----:B012-4-:R-:W-:Y:S01]  /*4740*/  HADD2.F32 R16, -RZ, R43.H1_H1 ;  /* 0x3000002bff107230 */ /* 0x017fe20000004100 */
[----:B------:R-:W-:Y:S01]  /*4750*/  ISETP.LT.U32.AND P1, PT, R0, 0x10, PT ;  /* 0x000000100000780c */ /* 0x000fe20003f21070 */
[--C-:B------:R-:W-:Y:S02]  /*4760*/  HADD2.F32 R6, -RZ, R41.reuse.H0_H0 ;  /* 0x20000029ff067230 */ /* 0x100fe40000004100 */
[----:B------:R-:W-:Y:S02]  /*4770*/  HADD2.F32 R18, -RZ, R36.H0_H0 ;  /* 0x20000024ff127230 */ /* 0x000fe40000004100 */
[-C--:B------:R-:W-:Y:S01]  /*4780*/  FMUL R7, R16, R53.reuse ;  /* 0x0000003510077220 */ /* 0x080fe20000400000 */
[----:B------:R-:W-:Y:S02]  /*4790*/  HADD2.F32 R4, -RZ, R40.H0_H0 ;  /* 0x20000028ff047230 */ /* 0x000fe40000004100 */
[----:B------:R-:W-:Y:S01]  /*47a0*/  FMUL R6, R6, R53 ;  /* 0x0000003506067220 */ /* 0x000fe20000400000 */
[----:B---3--:R-:W-:-:S02]  /*47b0*/  HADD2.F32 R8, -RZ, R41.H1_H1 ;  /* 0x30000029ff087230 */ /* 0x008fc40000004100 */
[-C--:B------:R-:W-:Y:S01]  /*47c0*/  FMUL R16, R18, R53.reuse ;  /* 0x0000003512107220 */ /* 0x080fe20000400000 */
[----:B------:R-:W-:Y:S02]  /*47d0*/  HADD2.F32 R10, -RZ, R42.H0_H0 ;  /* 0x2000002aff0a7230 */ /* 0x000fe40000004100 */
[-C--:B------:R-:W-:Y:S01]  /*47e0*/  FMUL R4, R4, R53.reuse ;  /* 0x0000003504047220 */ /* 0x080fe20000400000 */
[----:B------:R-:W-:Y:S02]  /*47f0*/  HADD2.F32 R20, -RZ, R37.H0_H0 ;  /* 0x20000025ff147230 */ /* 0x000fe40000004100 */
[-C--:B------:R-:W-:Y:S01]  /*4800*/  FMUL R8, R8, R53.reuse ;  /* 0x0000003508087220 */ /* 0x080fe20000400000 */
[----:B------:R-:W-:Y:S02]  /*4810*/  HADD2.F32 R26, -RZ, R38.H0_H0 ;  /* 0x20000026ff1a7230 */ /* 0x000fe40000004100 */
[----:B------:R-:W-:Y:S01]  /*4820*/  FMUL R13, R10, R53 ;  /* 0x000000350a0d7220 */ /* 0x000fe20000400000 */
[----:B------:R-:W-:-:S02]  /*4830*/  HADD2.F32 R40, -RZ, R40.H1_H1 ;  /* 0x30000028ff287230 */ /* 0x000fc40000004100 */
[-C--:B------:R-:W-:Y:S01]  /*4840*/  FMUL R18, R20, R53.reuse ;  /* 0x0000003514127220 */ /* 0x080fe20000400000 */
[----:B------:R-:W-:Y:S02]  /*4850*/  HADD2.F32 R42, -RZ, R42.H1_H1 ;  /* 0x3000002aff2a7230 */ /* 0x000fe40000004100 */
[-C--:B------:R-:W-:Y:S01]  /*4860*/  FMUL R19, R26, R53.reuse ;  /* 0x000000351a137220 */ /* 0x080fe20000400000 */
[----:B------:R-:W-:Y:S02]  /*4870*/  HADD2.F32 R12, -RZ, R43.H0_H0 ;  /* 0x2000002bff0c7230 */ /* 0x000fe40000004100 */
[-C--:B------:R-:W-:Y:S01]  /*4880*/  FMUL R11, R40, R53.reuse ;  /* 0x00000035280b7220 */ /* 0x080fe20000400000 */
[----:B------:R-:W-:Y:S02]  /*4890*/  HADD2.F32 R36, -RZ, R36.H1_H1 ;  /* 0x30000024ff247230 */ /* 0x000fe40000004100 */
        /* <DEDUP_REMOVED lines=9> */
[----:B-----5:R-:W-:Y:S01]  /*4930*/  LEA R5, P3, R22, R56, 0x1 ;  /* 0x0000003816057211 */ /* 0x020fe200078608ff */
[-C--:B------:R-:W-:Y:S01]  /*4940*/  FMUL R21, R28, R53.reuse ;  /* 0x000000351c157220 */ /* 0x080fe20000400000 */
[----:B------:R-:W-:Y:S01]  /*4950*/  F2FP.SATFINITE.E4M3.F32.PACK_AB_MERGE_C R12, RZ, R6, RZ ;  /* 0x00000006ff0c723e */ /* 0x000fe200048070ff */
[----:B------:R-:W-:Y:S01]  /*4960*/  FMUL R9, R30, R53 ;  /* 0x000000351e097220 */ /* 0x000fe20000400000 */
        /* <DEDUP_REMOVED lines=22> */
[----:B------:R-:W-:Y:S01]  /*4ad0*/  IADD3 R4, P2, PT, R5, UR4, RZ ;  /* 0x0000000405047c10 */ /* 0x000fe2000ff5e0ff */
[----:B------:R0:W-:Y:S01]  /*4ae0*/  STL.U8 [R1+0x1e], R7 ;  /* 0x00001e0701007387 */ /* 0x0001e20000100000 */
[----:B------:R-:W-:Y:S02]  /*4af0*/  LEA.HI.X R23, R22, R55, R23, 0x1, P3 ;  /* 0x0000003716177211 */ /* 0x000fe400018f0c17 */
[----:B------:R-:W-:Y:S01]  /*4b00*/  LOP3.LUT P0, RZ, R4, 0xf, RZ, 0xc0, !PT ;  /* 0x0000000f04ff7812 */ /* 0x000fe2000780c0ff */
[----:B------:R0:W-:Y:S01]  /*4b10*/  STL.U8 [R1+0x22], R16 ;  /* 0x0000221001007387 */ /* 0x0001e20000100000 */
[----:B------:R-:W-:-:S02]  /*4b20*/  IADD3.X R5, PT, PT, R23, UR5, RZ, P2, !PT ;  /* 0x0000000517057c10 */ /* 0x000fc400097fe4ff */
        /* <DEDUP_REMOVED lines=43> */
.L_x_491:
        /* <DEDUP_REMOVED lines=48> */
.L_x_490:
[----:B------:R-:W-:Y:S05]  /*50e0*/  BSYNC.RECONVERGENT B0 ;  /* 0x0000000000007941 */ /* 0x000fea0003800200 */
.L_x_489:
[----:B------:R-:W-:Y:S01]  /*50f0*/  ISETP.GE.U32.AND P0, PT, R3, 0x4, PT ;  /* 0x000000040300780c */ /* 0x000fe20003f06070 */
[----:B------:R-:W-:Y:S03]  /*5100*/  BSSY.RECONVERGENT B0, `(.L_x_492) ;  /* 0x00000a1000007945 */ /* 0x000fe60003800200 */
[----:B------:R-:W-:-:S13]  /*5110*/  ISETP.GE.U32.AND.EX P0, PT, R52, RZ, PT, P0 ;  /* 0x000000ff3400720c */ /* 0x000fda0003f06100 */
[----:B------:R-:W-:Y:S05]  /*5120*/  @!P0 BRA `(.L_x_493) ;  /* 0x0000000800788947 */ /* 0x000fea0003800000 */
[----:B012-4-:R-:W0:Y:S01]  /*5130*/  LDC.64 R4, c[0x0][0x3a8] ;  /* 0x0000ea00ff047b82 */ /* 0x017e220000000a00 */
[----:B------:R-:W1:Y:S01]  /*5140*/  LDCU.64 UR4, c[0x0][0x388] ;  /* 0x00007100ff0477ac */ /* 0x000e620008000a00 */
[--C-:B------:R-:W-:Y:S01]  /*5150*/  HADD2.F32 R10, -RZ, R49.reuse.H0_H0 ;  /* 0x20000031ff0a7230 */ /* 0x100fe20000004100 */
[----:B------:R-:W-:Y:S01]  /*5160*/  ISETP.LT.U32.AND P1, PT, R0, 0x10, PT ;  /* 0x000000100000780c */ /* 0x000fe20003f21070 */
[----:B------:R-:W-:Y:S02]  /*5170*/  HADD2.F32 R14, -RZ, R50.H0_H0 ;  /* 0x20000032ff0e7230 */ /* 0x000fe40000004100 */
[----:B------:R-:W-:Y:S02]  /*5180*/  HADD2.F32 R6, -RZ, R48.H0_H0 ;  /* 0x20000030ff067230 */ /* 0x000fe40000004100 */
[-C--:B---3--:R-:W-:Y:S01]  /*5190*/  FMUL R9, R10, R53.reuse ;  /* 0x000000350a097220 */ /* 0x088fe20000400000 */
[----:B------:R-:W-:Y:S02]  /*51a0*/  HADD2.F32 R12, -RZ, R49.H1_H1 ;  /* 0x30000031ff0c7230 */ /* 0x000fe40000004100 */
[----:B------:R-:W-:Y:S01]  /*51b0*/  FMUL R11, R14, R53 ;  /* 0x000000350e0b7220 */ /* 0x000fe20000400000 */
[----:B------:R-:W-:-:S02]  /*51c0*/  HADD2.F32 R16, -RZ, R51.H0_H0 ;  /* 0x20000033ff107230 */ /* 0x000fc40000004100 */
[-C--:B------:R-:W-:Y:S01]  /*51d0*/  FMUL R7, R6, R53.reuse ;  /* 0x0000003506077220 */ /* 0x080fe20000400000 */
[----:B------:R-:W-:Y:S02]  /*51e0*/  HADD2.F32 R18, -RZ, R51.H1_H1 ;  /* 0x30000033ff127230 */ /* 0x000fe40000004100 */
        /* <DEDUP_REMOVED lines=10> */
[-C--:B------:R-:W-:Y:S01]  /*5290*/  FMUL R19, R28, R53.reuse ;  /* 0x000000351c137220 */ /* 0x080fe20000400000 */
[----:B------:R-:W-:Y:S02]  /*52a0*/  HADD2.F32 R30, -RZ, R47.H1_H1 ;  /* 0x3000002fff1e7230 */ /* 0x000fe40000004100 */
[----:B------:R-:W-:Y:S01]  /*52b0*/  FMUL R8, R48, R53 ;  /* 0x0000003530087220 */ /* 0x000fe20000400000 */
[----:B------:R-:W-:-:S02]  /*52c0*/  HADD2.F32 R44, -RZ, R44.H1_H1 ;  /* 0x3000002cff2c7230 */ /* 0x000fc40000004100 */
[-C--:B------:R-:W-:Y:S01]  /*52d0*/  FMUL R12, R50, R53.reuse ;  /* 0x00000035320c7220 */ /* 0x080fe20000400000 */
[--C-:B------:R-:W-:Y:S02]  /*52e0*/  HADD2.F32 R24, -RZ, R45.reuse.H0_H0 ;  /* 0x2000002dff187230 */ /* 0x100fe40000004100 */
[-C--:B------:R-:W-:Y:S01]  /*52f0*/  FMUL R30, R30, R53.reuse ;  /* 0x000000351e1e7220 */ /* 0x080fe20000400000 */
[----:B------:R-:W-:Y:S02]  /*5300*/  HADD2.F32 R26, -RZ, R45.H1_H1 ;  /* 0x3000002dff1a7230 */ /* 0x000fe40000004100 */
[-C--:B------:R-:W-:Y:S01]  /*5310*/  FMUL R16, R44, R53.reuse ;  /* 0x000000352c107220 */ /* 0x080fe20000400000 */
[----:B------:R-:W-:Y:S02]  /*5320*/  HADD2.F32 R46, -RZ, R46.H1_H1 ;  /* 0x3000002eff2e7230 */ /* 0x000fe40000004100 */
[----:B------:R-:W-:Y:S01]  /*5330*/  FMUL R17, R24, R53 ;  /* 0x0000003518117220 */ /* 0x000fe20000400000 */
[----:B------:R-:W-:-:S02]  /*5340*/  IMAD.MOV.U32 R22, RZ, RZ, R56 ;  /* 0x000000ffff167224 */ /* 0x000fc400078e0038 */
[-C--:B------:R-:W-:Y:S01]  /*5350*/  FMUL R18, R26, R53.reuse ;  /* 0x000000351a127220 */ /* 0x080fe20000400000 */
[----:B------:R-:W-:Y:S02]  /*5360*/  IMAD.MOV.U32 R23, RZ, RZ, R55 ;  /* 0x000000ffff177224 */ /* 0x000fe400078e0037 */
[----:B------:R-:W-:Y:S01]  /*5370*/  FMUL R20, R46, R53 ;  /* 0x000000352e147220 */ /* 0x000fe20000400000 */
[----:B------:R-:W-:Y:S01]  /*5380*/  F2FP.SATFINITE.E4M3.F32.PACK_AB_MERGE_C R21, RZ, R21, RZ ;  /* 0x00000015ff15723e */ /* 0x000fe200048070ff */
[----:B0-----:R-:W-:Y:S01]  /*5390*/  IMAD R5, R5, 0x3, RZ ;  /* 0x0000000305057824 */ /* 0x001fe200078e02ff */
[----:B------:R-:W-:Y:S01]  /*53a0*/  F2FP.SATFINITE.E4M3.F32.PACK_AB_MERGE_C R6, RZ, R30, RZ ;  /* 0x0000001eff06723e */ /* 0x000fe200048070ff */
[----:B------:R-:W-:Y:S01]  /*53b0*/  IMAD.WIDE.U32 R22, R4, 0x3, R22 ;  /* 0x0000000304167825 */ /* 0x000fe200078e0016 */
        /* <DEDUP_REMOVED lines=21> */
[----:B-1----:R-:W-:Y:S01]  /*5510*/  IADD3 R4, P2, PT, R22, UR4, RZ ;  /* 0x0000000416047c10 */ /* 0x002fe2000ff5e0ff */
[----:B------:R0:W-:Y:S03]  /*5520*/  STL.U8 [R1+0x17], R12 ;  /* 0x0000170c01007387 */ /* 0x0001e60000100000 */
[----:B------:R-:W-:Y:S01]  /*5530*/  LOP3.LUT P0, RZ, R4, 0xf, RZ, 0xc0, !PT ;  /* 0x0000000f04ff7812 */ /* 0x000fe2000780c0ff */
[----:B------:R0:W-:Y:S01]  /*5540*/  STL.U8 [R1+0x1b], R13 ;  /* 0x00001b0d01007387 */ /* 0x0001e20000100000 */
[----:B------:R-:W-:Y:S02]  /*5550*/  IADD3.X R5, PT, PT, R23, UR5, R5, P2, !PT ;  /* 0x0000000517057c10 */ /* 0x000fe400097fe405 */
        /* <DEDUP_REMOVED lines=43> */
.L_x_494:
        /* <DEDUP_REMOVED lines=48> */
.L_x_493:
[----:B------:R-:W-:Y:S05]  /*5b10*/  BSYNC.RECONVERGENT B0 ;  /* 0x0000000000007941 */ /* 0x000fea0003800200 */
.L_x_492:
[----:B------:R-:W-:-:S04]  /*5b20*/  ISETP.NE.U32.AND P0, PT, R0, RZ, PT ;  /* 0x000000ff0000720c */ /* 0x000fc80003f05070 */
[----:B------:R-:W-:-:S13]  /*5b30*/  ISETP.NE.AND.EX P0, PT, R2, RZ, PT, P0 ;  /* 0x000000ff0200720c */ /* 0x000fda0003f05300 */
[----:B------:R-:W-:Y:S05]  /*5b40*/  @!P0 EXIT ;  /* 0x000000000000894d */ /* 0x000fea0003800000 */
[----:B012-4-:R-:W0:Y:S01]  /*5b50*/  S2R R13, SR_TID.X ;  /* 0x00000000000d7919 */ /* 0x017e220000002100 */
[----:B------:R-:W-:Y:S01]  /*5b60*/  IADD3 R5, P1, PT, R0, -0x1, RZ ;  /* 0xffffffff00057810 */ /* 0x000fe20007f3e0ff */
        /* <DEDUP_REMOVED lines=55> */
.L_x_509:
        /* <DEDUP_REMOVED lines=26> */
.L_x_498:
[----:B------:R-:W2:Y:S04]  /*6080*/  LDL R9, [R24+-0x7] ;  /* 0xfffff90018097983 */ /* 0x000ea80000100800 */
[----:B--2---:R0:W-:Y:S02]  /*6090*/  STG.E desc[UR22][R22.64], R9 ;  /* 0x0000000916007986 */ /* 0x0041e4000c101916 */
.L_x_499:
[----:B------:R-:W-:Y:S05]  /*60a0*/  BSYNC.RECONVERGENT B1 ;  /* 0x0000000000017941 */ /* 0x000fea0003800200 */
.L_x_497:
        /* <DEDUP_REMOVED lines=10> */
.L_x_501:
        /* <DEDUP_REMOVED lines=16> */
.L_x_502:
[----:B------:R-:W-:Y:S05]  /*6250*/  BSYNC.RECONVERGENT B1 ;  /* 0x0000000000017941 */ /* 0x000fea0003800200 */
.L_x_500:
        /* <DEDUP_REMOVED lines=9> */
.L_x_504:
        /* <DEDUP_REMOVED lines=16> */
.L_x_505:
[----:B------:R-:W-:Y:S05]  /*63f0*/  BSYNC.RECONVERGENT B1 ;  /* 0x0000000000017941 */ /* 0x000fea0003800200 */
.L_x_503:
        /* <DEDUP_REMOVED lines=9> */
.L_x_507:
        /* <DEDUP_REMOVED lines=16> */
.L_x_508:
[----:B------:R-:W-:Y:S05]  /*6590*/  BSYNC.RECONVERGENT B1 ;  /* 0x0000000000017941 */ /* 0x000fea0003800200 */
.L_x_506:
[----:B------:R-:W-:Y:S01]  /*65a0*/  LEA R15, P2, R8, R15, 0x2 ;  /* 0x0000000f080f7211 */ /* 0x000fe200078410ff */
[----:B------:R-:W-:-:S04]  /*65b0*/  VIADD R24, R24, 0x10 ;  /* 0x0000001018187836 */ /* 0x000fc80000000000 */
[----:B------:R-:W-:Y:S01]  /*65c0*/  IMAD.X R17, R17, 0x1, R32, P2 ;  /* 0x0000000111117824 */ /* 0x000fe200010e0620 */
[----:B------:R-:W-:Y:S07]  /*65d0*/  @P1 BRA `(.L_x_509) ;  /* 0xfffffff800401947 */ /* 0x000fee000383ffff */
.L_x_496:
[----:B------:R-:W-:Y:S05]  /*65e0*/  BSYNC.RECONVERGENT B0 ;  /* 0x0000000000007941 */ /* 0x000fea0003800200 */
.L_x_495:
        /* <DEDUP_REMOVED lines=12> */
.L_x_512:
        /* <DEDUP_REMOVED lines=37> */
.L_x_511:
[----:B------:R-:W-:Y:S05]  /*6900*/  BSYNC.RECONVERGENT B0 ;  /* 0x0000000000007941 */ /* 0x000fea0003800200 */
.L_x_510:
[----:B------:R-:W-:Y:S02]  /*6910*/  VIADD R4, R4, 0x1 ;  /* 0x0000000104047836 */ /* 0x000fe40000000000 */
[----:B-1----:R-:W-:Y:S01]  /*6920*/  IMAD.MOV.U32 R19, RZ, RZ, RZ ;  /* 0x000000ffff137224 */ /* 0x002fe200078e00ff */
[----:B------:R-:W-:Y:S06]  /*6930*/  @P0 BRA `(.L_x_512) ;  /* 0xfffffffc005c0947 */ /* 0x000fec000383ffff */
[----:B------:R-:W-:Y:S05]  /*6940*/  EXIT ;  /* 0x000000000000794d */ /* 0x000fea0003800000 */
        .weak           $__internal_20_$__cuda_sm20_rcp_rn_f32_slowpath
        .type           $__internal_20_$__cuda_sm20_rcp_rn_f32_slowpath,@function
        .size           $__internal_20_$__cuda_sm20_rcp_rn_f32_slowpath,($__internal_21_$__cuda_sm3x_div_rn_noftz_f32_slowpath - $__internal_20_$__cuda_sm20_rcp_rn_f32_slowpath)
$__internal_20_$__cuda_sm20_rcp_rn_f32_slowpath:
        /* <DEDUP_REMOVED lines=15> */
.L_x_513:
[----:B------:R-:W-:-:S05]  /*6a40*/  VIADD R11, R4, 0xffffff03 ;  /* 0xffffff03040b7836 */ /* 0x000fca0000000000 */
[----:B------:R-:W-:-:S13]  /*6a50*/  ISETP.GT.U32.AND P1, PT, R11, 0x1, PT ;  /* 0x000000010b00780c */ /* 0x000fda0003f24070 */
[----:B------:R-:W-:Y:S05]  /*6a60*/  @P1 BRA `(.L_x_515) ;  /* 0x0000000000781947 */ /* 0x000fea0003800000 */
[----:B------:R-:W-:Y:S01]  /*6a70*/  LOP3.LUT R5, R53, 0x7fffff, RZ, 0xc0, !PT ;  /* 0x007fffff35057812 */ /* 0x000fe200078ec0ff */
[----:B------:R-:W-:Y:S02]  /*6a80*/  IMAD.MOV.U32 R10, RZ, RZ, 0x3 ;  /* 0x00000003ff0a7424 */ /* 0x000fe400078e00ff */
[----:B------:R-:W-:Y:S01]  /*6a90*/  VIADD R4, R4, 0xffffff04 ;  /* 0xffffff0404047836 */ /* 0x000fe20000000000 */
        /* <DEDUP_REMOVED lines=11> */
[----:B------:R-:W-:Y:S02]  /*6b50*/  LOP3.LUT R10, R10, R7, RZ, 0xc0, !PT ;  /* 0x000000070a0a7212 */ /* 0x000fe400078ec0ff */
[----:B------:R-:W-:Y:S01]  /*6b60*/  SHF.R.U32.HI R4, RZ, R4, R7 ;  /* 0x00000004ff047219 */ /* 0x000fe20000011607 */
        /* <DEDUP_REMOVED lines=14> */
.L_x_515:
[----:B------:R2:W3:Y:S02]  /*6c50*/  MUFU.RCP R4, R53 ;  /* 0x0000003500047308 */ /* 0x0004e40000001000 */
.L_x_514:
[----:B------:R-:W-:-:S04]  /*6c60*/  IMAD.MOV.U32 R7, RZ, RZ, 0x0 ;  /* 0x00000000ff077424 */ /* 0x000fc800078e00ff */
[----:B0123--:R-:W-:Y:S05]  /*6c70*/  RET.REL.NODEC R6 `(_ZN18transformer_engine71_GLOBAL__N__76556b6a_38_quantize_transpose_square_blockwise_cu_108e784945block_scaled_cast_transpose_kernel_notalignedILb1Ef6__half13__nv_fp8_e4m3EEvPKT1_PT2_S8_PT0_SA_mmmmmmfbPKf) ;  /* 0xffffff9006e07950 */ /* 0x00ffea0003c3ffff */
        .weak           $__internal_21_$__cuda_sm3x_div_rn_noftz_f32_slowpath
        .type           $__internal_21_$__cuda_sm3x_div_rn_noftz_f32_slowpath,@function
        .size           $__internal_21_$__cuda_sm3x_div_rn_noftz_f32_slowpath,(.L_x_1066 - $__internal_21_$__cuda_sm3x_div_rn_noftz_f32_slowpath)
$__internal_21_$__cuda_sm3x_div_rn_noftz_f32_slowpath:
        /* <DEDUP_REMOVED lines=23> */
.L_x_516:
        /* <DEDUP_REMOVED lines=49> */
.L_x_522:
[----:B------:R-:W-:-:S04]  /*7100*/  LOP3.LUT R5, R5, 0x80000000, RZ, 0xc0, !PT ;  /* 0x8000000005057812 */ /* 0x000fc800078ec0ff */
[----:B------:R-:W-:Y:S01]  /*7110*/  LOP3.LUT R5, R5, 0x7f800000, RZ, 0xfc, !PT ;  /* 0x7f80000005057812 */ /* 0x000fe200078efcff */
[----:B------:R-:W-:Y:S06]  /*7120*/  BRA `(.L_x_523) ;  /* 0x0000000000287947 */ /* 0x000fec0003800000 */
.L_x_521:
[----:B------:R-:W-:Y:S01]  /*7130*/  IMAD R5, R7, 0x800000, R5 ;  /* 0x0080000007057824 */ /* 0x000fe200078e0205 */
[----:B------:R-:W-:Y:S06]  /*7140*/  BRA `(.L_x_523) ;  /* 0x0000000000207947 */ /* 0x000fec0003800000 */
.L_x_520:
[----:B------:R-:W-:-:S04]  /*7150*/  LOP3.LUT R5, R8, 0x80000000, R5, 0x48, !PT ;  /* 0x8000000008057812 */ /* 0x000fc800078e4805 */
[----:B------:R-:W-:Y:S01]  /*7160*/  LOP3.LUT R5, R5, 0x7f800000, RZ, 0xfc, !PT ;  /* 0x7f80000005057812 */ /* 0x000fe200078efcff */
[----:B------:R-:W-:Y:S06]  /*7170*/  BRA `(.L_x_523) ;  /* 0x0000000000147947 */ /* 0x000fec0003800000 */
.L_x_519:
[----:B------:R-:W-:Y:S01]  /*7180*/  LOP3.LUT R5, R8, 0x80000000, R5, 0x48, !PT ;  /* 0x8000000008057812 */ /* 0x000fe200078e4805 */
[----:B------:R-:W-:Y:S06]  /*7190*/  BRA `(.L_x_523) ;  /* 0x00000000000c7947 */ /* 0x000fec0003800000 */
.L_x_518:
[----:B------:R-:W0:Y:S01]  /*71a0*/  MUFU.RSQ R5, -QNAN ;  /* 0xffc0000000057908 */ /* 0x000e220000001400 */
[----:B------:R-:W-:Y:S05]  /*71b0*/  BRA `(.L_x_523) ;  /* 0x0000000000047947 */ /* 0x000fea0003800000 */
.L_x_517:
[----:B------:R-:W-:-:S07]  /*71c0*/  FADD.FTZ R5, R4, 448 ;  /* 0x43e0000004057421 */ /* 0x000fce0000010000 */
.L_x_523:
[----:B------:R-:W-:-:S04]  /*71d0*/  IMAD.MOV.U32 R7, RZ, RZ, 0x0 ;  /* 0x00000000ff077424 */ /* 0x000fc800078e00ff */
[----:B0-----:R-:W-:Y:S05]  /*71e0*/  RET.REL.NODEC R6 `(_ZN18transformer_engine71_GLOBAL__N__76556b6a_38_quantize_transpose_square_blockwise_cu_108e784945block_scaled_cast_transpose_kernel_notalignedILb1Ef6__half13__nv_fp8_e4m3EEvPKT1_PT2_S8_PT0_SA_mmmmmmfbPKf) ;  /* 0xffffff8c06847950 */ /* 0x001fea0003c3ffff */
.L_x_524:
        /* <DEDUP_REMOVED lines=9> */
.L_x_1066:


//--------------------- .text._ZN18transformer_engine71_GLOBAL__N__76556b6a_38_quantize_transpose_square_blockwise_cu_108e784934block_scaled_cast_transpose_kernelILb1Ef6__half13__nv_fp8_e4m3EEvPKT1_PT2_S8_PT0_SA_mmmmmmf14CUtensorMap_stbPKf --------------------------
	.section	.text._ZN18transformer_engine71_GLOBAL__N__76556b6a_38_quantize_transpose_square_blockwise_cu_108e784934block_scaled_cast_transpose_kernelILb1Ef6__half13__nv_fp8_e4m3EEvPKT1_PT2_S8_PT0_SA_mmmmmmf14CUtensorMap_stbPKf,"ax",@progbits
	.align	128
.text._ZN18transformer_engine71_GLOBAL__N__76556b6a_38_quantize_transpose_square_blockwise_cu_108e784934block_scaled_cast_transpose_kernelILb1Ef6__half13__nv_fp8_e4m3EEvPKT1_PT2_S8_PT0_SA_mmmmmmf14CUtensorMap_stbPKf:
        .type           _ZN18transformer_engine71_GLOBAL__N__76556b6a_38_quantize_transpose_square_blockwise_cu_108e784934block_scaled_cast_transpose_kernelILb1Ef6__half13__nv_fp8_e4m3EEvPKT1_PT2_S8_PT0_SA_mmmmmmf14CUtensorMap_stbPKf,@function
        .size           _ZN18transformer_engine71_GLOBAL__N__76556b6a_38_quantize_transpose_square_blockwise_cu_108e784934block_scaled_cast_transpose_kernelILb1Ef6__half13__nv_fp8_e4m3EEvPKT1_PT2_S8_PT0_SA_mmmmmmf14CUtensorMap_stbPKf,(.L_x_1069 - _ZN18transformer_engine71_GLOBAL__N__76556b6a_38_quantize_transpose_square_blockwise_cu_108e784934block_scaled_cast_transpose_kernelILb1Ef6__half13__nv_fp8_e4m3EEvPKT1_PT2_S8_PT0_SA_mmmmmmf14CUtensorMap_stbPKf)
        .other          _ZN18transformer_engine71_GLOBAL__N__76556b6a_38_quantize_transpose_square_blockwise_cu_108e784934block_scaled_cast_transpose_kernelILb1Ef6__half13__nv_fp8_e4m3EEvPKT1_PT2_S8_PT0_SA_mmmmmmf14CUtensorMap_stbPKf,@"STO_CUDA_ENTRY STV_DEFAULT"
_ZN18transformer_engine71_GLOBAL__N__76556b6a_38_quantize_transpose_square_blockwise_cu_108e784934block_scaled_cast_transpose_kernelILb1Ef6__half13__nv_fp8_e4m3EEvPKT1_PT2_S8_PT0_SA_mmmmmmf14CUtensorMap_stbPKf:
        /* <DEDUP_REMOVED lines=10> */
.L_x_525:
        /* <DEDUP_REMOVED lines=25> */
[----:B------:R-:W3:Y:S01]  /*0230*/  LDG.E.128 R12, desc[UR22][R2.64+0x10] ;  /* 0x00001016020c7981 */ /* 0x000ee2000c1e1d00 */
        /* <DEDUP_REMOVED lines=21> */
[--C-:B-1----:R-:W-:Y:S02]  /*0390*/  HADD2.F32 R5, -RZ, R42.reuse.H0_H0 ;  /* 0x2000002aff057230 */ /* 0x102fe40000004100 */
        /* <DEDUP_REMOVED lines=123> */
.L_x_527:
[----:B------:R-:W-:Y:S05]  /*0b50*/  BSYNC.RECONVERGENT B0 ;  /* 0x0000000000007941 */ /* 0x000fea0003800200 */
.L_x_526:
        /* <DEDUP_REMOVED lines=26> */
[----:B------:R-:W-:Y:S05]  /*0d00*/  CALL.REL.NOINC `($__internal_23_$__cuda_sm3x_div_rn_noftz_f32_slowpath) ;  /* 0x0000001c00f47944 */ /* 0x000fea0003c00000 */
[----:B------:R-:W-:-:S07]  /*0d10*/  IMAD.MOV.U32 R16, RZ, RZ, R19 ;  /* 0x000000ffff107224 */ /* 0x000fce00078e0013 */
.L_x_529:
[----:B------:R-:W-:-:S04]  /*0d20*/  FSETP.NEU.AND P0, PT, |R16|, +INF , PT ;  /* 0x7f8000001000780b */ /* 0x000fc80003f0d200 */
[----:B------:R-:W-:-:S04]  /*0d30*/  FSEL R16, R16, 65504, P0 ;  /* 0x477fe00010107808 */ /* 0x000fc80000000000 */
[----:B------:R-:W-:-:S13]  /*0d40*/  R2UR UR11, R16 ;  /* 0x00000000100b72ca */ /* 0x000fda00000e0000 */
[----:B------:R-:W-:-:S12]  /*0d50*/  @UP0 ULOP3.LUT UR11, UR11, 0xff800000, URZ, 0xc0, !UPT ;  /* 0xff8000000b0b0892 */ /* 0x000fd8000f8ec0ff */
.L_x_528:
        /* <DEDUP_REMOVED lines=8> */
[----:B------:R-:W-:Y:S05]  /*0de0*/  CALL.REL.NOINC `($__internal_22_$__cuda_sm20_rcp_rn_f32_slowpath) ;  /* 0x0000001800e87944 */ /* 0x000fea0003c00000 */
[----:B------:R-:W-:Y:S05]  /*0df0*/  BRA `(.L_x_533) ;  /* 0x0000000000147947 */ /* 0x000fea0003800000 */
.L_x_532:
[----:B------:R-:W1:Y:S01]  /*0e00*/  MUFU.RCP R21, UR11 ;  /* 0x0000000b00157d08 */ /* 0x000e620008001000 */
[----:B--2---:R-:W-:-:S04]  /*0e10*/  IMAD.U32 R16, RZ, RZ, UR11 ;  /* 0x0000000bff107e24 */ /* 0x004fc8000f8e00ff */
[----:B-1----:R-:W-:-:S04]  /*0e20*/  FFMA R16, R21, R16, -1 ;  /* 0xbf80000015107423 */ /* 0x002fc80000000010 */
[----:B------:R-:W-:-:S04]  /*0e30*/  FADD.FTZ R16, -R16, -RZ ;  /* 0x800000ff10107221 */ /* 0x000fc80000010100 */
[----:B------:R-:W-:-:S07]  /*0e40*/  FFMA R21, R21, R16, R21 ;  /* 0x0000001015157223 */ /* 0x000fce0000000015 */
.L_x_533:
        /* <DEDUP_REMOVED lines=23> */
.L_x_531:
[----:B------:R-:W-:Y:S05]  /*0fc0*/  BSYNC.RECONVERGENT B0 ;  /* 0x0000000000007941 */ /* 0x000fea0003800200 */
.L_x_530:
[----:B------:R-:W3:Y:S01]  /*0fd0*/  S2R R22, SR_TID.X ;  /* 0x0000000000167919 */ /* 0x000ee20000002100 */
[----:B------:R-:W-:Y:S01]  /*0fe0*/  FMUL R9, R9, UR11 ;  /* 0x0000000b09097c20 */ /* 0x000fe20008400000 */
[----:B------:R-:W-:Y:S01]  /*0ff0*/  FMUL R5, R5, UR11 ;  /* 0x0000000b05057c20 */ /* 0x000fe20008400000 */
[----:B------:R-:W-:Y:S01]  /*1000*/  FMUL R14, R14, UR11 ;  /* 0x0000000b0e0e7c20 */ /* 0x000fe20008400000 */
[----:B-1----:R-:W-:Y:S01]  /*1010*/  FMUL R21, R8, UR11 ;  /* 0x0000000b08157c20 */ /* 0x002fe20008400000 */
[----:B------:R-:W-:Y:S01]  /*1020*/  FMUL R47, R47, UR11 ;  /* 0x0000000b2f2f7c20 */ /* 0x000fe20008400000 */
[----:B------:R-:W-:Y:S01]  /*1030*/  FMUL R20, R4, UR11 ;  /* 0x0000000b04147c20 */ /* 0x000fe20008400000 */
        /* <DEDUP_REMOVED lines=22> */
[--C-:B--2---:R-:W-:Y:S01]  /*11a0*/  PRMT R16, R19, 0x6540, R14.reuse ;  /* 0x0000654013107816 */ /* 0x104fe2000000000e */
[----:B------:R-:W-:Y:S01]  /*11b0*/  FMUL R54, R54, UR11 ;  /* 0x0000000b36367c20 */ /* 0x000fe20008400000 */
[C---:B------:R-:W-:Y:S01]  /*11c0*/  PRMT R8, R21.reuse, 0x6540, R14 ;  /* 0x0000654015087816 */ /* 0x040fe2000000000e */
[--C-:B------:R-:W-:Y:S01]  /*11d0*/  IMAD R21, R21, 0x100, R4.reuse ;  /* 0x0000010015157824 */ /* 0x100fe200078e0204 */
[--C-:B------:R-:W-:Y:S01]  /*11e0*/  PRMT R14, R5, 0x6540, R51.reuse ;  /* 0x00006540050e7816 */ /* 0x100fe20000000033 */
[----:B------:R-:W-:Y:S01]  /*11f0*/  IMAD R4, R19, 0x100, R4 ;  /* 0x0000010013047824 */ /* 0x000fe200078e0204 */
[C---:B------:R-:W-:Y:S01]  /*1200*/  PRMT R9, R20.reuse, 0x6540, R51 ;  /* 0x0000654014097816 */ /* 0x040fe20000000033 */
[--C-:B------:R-:W-:Y:S01]  /*1210*/  IMAD R20, R20, 0x100, R17.reuse ;  /* 0x0000010014147824 */ /* 0x100fe200078e0211 */
[----:B------:R-:W-:Y:S01]  /*1220*/  F2FP.SATFINITE.E4M3.F32.PACK_AB_MERGE_C R0, RZ, R0, RZ ;  /* 0x00000000ff00723e */ /* 0x000fe200048070ff */
[----:B------:R-:W-:-:S02]  /*1230*/  IMAD R5, R5, 0x100, R17 ;  /* 0x0000010005057824 */ /* 0x000fc400078e0211 */
        /* <DEDUP_REMOVED lines=8> */
[----:B------:R-:W1:Y:S01]  /*12c0*/  LDCU.64 UR6, c[0x0][0x388] ;  /* 0x00007100ff0677ac */ /* 0x000e620008000a00 */
[----:B------:R-:W-:Y:S01]  /*12d0*/  LOP3.LUT R18, R0, 0xff, RZ, 0xc0, !PT ;  /* 0x000000ff00127812 */ /* 0x000fe200078ec0ff */
        /* <DEDUP_REMOVED lines=9> */
[----:B------:R-:W-:Y:S01]  /*1370*/  F2FP.SATFINITE.E4M3.F32.PACK_AB_MERGE_C R17, RZ, R17, RZ ;  /* 0x00000011ff11723e */ /* 0x000fe200048070ff */
[----:B------:R-:W-:Y:S01]  /*1380*/  FMUL R66, R66, UR11 ;  /* 0x0000000b42427c20 */ /* 0x000fe20008400000 */
[----:B------:R-:W-:Y:S01]  /*1390*/  LOP3.LUT R12, R12, 0xff, RZ, 0xc0, !PT ;  /* 0x000000ff0c0c7812 */ /* 0x000fe200078ec0ff */
[----:B------:R-:W-:Y:S01]  /*13a0*/  UMOV UR4, 0x400 ;  /* 0x0000040000047882 */ /* 0x000fe20000000000 */
[----:B---3--:R-:W-:Y:S01]  /*13b0*/  SHF.R.U32.HI R47, RZ, 0x1, R22 ;  /* 0x00000001ff2f7819 */ /* 0x008fe20000011616 */
[----:B------:R-:W-:Y:S01]  /*13c0*/  UIADD3 UR4, UPT, UPT, UR4, 0x80, URZ ;  /* 0x0000008004047890 */ /* 0x000fe2000fffe0ff */
[--C-:B------:R-:W-:Y:S01]  /*13d0*/  PRMT R41, R45, 0x6540, R46.reuse ;  /* 0x000065402d297816 */ /* 0x100fe2000000002e */
[----:B------:R-:W-:Y:S01]  /*13e0*/  FMUL R69, R69, UR11 ;  /* 0x0000000b45457c20 */ /* 0x000fe20008400000 */
[C---:B------:R-:W-:Y:S01]  /*13f0*/  PRMT R19, R17.reuse, 0x6540, R46 ;  /* 0x0000654011137816 */ /* 0x040fe2000000002e */
[--C-:B------:R-:W-:Y:S01]  /*1400*/  IMAD R46, R17, 0x100, R12.reuse ;  /* 0x00000100112e7824 */ /* 0x100fe200078e020c */
[----:B------:R-:W-:Y:S01]  /*1410*/  LOP3.LUT R47, R47, 0x40, RZ, 0xc0, !PT ;  /* 0x000000402f2f7812 */ /* 0x000fe200078ec0ff */
[----:B------:R-:W-:Y:S01]  /*1420*/  IMAD R17, R45, 0x100, R12 ;  /* 0x000001002d117824 */ /* 0x000fe200078e020c */
[----:B------:R-:W-:Y:S01]  /*1430*/  F2FP.SATFINITE.E4M3.F32.PACK_AB_MERGE_C R60, RZ, R60, RZ ;  /* 0x0000003cff3c723e */ /* 0x000fe200048070ff */
[C---:B------:R-:W-:Y:S01]  /*1440*/  IMAD.SHL.U32 R12, R22.reuse, 0x2, RZ ;  /* 0x00000002160c7824 */ /* 0x040fe200078e00ff */
[----:B------:R-:W-:Y:S01]  /*1450*/  F2FP.SATFINITE.E4M3.F32.PACK_AB_MERGE_C R58, RZ, R58, RZ ;  /* 0x0000003aff3a723e */ /* 0x000fe200048070ff */
[----:B------:R-:W-:Y:S01]  /*1460*/  IMAD.SHL.U32 R45, R22, 0x800, RZ ;  /* 0x00000800162d7824 */ /* 0x000fe200078e00ff */
[----:B-1----:R-:W-:Y:S01]  /*1470*/  IADD3 R44, P0, PT, R44, UR6, RZ ;  /* 0x000000062c2c7c10 */ /* 0x002fe2000ff1e0ff */
[----:B------:R-:W1:Y:S01]  /*1480*/  S2UR UR6, SR_CgaCtaId ;  /* 0x00000000000679c3 */ /* 0x000e620000008800 */
[----:B------:R-:W-:Y:S01]  /*1490*/  LOP3.LUT R12, R47, 0x3c, R12, 0xf8, !PT ;  /* 0x0000003c2f0c7812 */ /* 0x000fe200078ef80c */
[----:B------:R-:W-:Y:S01]  /*14a0*/  IMAD.SHL.U32 R47, R22, 0x80, RZ ;  /* 0x00000080162f7824 */ /* 0x000fe200078e00ff */
        /* <DEDUP_REMOVED lines=8> */
[----:B------:R-:W-:Y:S01]  /*1530*/  LOP3.LUT R7, R50, 0x800, R45, 0xf8, !PT ;  /* 0x0000080032077812 */ /* 0x000fe200078ef82d */
[----:B------:R-:W-:Y:S01]  /*1540*/  IMAD.U32 R45, R22, 0x10000, RZ ;  /* 0x00010000162d7824 */ /* 0x000fe200078e00ff */
[----:B------:R-:W-:Y:S01]  /*1550*/  F2FP.SATFINITE.E4M3.F32.PACK_AB_MERGE_C R47, RZ, R47, RZ ;  /* 0x0000002fff2f723e */ /* 0x000fe200048070ff */
[----:B------:R-:W-:Y:S01]  /*1560*/  FMUL R70, R70, UR11 ;  /* 0x0000000b46467c20 */ /* 0x000fe20008400000 */
[----:B------:R-:W-:Y:S01]  /*1570*/  LOP3.LUT R65, R65, 0xffff, RZ, 0xc0, !PT ;  /* 0x0000ffff41417812 */ /* 0x000fe200078ec0ff */
[----:B------:R-:W-:Y:S01]  /*1580*/  FMUL R35, R35, UR11 ;  /* 0x0000000b23237c20 */ /* 0x000fe20008400000 */
[----:B------:R-:W-:Y:S01]  /*1590*/  LOP3.LUT R50, R45, 0xff0000, RZ, 0xc0, !PT ;  /* 0x00ff00002d327812 */ /* 0x000fe200078ec0ff */
[----:B------:R-:W-:Y:S01]  /*15a0*/  FMUL R45, R13, UR11 ;  /* 0x0000000b0d2d7c20 */ /* 0x000fe20008400000 */
[----:B------:R-:W-:Y:S01]  /*15b0*/  F2FP.SATFINITE.E4M3.F32.PACK_AB_MERGE_C R69, RZ, R69, RZ ;  /* 0x00000045ff45723e */ /* 0x000fe200048070ff */
[----:B------:R-:W-:Y:S01]  /*15c0*/  FMUL R72, R72, UR11 ;  /* 0x0000000b48487c20 */ /* 0x000fe20008400000 */
[----:B------:R-:W-:Y:S01]  /*15d0*/  LOP3.LUT R3, R50, 0xffff, R21, 0xf8, !PT ;  /* 0x0000ffff32037812 */ /* 0x000fe200078ef815 */
[----:B------:R-:W-:Y:S01]  /*15e0*/  FMUL R21, R11, UR11 ;  /* 0x0000000b0b157c20 */ /* 0x000fe20008400000 */
[C---:B------:R-:W-:Y:S01]  /*15f0*/  IMAD.U32 R11, R47.reuse, 0x10000, RZ ;  /* 0x000100002f0b7824 */ /* 0x040fe200078e00ff */
[----:B------:R-:W-:Y:S01]  /*1600*/  F2FP.SATFINITE.E4M3.F32.PACK_AB_MERGE_C R45, RZ, R45, RZ ;  /* 0x0000002dff2d723e */ /* 0x000fe200048070ff */
[----:B-1----:R-:W-:Y:S01]  /*1610*/  ULEA UR4, UR6, UR4, 0x18 ;  /* 0x0000000406047291 */ /* 0x002fe2000f8ec0ff */
[----:B------:R-:W-:Y:S01]  /*1620*/  LOP3.LUT R47, R47, 0xff, RZ, 0xc0, !PT ;  /* 0x000000ff2f2f7812 */ /* 0x000fe200078ec0ff */
[----:B------:R-:W-:Y:S01]  /*1630*/  FMUL R36, R36, UR11 ;  /* 0x0000000b24247c20 */ /* 0x000fe20008400000 */
[----:B------:R-:W-:Y:S01]  /*1640*/  LOP3.LUT R11, R11, 0xff0000, RZ, 0xc0, !PT ;  /* 0x00ff00000b0b7812 */ /* 0x000fe200078ec0ff */
[----:B------:R-:W-:Y:S01]  /*1650*/  IMAD.U32 R13, R45, 0x10000, RZ ;  /* 0x000100002d0d7824 */ /* 0x000fe200078e00ff */
[----:B------:R-:W-:Y:S01]  /*1660*/  F2FP.SATFINITE.E4M3.F32.PACK_AB_MERGE_C R21, RZ, R21, RZ ;  /* 0x00000015ff15723e */ /* 0x000fe200048070ff */
[----:B------:R-:W-:Y:S01]  /*1670*/  FMUL R38, R38, UR11 ;  /* 0x0000000b26267c20 */ /* 0x000fe20008400000 */
[----:B------:R-:W-:Y:S01]  /*1680*/  LOP3.LUT R20, R11, 0xffff, R20, 0xf8, !PT ;  /* 0x0000ffff0b147812 */ /* 0x000fe200078ef814 */
[----:B------:R-:W-:Y:S01]  /*1690*/  FMUL R67, R67, UR11 ;  /* 0x0000000b43437c20 */ /* 0x000fe20008400000 */
[----:B------:R-:W-:Y:S01]  /*16a0*/  IADD3 R7, PT, PT, R7, UR4, R12 ;  /* 0x0000000407077c10 */ /* 0x000fe2000fffe00c */
[----:B------:R-:W-:Y:S01]  /*16b0*/  IMAD.U32 R11, R21, 0x10000, RZ ;  /* 0x00010000150b7824 */ /* 0x000fe200078e00ff */
        /* <DEDUP_REMOVED lines=20> */
[----:B------:R-:W-:Y:S01]  /*1800*/  LOP3.LUT R22, R21, 0xff, RZ, 0xc0, !PT ;  /* 0x000000ff15167812 */ /* 0x000fe200078ec0ff */
[----:B------:R-:W-:Y:S01]  /*1810*/  IMAD.U32 R46, R46, 0x10000, RZ ;  /* 0x000100002e2e7824 */ /* 0x000fe200078e00ff */
[----:B------:R-:W-:Y:S01]  /*1820*/  LOP3.LUT R71, R71, 0xffff, RZ, 0xc0, !PT ;  /* 0x0000ffff47477812 */ /* 0x000fe200078ec0ff */
[----:B------:R-:W-:Y:S01]  /*1830*/  IMAD R21, R50, 0x100, R47 ;  /* 0x0000010032157824 */ /* 0x000fe200078e022f */
[----:B------:R-:W-:Y:S01]  /*1840*/  F2FP.SATFINITE.E4M3.F32.PACK_AB_MERGE_C R70, RZ, R70, RZ ;  /* 0x00000046ff46723e */ /* 0x000fe200048070ff */
[C---:B------:R-:W-:Y:S01]  /*1850*/  IMAD R22, R49.reuse, 0x100, R22 ;  /* 0x0000010031167824 */ /* 0x040fe200078e0216 */
[----:B------:R-:W-:Y:S01]  /*1860*/  LOP3.LUT R15, R46, 0xff0000, RZ, 0xc0, !PT ;  /* 0x00ff00002e0f7812 */ /* 0x000fe200078ec0ff */
[----:B------:R-:W-:Y:S01]  /*1870*/  IMAD.U32 R49, R49, 0x10000, RZ ;  /* 0x0001000031317824 */ /* 0x000fe200078e00ff */
[----:B------:R-:W-:Y:S01]  /*1880*/  LOP3.LUT R21, R21, 0xffff, RZ, 0xc0, !PT ;  /* 0x0000ffff15157812 */ /* 0x000fe200078ec0ff */
[----:B------:R-:W-:Y:S01]  /*1890*/  IMAD.U32 R50, R50, 0x10000, RZ ;  /* 0x0001000032327824 */ /* 0x000fe200078e00ff */
[----:B------:R-:W-:-:S02]  /*18a0*/  LOP3.LUT R16, R15, 0xffff, R16, 0xf8, !PT ;  /* 0x0000ffff0f107812 */ /* 0x000fc400078ef810 */
[----:B------:R-:W-:Y:S02]  /*18b0*/  LOP3.LUT R46, R49, 0xff0000, RZ, 0xc0, !PT ;  /* 0x00ff0000312e7812 */ /* 0x000fe400078ec0ff */
[----:B------:R-:W-:Y:S02]  /*18c0*/  LOP3.LUT R47, R50, 0xff0000, RZ, 0xc0, !PT ;  /* 0x00ff0000322f7812 */ /* 0x000fe400078ec0ff */
[----:B------:R-:W-:Y:S01]  /*18d0*/  LOP3.LUT R15, R46, 0xffff, R43, 0xf8, !PT ;  /* 0x0000ffff2e0f7812 */ /* 0x000fe200078ef82b */
[----:B------:R-:W-:Y:S01]  /*18e0*/  FMUL R46, R25, UR11 ;  /* 0x0000000b192e7c20 */ /* 0x000fe20008400000 */
[----:B------:R-:W-:Y:S02]  /*18f0*/  LOP3.LUT R43, R45, 0xff, RZ, 0xc0, !PT ;  /* 0x000000ff2d2b7812 */ /* 0x000fe400078ec0ff */
[----:B------:R-:W-:Y:S02]  /*1900*/  F2FP.SATFINITE.E4M3.F32.PACK_AB_MERGE_C R50, RZ, R63, RZ ;  /* 0x0000003fff32723e */ /* 0x000fe400048070ff */
[----:B------:R-:W-:Y:S01]  /*1910*/  LOP3.LUT R45, R60, 0xff, RZ, 0xc0, !PT ;  /* 0x000000ff3c2d7812 */ /* 0x000fe200078ec0ff */
[C---:B------:R-:W-:Y:S01]  /*1920*/  IMAD R43, R58.reuse, 0x100, R43 ;  /* 0x000001003a2b7824 */ /* 0x040fe200078e022b */
[----:B------:R-:W-:Y:S01]  /*1930*/  F2FP.SATFINITE.E4M3.F32.PACK_AB_MERGE_C R46, RZ, R46, RZ ;  /* 0x0000002eff2e723e */ /* 0x000fe200048070ff */
[----:B------:R-:W-:Y:S01]  /*1940*/  IMAD.U32 R58, R58, 0x10000, RZ ;  /* 0x000100003a3a7824 */ /* 0x000fe200078e00ff */
[----:B------:R-:W-:Y:S01]  /*1950*/  LOP3.LUT R14, R47, 0xffff, R14, 0xf8, !PT ;  /* 0x0000ffff2f0e7812 */ /* 0x000fe200078ef80e */
[C---:B------:R-:W-:Y:S01]  /*1960*/  IMAD R45, R50.reuse, 0x100, R45 ;  /* 0x00000100322d7824 */ /* 0x040fe200078e022d */
[----:B------:R-:W-:Y:S01]  /*1970*/  F2FP.SATFINITE.E4M3.F32.PACK_AB_MERGE_C R35, RZ, R35, RZ ;  /* 0x00000023ff23723e */ /* 0x000fe200048070ff */
[----:B------:R-:W-:Y:S01]  /*1980*/  IMAD.U32 R50, R50, 0x10000, RZ ;  /* 0x0001000032327824 */ /* 0x000fe200078e00ff */
[----:B------:R-:W-:Y:S01]  /*1990*/  LOP3.LUT R58, R58, 0xff0000, RZ, 0xc0, !PT ;  /* 0x00ff00003a3a7812 */ /* 0x000fe200078ec0ff */
[C---:B------:R-:W-:Y:S01]  /*19a0*/  IMAD.U32 R25, R46.reuse, 0x10000, RZ ;  /* 0x000100002e197824 */ /* 0x040fe200078e00ff */
[----:B------:R-:W-:Y:S01]  /*19b0*/  LOP3.LUT R46, R46, 0xff, RZ, 0xc0, !PT ;  /* 0x000000ff2e2e7812 */ /* 0x000fe200078ec0ff */
[----:B------:R-:W-:Y:S01]  /*19c0*/  IMAD.U32 R60, R60, 0x10000, RZ ;  /* 0x000100003c3c7824 */ /* 0x000fe200078e00ff */
[----:B------:R-:W-:-:S02]  /*19d0*/  LOP3.LUT R49, R50, 0xff0000, RZ, 0xc0, !PT ;  /* 0x00ff000032317812 */ /* 0x000fc400078ec0ff */
[----:B------:R-:W-:Y:S02]  /*19e0*/  LOP3.LUT R50, R25, 0xff0000, RZ, 0xc0, !PT ;  /* 0x00ff000019327812 */ /* 0x000fe400078ec0ff */
[----:B------:R-:W-:Y:S01]  /*19f0*/  LOP3.LUT R25, R58, 0xffff, R41, 0xf8, !PT ;  /* 0x0000ffff3a197812 */ /* 0x000fe200078ef829 */
[----:B------:R-:W-:Y:S01]  /*1a00*/  FMUL R41, R27, UR11 ;  /* 0x0000000b1b297c20 */ /* 0x000fe20008400000 */
[----:B------:R-:W-:Y:S02]  /*1a10*/  LOP3.LUT R47, R60, 0xff0000, RZ, 0xc0, !PT ;  /* 0x00ff00003c2f7812 */ /* 0x000fe400078ec0ff */
[----:B------:R-:W-:Y:S02]  /*1a20*/  F2FP.SATFINITE.E4M3.F32.PACK_AB_MERGE_C R27, RZ, R62, RZ ;  /* 0x0000003eff1b723e */ /* 0x000fe400048070ff */
[----:B------:R-:W-:Y:S01]  /*1a30*/  LOP3.LUT R4, R47, 0xffff, R4, 0xf8, !PT ;  /* 0x0000ffff2f047812 */ /* 0x000fe200078ef804 */
[----:B------:R-:W-:Y:S01]  /*1a40*/  FMUL R47, R29, UR11 ;  /* 0x0000000b1d2f7c20 */ /* 0x000fe20008400000 */
[----:B------:R-:W-:Y:S01]  /*1a50*/  F2FP.SATFINITE.E4M3.F32.PACK_AB_MERGE_C R41, RZ, R41, RZ ;  /* 0x00000029ff29723e */ /* 0x000fe200048070ff */
[----:B------:R-:W-:Y:S01]  /*1a60*/  IMAD R46, R27, 0x100, R46 ;  /* 0x000001001b2e7824 */ /* 0x000fe200078e022e */
[----:B------:R-:W-:Y:S01]  /*1a70*/  LOP3.LUT R8, R49, 0xffff, R8, 0xf8, !PT ;  /* 0x0000ffff31087812 */ /* 0x000fe200078ef808 */
[----:B------:R-:W-:Y:S01]  /*1a80*/  IMAD.U32 R27, R27, 0x10000, RZ ;  /* 0x000100001b1b7824 */ /* 0x000fe200078e00ff */
[C---:B------:R-:W-:Y:S01]  /*1a90*/  LOP3.LUT R29, R41.reuse, 0xff, RZ, 0xc0, !PT ;  /* 0x000000ff291d7812 */ /* 0x040fe200078ec0ff */
[----:B------:R-:W-:Y:S01]  /*1aa0*/  IMAD.U32 R49, R41, 0x10000, RZ ;  /* 0x0001000029317824 */ /* 0x000fe200078e00ff */
[----:B------:R-:W-:-:S02]  /*1ab0*/  F2FP.SATFINITE.E4M3.F32.PACK_AB_MERGE_C R47, RZ, R47, RZ ;  /* 0x0000002fff2f723e */ /* 0x000fc400048070ff */
[----:B------:R-:W-:Y:S01]  /*1ac0*/  LOP3.LUT R5, R50, 0xffff, R5, 0xf8, !PT ;  /* 0x0000ffff32057812 */ /* 0x000fe200078ef805 */
[C---:B------:R-:W-:Y:S01]  /*1ad0*/  IMAD R41, R64.reuse, 0x100, R29 ;  /* 0x0000010040297824 */ /* 0x040fe200078e021d */
[----:B------:R-:W-:Y:S01]  /*1ae0*/  LOP3.LUT R50, R27, 0xff0000, RZ, 0xc0, !PT ;  /* 0x00ff00001b327812 */ /* 0x000fe200078ec0ff */
[----:B------:R-:W-:Y:S01]  /*1af0*/  IMAD.U32 R64, R64, 0x10000, RZ ;  /* 0x0001000040407824 */ /* 0x000fe200078e00ff */
[----:B------:R-:W-:Y:S01]  /*1b00*/  LOP3.LUT R49, R49, 0xff0000, RZ, 0xc0, !PT ;  /* 0x00ff000031317812 */ /* 0x000fe200078ec0ff */
[----:B------:R-:W-:Y:S01]  /*1b10*/  IMAD.U32 R29, R47, 0x10000, RZ ;  /* 0x000100002f1d7824 */ /* 0x000fe200078e00ff */
[----:B------:R-:W-:Y:S02]  /*1b20*/  LOP3.LUT R9, R50, 0xffff, R9, 0xf8, !PT ;  /* 0x0000ffff32097812 */ /* 0x000fe400078ef809 */
[----:B------:R-:W-:Y:S02]  /*1b30*/  LOP3.LUT R27, R64, 0xff0000, RZ, 0xc0, !PT ;  /* 0x00ff0000401b7812 */ /* 0x000fe400078ec0ff */
[----:B------:R-:W-:Y:S01]  /*1b40*/  LOP3.LUT R54, R29, 0xff0000, RZ, 0xc0, !PT ;  /* 0x00ff00001d367812 */ /* 0x000fe200078ec0ff */
[----:B------:R-:W-:Y:S01]  /*1b50*/  FMUL R29, R6, UR11 ;  /* 0x0000000b061d7c20 */ /* 0x000fe20008400000 */
[----:B------:R-:W-:-:S02]  /*1b60*/  LOP3.LUT R0, R27, 0xffff, R0, 0xf8, !PT ;  /* 0x0000ffff1b007812 */ /* 0x000fc400078ef800 */
[----:B------:R-:W-:Y:S02]  /*1b70*/  LOP3.LUT R18, R49, 0xffff, R18, 0xf8, !PT ;  /* 0x0000ffff31127812 */ /* 0x000fe400078ef812 */
[----:B------:R-:W-:Y:S01]  /*1b80*/  LOP3.LUT R27, R54, 0xffff, R17, 0xf8, !PT ;  /* 0x0000ffff361b7812 */ /* 0x000fe200078ef811 */
[----:B------:R-:W-:Y:S01]  /*1b90*/  FMUL R17, R48, UR11 ;  /* 0x0000000b30117c20 */ /* 0x000fe20008400000 */
[----:B------:R-:W-:Y:S01]  /*1ba0*/  F2FP.SATFINITE.E4M3.F32.PACK_AB_MERGE_C R49, RZ, R66, RZ ;  /* 0x00000042ff31723e */ /* 0x000fe200048070ff */
[----:B------:R-:W-:Y:S01]  /*1bb0*/  IMAD.U32 R48, R65, 0x10000, RZ ;  /* 0x0001000041307824 */ /* 0x000fe200078e00ff */
[----:B------:R-:W-:Y:S02]  /*1bc0*/  LOP3.LUT R50, R47, 0xff, RZ, 0xc0, !PT ;  /* 0x000000ff2f327812 */ /* 0x000fe400078ec0ff */
[----:B------:R-:W-:Y:S02]  /*1bd0*/  F2FP.SATFINITE.E4M3.F32.PACK_AB_MERGE_C R29, RZ, R29, RZ ;  /* 0x0000001dff1d723e */ /* 0x000fe400048070ff */
[----:B------:R-:W-:Y:S01]  /*1be0*/  F2FP.SATFINITE.E4M3.F32.PACK_AB_MERGE_C R17, RZ, R17, RZ ;  /* 0x00000011ff11723e */ /* 0x000fe200048070ff */
[----:B------:R-:W-:Y:S01]  /*1bf0*/  IMAD R50, R49, 0x100, R50 ;  /* 0x0000010031327824 */ /* 0x000fe200078e0232 */
[----:B------:R-:W-:Y:S01]  /*1c00*/  LOP3.LUT R6, R29, 0xff, RZ, 0xc0, !PT ;  /* 0x000000ff1d067812 */ /* 0x000fe200078ec0ff */
[----:B------:R-:W-:Y:S01]  /*1c10*/  IMAD.U32 R49, R49, 0x10000, RZ ;  /* 0x0001000031317824 */ /* 0x000fe200078e00ff */
[----:B------:R-:W-:-:S02]  /*1c20*/  LOP3.LUT R48, R48, 0xff0000, RZ, 0xc0, !PT ;  /* 0x00ff000030307812 */ /* 0x000fc400078ec0ff */
[----:B------:R-:W-:Y:S01]  /*1c30*/  LOP3.LUT R41, R41, 0xffff, RZ, 0xc0, !PT ;  /* 0x0000ffff29297812 */ /* 0x000fe200078ec0ff */
[----:B------:R-:W-:Y:S01]  /*1c40*/  IMAD R47, R17, 0x100, R6 ;  /* 0x00000100112f7824 */ /* 0x000fe200078e0206 */
[----:B------:R-:W-:Y:S01]  /*1c50*/  LOP3.LUT R54, R49, 0xff0000, RZ, 0xc0, !PT ;  /* 0x00ff000031367812 */ /* 0x000fe200078ec0ff */
[----:B------:R-:W-:Y:S01]  /*1c60*/  FMUL R49, R40, UR11 ;  /* 0x0000000b28317c20 */ /* 0x000fe20008400000 */
[----:B------:R-:W-:Y:S01]  /*1c70*/  LOP3.LUT R6, R45, 0xffff, RZ, 0xc0, !PT ;  /* 0x0000ffff2d067812 */ /* 0x000fe200078ec0ff */
[----:B------:R-:W-:Y:S01]  /*1c80*/  FMUL R45, R2, UR11 ;  /* 0x0000000b022d7c20 */ /* 0x000fe20008400000 */
[----:B------:R-:W-:Y:S01]  /*1c90*/  LOP3.LUT R12, R48, 0xffff, R47, 0xf8, !PT ;  /* 0x0000ffff300c7812 */ /* 0x000fe200078ef82f */
[----:B------:R-:W-:Y:S01]  /*1ca0*/  FMUL R48, R57, UR11 ;  /* 0x0000000b39307c20 */ /* 0x000fe20008400000 */
[----:B------:R-:W-:Y:S01]  /*1cb0*/  F2FP.SATFINITE.E4M3.F32.PACK_AB_MERGE_C R49, RZ, R49, RZ ;  /* 0x00000031ff31723e */ /* 0x000fe200048070ff */
[----:B------:R-:W-:Y:S01]  /*1cc0*/  FMUL R47, R52, UR11 ;  /* 0x0000000b342f7c20 */ /* 0x000fe20008400000 */
[----:B------:R-:W-:-:S02]  /*1cd0*/  LOP3.LUT R52, R69, 0xffff, RZ, 0xc0, !PT ;  /* 0x0000ffff45347812 */ /* 0x000fc400078ec0ff */
[----:B------:R-:W-:Y:S02]  /*1ce0*/  F2FP.SATFINITE.E4M3.F32.PACK_AB_MERGE_C R48, RZ, R48, RZ ;  /* 0x00000030ff30723e */ /* 0x000fe400048070ff */
[----:B------:R-:W-:Y:S01]  /*1cf0*/  LOP3.LUT R51, R49, 0xff, RZ, 0xc0, !PT ;  /* 0x000000ff31337812 */ /* 0x000fe200078ec0ff */
[----:B------:R-:W-:Y:S01]  /*1d00*/  IMAD.U32 R53, R52, 0x10000, RZ ;  /* 0x0001000034357824 */ /* 0x000fe200078e00ff */
[----:B------:R-:W-:Y:S02]  /*1d10*/  LOP3.LUT R2, R46, 0xffff, RZ, 0xc0, !PT ;  /* 0x0000ffff2e027812 */ /* 0x000fe400078ec0ff */
[----:B------:R-:W-:Y:S01]  /*1d20*/  LOP3.LUT R19, R54, 0xffff, R19, 0xf8, !PT ;  /* 0x0000ffff36137812 */ /* 0x000fe200078ef813 */
[----:B------:R-:W-:Y:S02]  /*1d30*/  IMAD R46, R48, 0x100, R51 ;  /* 0x00000100302e7824 */ /* 0x000fe400078e0233 */
[----:B------:R-:W-:Y:S01]  /*1d40*/  FMUL R51, R42, UR11 ;  /* 0x0000000b2a337c20 */ /* 0x000fe20008400000 */
[----:B------:R-:W-:Y:S01]  /*1d50*/  FMUL R42, R61, UR11 ;  /* 0x0000000b3d2a7c20 */ /* 0x000fe20008400000 */
[----:B------:R-:W-:Y:S01]  /*1d60*/  FMUL R54, R32, UR11 ;  /* 0x0000000b20367c20 */ /* 0x000fe20008400000 */
[----:B------:R-:W-:-:S02]  /*1d70*/  LOP3.LUT R53, R53, 0xff0000, RZ, 0xc0, !PT ;  /* 0x00ff000035357812 */ /* 0x000fc400078ec0ff */
[----:B------:R-:W-:Y:S02]  /*1d80*/  PRMT R41, R41, 0x4210, R52 ;  /* 0x0000421029297816 */ /* 0x000fe40000000034 */
[----:B------:R-:W-:Y:S02]  /*1d90*/  F2FP.SATFINITE.E4M3.F32.PACK_AB_MERGE_C R51, RZ, R51, RZ ;  /* 0x00000033ff33723e */ /* 0x000fe400048070ff */
[----:B------:R-:W-:Y:S02]  /*1da0*/  LOP3.LUT R32, R50, 0xffff, RZ, 0xc0, !PT ;  /* 0x0000ffff32207812 */ /* 0x000fe400078ec0ff */
[----:B------:R-:W-:Y:S02]  /*1db0*/  F2FP.SATFINITE.E4M3.F32.PACK_AB_MERGE_C R52, RZ, R31, RZ ;  /* 0x0000001fff34723e */ /* 0x000fe400048070ff */
[----:B------:R-:W-:Y:S02]  /*1dc0*/  LOP3.LUT R46, R53, 0xffff, R46, 0xf8, !PT ;  /* 0x0000ffff352e7812 */ /* 0x000fe400078ef82e */
[----:B------:R-:W-:-:S02]  /*1dd0*/  F2FP.SATFINITE.E4M3.F32.PACK_AB_MERGE_C R42, RZ, R42, RZ ;  /* 0x0000002aff2a723e */ /* 0x000fc400048070ff */
[----:B------:R-:W-:Y:S02]  /*1de0*/  LOP3.LUT R31, R51, 0xff, RZ, 0xc0, !PT ;  /* 0x000000ff331f7812 */ /* 0x000fe400078ec0ff */
[----:B------:R-:W-:Y:S01]  /*1df0*/  PRMT R32, R32, 0x4210, R71 ;  /* 0x0000421020207816 */ /* 0x000fe20000000047 */
[----:B------:R-:W-:Y:S01]  /*1e00*/  IMAD.U32 R71, R71, 0x10000, RZ ;  /* 0x0001000047477824 */ /* 0x000fe200078e00ff */
[----:B------:R-:W-:Y:S01]  /*1e10*/  LOP3.LUT R53, R52, 0xffff, RZ, 0xc0, !PT ;  /* 0x0000ffff34357812 */ /* 0x000fe200078ec0ff */
[----:B------:R-:W-:Y:S01]  /*1e20*/  IMAD R31, R42, 0x100, R31 ;  /* 0x000001002a1f7824 */ /* 0x000fe200078e021f */
[----:B------:R-:W-:Y:S02]  /*1e30*/  LOP3.LUT R55, R52, 0xff, RZ, 0xc0, !PT ;  /* 0x000000ff34377812 */ /* 0x000fe400078ec0ff */
[----:B------:R-:W-:Y:S01]  /*1e40*/  LOP3.LUT R50, R71, 0xff0000, RZ, 0xc0, !PT ;  /* 0x00ff000047327812 */ /* 0x000fe200078ec0ff */
[----:B------:R-:W-:Y:S01]  /*1e50*/  IMAD.SHL.U32 R53, R53, 0x1000000, RZ ;  /* 0x0100000035357824 */ /* 0x000fe200078e00ff */
[----:B------:R-:W-:-:S02]  /*1e60*/  F2FP.SATFINITE.E4M3.F32.PACK_AB_MERGE_C R54, RZ, R54, RZ ;  /* 0x00000036ff36723e */ /* 0x000fc400048070ff */
[----:B------:R-:W-:Y:S02]  /*1e70*/  LOP3.LUT R31, R50, 0xffff, R31, 0xf8, !PT ;  /* 0x0000ffff321f7812 */ /* 0x000fe400078ef81f */
[----:B------:R-:W-:Y:S01]  /*1e80*/  LOP3.LUT R50, R4, R53, RZ, 0xfc, !PT ;  /* 0x0000003504327212 */ /* 0x000fe200078efcff */
[C---:B------:R-:W-:Y:S01]  /*1e90*/  IMAD R4, R68.reuse, 0x100, R55 ;  /* 0x0000010044047824 */ /* 0x040fe200078e0237 */
[----:B------:R-:W-:Y:S01]  /*1ea0*/  LOP3.LUT R68, R68, 0xffff, RZ, 0xc0, !PT ;  /* 0x0000ffff44447812 */ /* 0x000fe200078ec0ff */
[----:B------:R-:W-:Y:S01]  /*1eb0*/  FMUL R55, R34, UR11 ;  /* 0x0000000b22377c20 */ /* 0x000fe20008400000 */
[----:B------:R-:W-:Y:S01]  /*1ec0*/  LOP3.LUT R52, R54, 0xffff, RZ, 0xc0, !PT ;  /* 0x0000ffff36347812 */ /* 0x000fe200078ec0ff */
[----:B------:R-:W-:Y:S01]  /*1ed0*/  FMUL R54, R33, UR11 ;  /* 0x0000000b21367c20 */ /* 0x000fe20008400000 */
[----:B------:R-:W-:Y:S01]  /*1ee0*/  LOP3.LUT R23, R23, 0xffff, RZ, 0xc0, !PT ;  /* 0x0000ffff17177812 */ /* 0x000fe200078ec0ff */
[----:B------:R-:W-:Y:S01]  /*1ef0*/  IMAD.SHL.U32 R33, R68, 0x1000000, RZ ;  /* 0x0100000044217824 */ /* 0x000fe200078e00ff */
[----:B------:R-:W-:Y:S01]  /*1f00*/  F2FP.SATFINITE.E4M3.F32.PACK_AB_MERGE_C R55, RZ, R55, RZ ;  /* 0x00000037ff37723e */ /* 0x000fe200048070ff */
[----:B------:R-:W-:Y:S01]  /*1f10*/  IMAD.U32 R53, R52, 0x10000, RZ ;  /* 0x0001000034357824 */ /* 0x000fe200078e00ff */
[----:B------:R-:W-:Y:S01]  /*1f20*/  F2FP.SATFINITE.E4M3.F32.PACK_AB_MERGE_C R54, RZ, R54, RZ ;  /* 0x00000036ff36723e */ /* 0x000fe200048070ff */
[----:B------:R-:W-:Y:S01]  /*1f30*/  STS [R7], R50 ;  /* 0x0000003207007388 */ /* 0x000fe20000000800 */
[----:B------:R-:W-:-:S02]  /*1f40*/  LOP3.LUT R34, R8, R33, RZ, 0xfc, !PT ;  /* 0x0000002108227212 */ /* 0x000fc400078efcff */
[----:B------:R-:W-:Y:S02]  /*1f50*/  LOP3.LUT R33, R54, 0xff, RZ, 0xc0, !PT ;  /* 0x000000ff36217812 */ /* 0x000fe400078ec0ff */
[----:B------:R-:W-:Y:S01]  /*1f60*/  LOP3.LUT R53, R53, 0xff0000, RZ, 0xc0, !PT ;  /* 0x00ff000035357812 */ /* 0x000fe200078ec0ff */
[----:B------:R-:W-:Y:S01]  /*1f70*/  STS [R7+0x80], R34 ;  /* 0x0000802207007388 */ /* 0x000fe20000000800 */
[----:B------:R-:W-:Y:S01]  /*1f80*/  LOP3.LUT R8, R55, 0xffff, RZ, 0xc0, !PT ;  /* 0x0000ffff37087812 */ /* 0x000fe200078ec0ff */
[----:B------:R-:W-:Y:S01]  /*1f90*/  IMAD R33, R70, 0x100, R33 ;  /* 0x0000010046217824 */ /* 0x000fe200078e0221 */
[----:B------:R-:W-:Y:S02]  /*1fa0*/  LOP3.LUT R54, R54, 0xffff, RZ, 0xc0, !PT ;  /* 0x0000ffff36367812 */ /* 0x000fe400078ec0ff */
[----:B------:R-:W-:Y:S02]  /*1fb0*/  LOP3.LUT R70, R70, 0xffff, RZ, 0xc0, !PT ;  /* 0x0000ffff46467812 */ /* 0x000fe400078ec0ff */
[----:B------:R-:W-:Y:S01]  /*1fc0*/  LOP3.LUT R4, R53, 0xffff, R4, 0xf8, !PT ;  /* 0x0000ffff35047812 */ /* 0x000fe200078ef804 */
[----:B------:R-:W-:Y:S01]  /*1fd0*/  IMAD.U32 R53, R8, 0x10000, RZ ;  /* 0x0001000008357824 */ /* 0x000fe200078e00ff */
[----:B------:R-:W-:Y:S01]  /*1fe0*/  PRMT R21, R21, 0x4210, R8 ;  /* 0x0000421015157816 */ /* 0x000fe20000000008 */
[----:B------:R-:W-:Y:S01]  /*1ff0*/  IMAD.SHL.U32 R54, R54, 0x1000000, RZ ;  /* 0x0100000036367824 */ /* 0x000fe200078e00ff */
[----:B------:R-:W-:Y:S01]  /*2000*/  LOP3.LUT R8, R35, 0xffff, RZ, 0xc0, !PT ;  /* 0x0000ffff23087812 */ /* 0x000fe200078ec0ff */
[----:B------:R-:W-:Y:S01]  /*2010*/  IMAD.SHL.U32 R70, R70, 0x1000000, RZ ;  /* 0x0100000046467824 */ /* 0x000fe200078e00ff */
[----:B------:R-:W-:-:S02]  /*2020*/  F2FP.SATFINITE.E4M3.F32.PACK_AB_MERGE_C R72, RZ, R72, RZ ;  /* 0x00000048ff48723e */ /* 0x000fc400048070ff */
[----:B------:R-:W-:Y:S02]  /*2030*/  LOP3.LUT R35, R35, 0xff, RZ, 0xc0, !PT ;  /* 0x000000ff23237812 */ /* 0x000fe400078ec0ff */
[----:B------:R-:W-:Y:S02]  /*2040*/  PRMT R23, R23, 0x4210, R52 ;  /* 0x0000421017177816 */ /* 0x000fe40000000034 */
[----:B------:R-:W-:Y:S01]  /*2050*/  LOP3.LUT R56, R53, 0xff0000, RZ, 0xc0, !PT ;  /* 0x00ff000035387812 */ /* 0x000fe200078ec0ff */
[----:B------:R-:W-:Y:S01]  /*2060*/  IMAD R35, R72, 0x100, R35 ;  /* 0x0000010048237824 */ /* 0x000fe200078e0223 */
[----:B------:R-:W-:Y:S02]  /*2070*/  LOP3.LUT R52, R5, R54, RZ, 0xfc, !PT ;  /* 0x0000003605347212 */ /* 0x000fe400078efcff */
[----:B------:R-:W-:Y:S01]  /*2080*/  LOP3.LUT R54, R9, R70, RZ, 0xfc, !PT ;  /* 0x0000004609367212 */ /* 0x000fe200078efcff */
[----:B------:R-:W-:Y:S01]  /*2090*/  IMAD.SHL.U32 R9, R8, 0x1000000, RZ ;  /* 0x0100000008097824 */ /* 0x000fe200078e00ff */
[----:B------:R-:W-:Y:S01]  /*20a0*/  F2FP.SATFINITE.E4M3.F32.PACK_AB_MERGE_C R36, RZ, R36, RZ ;  /* 0x00000024ff24723e */ /* 0x000fe200048070ff */
[----:B------:R-:W-:Y:S01]  /*20b0*/  STS [R7+0x200], R52 ;  /* 0x0002003407007388 */ /* 0x000fe20000000800 */
[----:B------:R-:W-:Y:S01]  /*20c0*/  LOP3.LUT R5, R56, 0xffff, R33, 0xf8, !PT ;  /* 0x0000ffff38057812 */ /* 0x000fe200078ef821 */
[----:B------:R-:W-:Y:S01]  /*20d0*/  FMUL R33, R37, UR11 ;  /* 0x0000000b25217c20 */ /* 0x000fe20008400000 */
[----:B------:R-:W-:Y:S01]  /*20e0*/  LOP3.LUT R72, R72, 0xffff, RZ, 0xc0, !PT ;  /* 0x0000ffff48487812 */ /* 0x000fe200078ec0ff */
[----:B------:R-:W-:Y:S01]  /*20f0*/  STS [R7+0x280], R54 ;  /* 0x0002803607007388 */ /* 0x000fe20000000800 */
[----:B------:R-:W-:-:S02]  /*2100*/  F2FP.SATFINITE.E4M3.F32.PACK_AB_MERGE_C R45, RZ, R45, RZ ;  /* 0x0000002dff2d723e */ /* 0x000fc400048070ff */
[----:B------:R-:W-:Y:S02]  /*2110*/  LOP3.LUT R37, R36, 0xffff, RZ, 0xc0, !PT ;  /* 0x0000ffff24257812 */ /* 0x000fe400078ec0ff */
[----:B------:R-:W-:Y:S01]  /*2120*/  LOP3.LUT R18, R18, R9, RZ, 0xfc, !PT ;  /* 0x0000000912127212 */ /* 0x000fe200078efcff */
[----:B------:R-:W-:Y:S01]  /*2130*/  IMAD.SHL.U32 R9, R72, 0x1000000, RZ ;  /* 0x0100000048097824 */ /* 0x000fe200078e00ff */
[----:B------:R-:W-:Y:S01]  /*2140*/  LOP3.LUT R40, R45, 0xff, RZ, 0xc0, !PT ;  /* 0x000000ff2d287812 */ /* 0x000fe200078ec0ff */
[----:B------:R-:W-:Y:S01]  /*2150*/  IMAD.U32 R8, R37, 0x10000, RZ ;  /* 0x0001000025087824 */ /* 0x000fe200078e00ff */
[----:B------:R-:W-:Y:S01]  /*2160*/  LOP3.LUT R45, R45, 0xffff, RZ, 0xc0, !PT ;  /* 0x0000ffff2d2d7812 */ /* 0x000fe200078ec0ff */
[----:B------:R-:W-:Y:S01]  /*2170*/  STS [R7+0x400], R18 ;  /* 0x0004001207007388 */ /* 0x000fe20000000800 */
[----:B------:R-:W-:Y:S02]  /*2180*/  LOP3.LUT R36, R0, R9, RZ, 0xfc, !PT ;  /* 0x0000000900247212 */ /* 0x000fe400078efcff */
[----:B------:R-:W-:Y:S01]  /*2190*/  LOP3.LUT R8, R8, 0xff0000, RZ, 0xc0, !PT ;  /* 0x00ff000008087812 */ /* 0x000fe200078ec0ff */
[----:B------:R-:W-:Y:S01]  /*21a0*/  IMAD.SHL.U32 R9, R45, 0x1000000, RZ ;  /* 0x010000002d097824 */ /* 0x000fe200078e00ff */
[----:B------:R-:W-:Y:S01]  /*21b0*/  LOP3.LUT R29, R29, 0xffff, RZ, 0xc0, !PT ;  /* 0x0000ffff1d1d7812 */ /* 0x000fe200078ec0ff */
[----:B------:R-:W-:Y:S01]  /*21c0*/  STS [R7+0x480], R36 ;  /* 0x0004802407007388 */ /* 0x000fe20000000800 */
[----:B------:R-:W-:Y:S01]  /*21d0*/  IADD3.X R45, PT, PT, R10, UR7, RZ, P0, !PT ;  /* 0x000000070a2d7c10 */ /* 0x000fe200087fe4ff */
[----:B------:R-:W1:Y:S01]  /*21e0*/  LDCU.64 UR6, c[0x0][0x3a8] ;  /* 0x00007500ff0677ac */ /* 0x000e620008000a00 */
[----:B------:R-:W-:-:S02]  /*21f0*/  F2FP.SATFINITE.E4M3.F32.PACK_AB_MERGE_C R33, RZ, R33, RZ ;  /* 0x00000021ff21723e */ /* 0x000fc400048070ff */
[----:B------:R-:W-:Y:S02]  /*2200*/  LOP3.LUT R49, R49, 0xffff, RZ, 0xc0, !PT ;  /* 0x0000ffff31317812 */ /* 0x000fe400078ec0ff */
[----:B------:R-:W-:Y:S02]  /*2210*/  LOP3.LUT R51, R51, 0xffff, RZ, 0xc0, !PT ;  /* 0x0000ffff33337812 */ /* 0x000fe400078ec0ff */
[----:B------:R-:W-:Y:S01]  /*2220*/  LOP3.LUT R0, R8, 0xffff, R35, 0xf8, !PT ;  /* 0x0000ffff08007812 */ /* 0x000fe200078ef823 */
[----:B------:R-:W-:Y:S01]  /*2230*/  IMAD.SHL.U32 R8, R29, 0x1000000, RZ ;  /* 0x010000001d087824 */ /* 0x000fe200078e00ff */
[----:B------:R-:W-:Y:S01]  /*2240*/  LOP3.LUT R53, R33, 0xffff, RZ, 0xc0, !PT ;  /* 0x0000ffff21357812 */ /* 0x000fe200078ec0ff */
[----:B------:R-:W-:Y:S01]  /*2250*/  IMAD.SHL.U32 R10, R49, 0x1000000, RZ ;  /* 0x01000000310a7824 */ /* 0x000fe200078e00ff */
[----:B------:R-:W-:Y:S02]  /*2260*/  F2FP.SATFINITE.E4M3.F32.PACK_AB_MERGE_C R38, RZ, R38, RZ ;  /* 0x00000026ff26723e */ /* 0x000fe400048070ff */
[----:B------:R-:W-:Y:S01]  /*2270*/  LOP3.LUT R33, R33, 0xff, RZ, 0xc0, !PT ;  /* 0x000000ff21217812 */ /* 0x000fe200078ec0ff */
[----:B------:R-:W-:Y:S01]  /*2280*/  IMAD.SHL.U32 R56, R53, 0x1000000, RZ ;  /* 0x0100000035387824 */ /* 0x000fe200078e00ff */
[----:B------:R-:W-:-:S02]  /*2290*/  F2FP.SATFINITE.E4M3.F32.PACK_AB_MERGE_C R47, RZ, R47, RZ ;  /* 0x0000002fff2f723e */ /* 0x000fc400048070ff */
[----:B------:R-:W-:Y:S01]  /*22a0*/  LOP3.LUT R9, R20, R9, RZ, 0xfc, !PT ;  /* 0x0000000914097212 */ /* 0x000fe200078efcff */
[----:B------:R-:W-:Y:S01]  /*22b0*/  IMAD.SHL.U32 R20, R51, 0x1000000, RZ ;  /* 0x0100000033147824 */ /* 0x000fe200078e00ff */
[----:B------:R-:W-:Y:S01]  /*22c0*/  LOP3.LUT R8, R3, R8, RZ, 0xfc, !PT ;  /* 0x0000000803087212 */ /* 0x000fe200078efcff */
[C---:B------:R-:W-:Y:S01]  /*22d0*/  IMAD R3, R38.reuse, 0x100, R33 ;  /* 0x0000010026037824 */ /* 0x040fe200078e0221 */
[----:B------:R-:W-:Y:S01]  /*22e0*/  F2FP.SATFINITE.E4M3.F32.PACK_AB_MERGE_C R67, RZ, R67, RZ ;  /* 0x00000043ff43723e */ /* 0x000fe200048070ff */
[----:B------:R-:W-:Y:S01]  /*22f0*/  IMAD R40, R47, 0x100, R40 ;  /* 0x000001002f287824 */ /* 0x000fe200078e0228 */
[----:B------:R-:W-:Y:S02]  /*2300*/  LOP3.LUT R38, R38, 0xffff, RZ, 0xc0, !PT ;  /* 0x0000ffff26267812 */ /* 0x000fe400078ec0ff */
[----:B------:R-:W-:Y:S02]  /*2310*/  LOP3.LUT R17, R17, 0xffff, RZ, 0xc0, !PT ;  /* 0x0000ffff11117812 */ /* 0x000fe400078ec0ff */
[----:B------:R-:W-:Y:S01]  /*2320*/  LOP3.LUT R10, R13, R10, RZ, 0xfc, !PT ;  /* 0x0000000a0d0a7212 */ /* 0x000fe200078efcff */
[----:B------:R-:W-:Y:S01]  /*2330*/  IMAD.SHL.U32 R38, R38, 0x1000000, RZ ;  /* 0x0100000026267824 */ /* 0x000fe200078e00ff */
[----:B------:R-:W-:Y:S01]  /*2340*/  LOP3.LUT R11, R11, R20, RZ, 0xfc, !PT ;  /* 0x000000140b0b7212 */ /* 0x000fe200078efcff */
[----:B------:R-:W-:Y:S01]  /*2350*/  IMAD.SHL.U32 R17, R17, 0x1000000, RZ ;  /* 0x0100000011117824 */ /* 0x000fe200078e00ff */
[----:B------:R-:W-:-:S02]  /*2360*/  LOP3.LUT R47, R47, 0xffff, RZ, 0xc0, !PT ;  /* 0x0000ffff2f2f7812 */ /* 0x000fc400078ec0ff */
[----:B------:R-:W-:Y:S01]  /*2370*/  LOP3.LUT R48, R48, 0xffff, RZ, 0xc0, !PT ;  /* 0x0000ffff30307812 */ /* 0x000fe200078ec0ff */
[----:B------:R1:W-:Y:S01]  /*2380*/  STG.E.128 desc[UR22][R44.64], R8 ;  /* 0x000000082c007986 */ /* 0x0003e2000c101d16 */
[----:B------:R-:W-:Y:S01]  /*2390*/  LOP3.LUT R42, R42, 0xffff, RZ, 0xc0, !PT ;  /* 0x0000ffff2a2a7812 */ /* 0x000fe200078ec0ff */
[----:B------:R-:W-:Y:S01]  /*23a0*/  IMAD.SHL.U32 R47, R47, 0x1000000, RZ ;  /* 0x010000002f2f7824 */ /* 0x000fe200078e00ff */
[----:B------:R-:W-:Y:S01]  /*23b0*/  LOP3.LUT R67, R67, 0xffff, RZ, 0xc0, !PT ;  /* 0x0000ffff43437812 */ /* 0x000fe200078ec0ff */
[----:B------:R-:W-:Y:S01]  /*23c0*/  IMAD.SHL.U32 R48, R48, 0x1000000, RZ ;  /* 0x0100000030307824 */ /* 0x000fe200078e00ff */
[----:B------:R-:W-:Y:S01]  /*23d0*/  F2FP.SATFINITE.E4M3.F32.PACK_AB_MERGE_C R24, RZ, R24, RZ ;  /* 0x00000018ff18723e */ /* 0x000fe200048070ff */
[----:B------:R-:W-:Y:S01]  /*23e0*/  IMAD.SHL.U32 R42, R42, 0x1000000, RZ ;  /* 0x010000002a2a7824 */ /* 0x000fe200078e00ff */
[----:B------:R-:W-:Y:S01]  /*23f0*/  PRMT R2, R2, 0x4210, R67 ;  /* 0x0000421002027816 */ /* 0x000fe20000000043 */
[----:B------:R-:W-:Y:S01]  /*2400*/  IMAD.U32 R67, R67, 0x10000, RZ ;  /* 0x0001000043437824 */ /* 0x000fe200078e00ff */
[----:B------:R-:W-:Y:S01]  /*2410*/  F2FP.SATFINITE.E4M3.F32.PACK_AB_MERGE_C R73, RZ, R73, RZ ;  /* 0x00000049ff49723e */ /* 0x000fe200048070ff */
[----:B------:R-:W-:Y:S01]  /*2420*/  IMAD.U32 R24, R24, 0x10000, RZ ;  /* 0x0001000018187824 */ /* 0x000fe200078e00ff */
[----:B------:R-:W-:-:S02]  /*2430*/  F2FP.SATFINITE.E4M3.F32.PACK_AB_MERGE_C R26, RZ, R26, RZ ;  /* 0x0000001aff1a723e */ /* 0x000fc400048070ff */
[----:B------:R-:W-:Y:S02]  /*2440*/  F2FP.SATFINITE.E4M3.F32.PACK_AB_MERGE_C R75, RZ, R75, RZ ;  /* 0x0000004bff4b723e */ /* 0x000fe400048070ff */
[----:B------:R-:W-:Y:S01]  /*2450*/  F2FP.SATFINITE.E4M3.F32.PACK_AB_MERGE_C R28, RZ, R28, RZ ;  /* 0x0000001cff1c723e */ /* 0x000fe200048070ff */
[----:B------:R-:W-:Y:S01]  /*2460*/  IMAD.U32 R26, R26, 0x10000, RZ ;  /* 0x000100001a1a7824 */ /* 0x000fe200078e00ff */
[----:B------:R-:W-:Y:S02]  /*2470*/  F2FP.SATFINITE.E4M3.F32.PACK_AB_MERGE_C R30, RZ, R30, RZ ;  /* 0x0000001eff1e723e */ /* 0x000fe400048070ff */
[----:B-1----:R-:W-:Y:S01]  /*2480*/  IADD3 R8, P0, PT, R44, UR6, RZ ;  /* 0x000000062c087c10 */ /* 0x002fe2000ff1e0ff */
[----:B------:R-:W-:Y:S01]  /*2490*/  IMAD.U32 R28, R28, 0x10000, RZ ;  /* 0x000100001c1c7824 */ /* 0x000fe200078e00ff */
[----:B------:R-:W-:Y:S01]  /*24a0*/  F2FP.SATFINITE.E4M3.F32.PACK_AB_MERGE_C R77, RZ, R77, RZ ;  /* 0x0000004dff4d723e */ /* 0x000fe200048070ff */
[----:B------:R-:W-:Y:S01]  /*24b0*/  IMAD.U32 R30, R30, 0x10000, RZ ;  /* 0x000100001e1e7824 */ /* 0x000fe200078e00ff */
[----:B------:R-:W-:-:S02]  /*24c0*/  F2FP.SATFINITE.E4M3.F32.PACK_AB_MERGE_C R39, RZ, R39, RZ ;  /* 0x00000027ff27723e */ /* 0x000fc400048070ff */
[----:B------:R-:W-:Y:S02]  /*24d0*/  F2FP.SATFINITE.E4M3.F32.PACK_AB_MERGE_C R74, RZ, R74, RZ ;  /* 0x0000004aff4a723e */ /* 0x000fe400048070ff */
[----:B------:R-:W-:Y:S02]  /*24e0*/  LOP3.LUT R38, R19, R38, RZ, 0xfc, !PT ;  /* 0x0000002613267212 */ /* 0x000fe400078efcff */
[----:B------:R-:W-:Y:S02]  /*24f0*/  LOP3.LUT R16, R16, R17, RZ, 0xfc, !PT ;  /* 0x0000001110107212 */ /* 0x000fe400078efcff */
[----:B------:R-:W-:Y:S01]  /*2500*/  LOP3.LUT R17, R14, R47, RZ, 0xfc, !PT ;  /* 0x0000002f0e117212 */ /* 0x000fe200078efcff */
[----:B------:R-:W-:Y:S01]  /*2510*/  STS [R7+0x680], R38 ;  /* 0x0006802607007388 */ /* 0x000fe20000000800 */
[----:B------:R-:W-:Y:S02]  /*2520*/  LOP3.LUT R18, R15, R48, RZ, 0xfc, !PT ;  /* 0x000000300f127212 */ /* 0x000fe400078efcff */
[----:B------:R-:W-:-:S02]  /*2530*/  IADD3.X R9, PT, PT, R45, UR7, RZ, P0, !PT ;  /* 0x000000072d097c10 */ /* 0x000fc400087fe4ff */
[----:B------:R-:W-:Y:S02]  /*2540*/  LOP3.LUT R19, R25, R42, RZ, 0xfc, !PT ;  /* 0x0000002a19137212 */ /* 0x000fe400078efcff */
[----:B------:R-:W-:Y:S02]  /*2550*/  LOP3.LUT R73, R73, 0xffff, RZ, 0xc0, !PT ;  /* 0x0000ffff49497812 */ /* 0x000fe400078ec0ff */
[----:B------:R-:W-:Y:S01]  /*2560*/  LOP3.LUT R75, R75, 0xffff, RZ, 0xc0, !PT ;  /* 0x0000ffff4b4b7812 */ /* 0x000fe200078ec0ff */
[----:B------:R1:W-:Y:S01]  /*2570*/  STG.E.128 desc[UR22][R8.64], R16 ;  /* 0x0000001008007986 */ /* 0x0003e2000c101d16 */
[----:B------:R-:W-:Y:S01]  /*2580*/  LOP3.LUT R77, R77, 0xffff, RZ, 0xc0, !PT ;  /* 0x0000ffff4d4d7812 */ /* 0x000fe200078ec0ff */
[----:B------:R-:W-:Y:S01]  /*2590*/  IMAD.SHL.U32 R73, R73, 0x1000000, RZ ;  /* 0x0100000049497824 */ /* 0x000fe200078e00ff */
[----:B------:R-:W-:Y:S01]  /*25a0*/  LOP3.LUT R39, R39, 0xffff, RZ, 0xc0, !PT ;  /* 0x0000ffff27277812 */ /* 0x000fe200078ec0ff */
[----:B------:R-:W-:Y:S01]  /*25b0*/  IMAD.SHL.U32 R75, R75, 0x1000000, RZ ;  /* 0x010000004b4b7824 */ /* 0x000fe200078e00ff */
[----:B------:R-:W-:Y:S01]  /*25c0*/  LOP3.LUT R67, R67, 0xff0000, RZ, 0xc0, !PT ;  /* 0x00ff000043437812 */ /* 0x000fe200078ec0ff */
[----:B------:R-:W-:Y:S01]  /*25d0*/  IMAD.SHL.U32 R77, R77, 0x1000000, RZ ;  /* 0x010000004d4d7824 */ /* 0x000fe200078e00ff */
[----:B------:R-:W-:-:S02]  /*25e0*/  LOP3.LUT R22, R22, 0xffff, RZ, 0xc0, !PT ;  /* 0x0000ffff16167812 */ /* 0x000fc400078ec0ff */
[----:B------:R-:W-:Y:S02]  /*25f0*/  LOP3.LUT R74, R74, 0xffff, RZ, 0xc0, !PT ;  /* 0x0000ffff4a4a7812 */ /* 0x000fe400078ec0ff */
[----:B------:R-:W-:Y:S02]  /*2600*/  LOP3.LUT R13, R43, 0xffff, RZ, 0xc0, !PT ;  /* 0x0000ffff2b0d7812 */ /* 0x000fe400078ec0ff */
[----:B------:R-:W-:Y:S02]  /*2610*/  LOP3.LUT R40, R67, 0xffff, R40, 0xf8, !PT ;  /* 0x0000ffff43287812 */ /* 0x000fe400078ef828 */
[----:B------:R-:W-:Y:S02]  /*2620*/  PRMT R22, R22, 0x4210, R37 ;  /* 0x0000421016167816 */ /* 0x000fe40000000025 */
[----:B------:R-:W-:Y:S01]  /*2630*/  PRMT R13, R13, 0x4210, R74 ;  /* 0x000042100d0d7816 */ /* 0x000fe2000000004a */
[----:B-1----:R-:W-:Y:S01]  /*2640*/  IMAD.SHL.U32 R18, R39, 0x1000000, RZ ;  /* 0x0100000027127824 */ /* 0x002fe200078e00ff */
[----:B------:R-:W-:-:S02]  /*2650*/  LOP3.LUT R24, R24, 0xff0000, RZ, 0xc0, !PT ;  /* 0x00ff000018187812 */ /* 0x000fc400078ec0ff */
[----:B------:R-:W-:Y:S02]  /*2660*/  LOP3.LUT R26, R26, 0xff0000, RZ, 0xc0, !PT ;  /* 0x00ff00001a1a7812 */ /* 0x000fe400078ec0ff */
[----:B------:R-:W-:Y:S02]  /*2670*/  LOP3.LUT R28, R28, 0xff0000, RZ, 0xc0, !PT ;  /* 0x00ff00001c1c7812 */ /* 0x000fe400078ec0ff */
[----:B------:R-:W-:Y:S02]  /*2680*/  LOP3.LUT R30, R30, 0xff0000, RZ, 0xc0, !PT ;  /* 0x00ff00001e1e7812 */ /* 0x000fe400078ec0ff */
[----:B------:R-:W-:Y:S01]  /*2690*/  LOP3.LUT R56, R27, R56, RZ, 0xfc, !PT ;  /* 0x000000381b387212 */ /* 0x000fe200078efcff */
[----:B------:R-:W-:Y:S01]  /*26a0*/  IMAD.U32 R27, R74, 0x10000, RZ ;  /* 0x000100004a1b7824 */ /* 0x000fe200078e00ff */
[----:B------:R-:W-:Y:S02]  /*26b0*/  LOP3.LUT R10, R23, R24, RZ, 0xfc, !PT ;  /* 0x00000018170a7212 */ /* 0x000fe400078efcff */
[----:B------:R-:W-:Y:S01]  /*26c0*/  LOP3.LUT R12, R12, R73, RZ, 0xfc, !PT ;  /* 0x000000490c0c7212 */ /* 0x000fe200078efcff */
[----:B------:R-:W-:Y:S01]  /*26d0*/  STS [R7+0x600], R56 ;  /* 0x0006003807007388 */ /* 0x000fe20000000800 */
[----:B------:R-:W-:-:S02]  /*26e0*/  LOP3.LUT R14, R21, R26, RZ, 0xfc, !PT ;  /* 0x0000001a150e7212 */ /* 0x000fc400078efcff */
[----:B------:R-:W-:Y:S01]  /*26f0*/  LOP3.LUT R40, R40, R75, RZ, 0xfc, !PT ;  /* 0x0000004b28287212 */ /* 0x000fe200078efcff */
[----:B------:R1:W-:Y:S01]  /*2700*/  STS [R7+0x100], R10 ;  /* 0x0001000a07007388 */ /* 0x0003e20000000800 */
[----:B------:R-:W-:Y:S02]  /*2710*/  LOP3.LUT R22, R22, R28, RZ, 0xfc, !PT ;  /* 0x0000001c16167212 */ /* 0x000fe400078efcff */
[----:B------:R-:W-:Y:S01]  /*2720*/  LOP3.LUT R46, R46, R77, RZ, 0xfc, !PT ;  /* 0x0000004d2e2e7212 */ /* 0x000fe200078efcff */
[----:B------:R2:W-:Y:S01]  /*2730*/  STS [R7+0x180], R12 ;  /* 0x0001800c07007388 */ /* 0x0005e20000000800 */
[----:B------:R-:W-:Y:S02]  /*2740*/  LOP3.LUT R16, R13, R30, RZ, 0xfc, !PT ;  /* 0x0000001e0d107212 */ /* 0x000fe400078efcff */
[----:B------:R-:W-:Y:S01]  /*2750*/  LOP3.LUT R20, R31, R18, RZ, 0xfc, !PT ;  /* 0x000000121f147212 */ /* 0x000fe200078efcff */
[----:B------:R3:W-:Y:S01]  /*2760*/  STS [R7+0x300], R14 ;  /* 0x0003000e07007388 */ /* 0x0007e20000000800 */
[----:B------:R-:W-:-:S02]  /*2770*/  IADD3 R8, P0, PT, R8, UR6, RZ ;  /* 0x0000000608087c10 */ /* 0x000fc4000ff1e0ff */
[----:B------:R-:W-:Y:S01]  /*2780*/  LOP3.LUT R58, R27, 0xff0000, RZ, 0xc0, !PT ;  /* 0x00ff00001b3a7812 */ /* 0x000fe200078ec0ff */
[----:B------:R4:W-:Y:S01]  /*2790*/  STS [R7+0x380], R40 ;  /* 0x0003802807007388 */ /* 0x0009e20000000800 */
[----:B------:R-:W-:Y:S02]  /*27a0*/  PRMT R6, R6, 0x4210, R65 ;  /* 0x0000421006067816 */ /* 0x000fe40000000041 */
[----:B------:R-:W-:Y:S01]  /*27b0*/  IADD3.X R9, PT, PT, R9, UR7, RZ, P0, !PT ;  /* 0x0000000709097c10 */ /* 0x000fe200087fe4ff */
[----:B------:R4:W-:Y:S01]  /*27c0*/  STS [R7+0x500], R22 ;  /* 0x0005001607007388 */ /* 0x0009e20000000800 */
[----:B------:R-:W-:Y:S02]  /*27d0*/  LOP3.LUT R3, R58, 0xffff, R3, 0xf8, !PT ;  /* 0x0000ffff3a037812 */ /* 0x000fe400078ef803 */
[----:B-1----:R-:W-:Y:S01]  /*27e0*/  IADD3 R10, P0, PT, R8, UR6, RZ ;  /* 0x00000006080a7c10 */ /* 0x002fe2000ff1e0ff */
[----:B------:R4:W-:Y:S01]  /*27f0*/  STS [R7+0x580], R46 ;  /* 0x0005802e07007388 */ /* 0x0009e20000000800 */
[----:B------:R-:W-:-:S02]  /*2800*/  LOP3.LUT R25, R2, R26, RZ, 0xfc, !PT ;  /* 0x0000001a02197212 */ /* 0x000fc400078efcff */
[----:B------:R-:W-:Y:S01]  /*2810*/  LOP3.LUT R24, R6, R24, RZ, 0xfc, !PT ;  /* 0x0000001806187212 */ /* 0x000fe200078efcff */
[----:B------:R4:W-:Y:S01]  /*2820*/  STS [R7+0x700], R16 ;  /* 0x0007001007007388 */ /* 0x0009e20000000800 */
[----:B------:R-:W-:Y:S02]  /*2830*/  LOP3.LUT R26, R41, R28, RZ, 0xfc, !PT ;  /* 0x0000001c291a7212 */ /* 0x000fe400078efcff */
[----:B------:R-:W-:Y:S01]  /*2840*/  LOP3.LUT R27, R32, R30, RZ, 0xfc, !PT ;  /* 0x0000001e201b7212 */ /* 0x000fe200078efcff */
[----:B------:R4:W-:Y:S01]  /*2850*/  STS [R7+0x780], R20 ;  /* 0x0007801407007388 */ /* 0x0009e20000000800 */
[----:B------:R-:W-:Y:S02]  /*2860*/  IADD3.X R11, PT, PT, R9, UR7, RZ, P0, !PT ;  /* 0x00000007090b7c10 */ /* 0x000fe400087fe4ff */
[----:B--2---:R-:W-:Y:S01]  /*2870*/  LOP3.LUT R12, R4, R73, RZ, 0xfc, !PT ;  /* 0x00000049040c7212 */ /* 0x004fe200078efcff */
[----:B------:R1:W-:Y:S06]  /*2880*/  MEMBAR.ALL.CTA ;  /* 0x0000000000007992 */ /* 0x0003ec0000008000 */
[----:B-1----:R-:W1:Y:S01]  /*2890*/  FENCE.VIEW.ASYNC.S ;  /* 0x00000000000073c6 */ /* 0x002e620000000000 */
[----:B------:R-:W-:-:S02]  /*28a0*/  LOP3.LUT R13, R5, R75, RZ, 0xfc, !PT ;  /* 0x0000004b050d7212 */ /* 0x000fc400078efcff */
[----:B---3--:R-:W-:Y:S01]  /*28b0*/  LOP3.LUT R14, R0, R77, RZ, 0xfc, !PT ;  /* 0x0000004d000e7212 */ /* 0x008fe200078efcff */
[----:B------:R4:W-:Y:S01]  /*28c0*/  STG.E.128 desc[UR22][R8.64], R24 ;  /* 0x0000001808007986 */ /* 0x0009e2000c101d16 */
        /* <DEDUP_REMOVED lines=12> */
        .weak           $__internal_22_$__cuda_sm20_rcp_rn_f32_slowpath
        .type           $__internal_22_$__cuda_sm20_rcp_rn_f32_slowpath,@function
        .size           $__internal_22_$__cuda_sm20_rcp_rn_f32_slowpath,($__internal_23_$__cuda_sm3x_div_rn_noftz_f32_slowpath - $__internal_22_$__cuda_sm20_rcp_rn_f32_slowpath)
$__internal_22_$__cuda_sm20_rcp_rn_f32_slowpath:
        /* <DEDUP_REMOVED lines=15> */
.L_x_534:
        /* <DEDUP_REMOVED lines=33> */
.L_x_536:
[----:B------:R1:W2:Y:S02]  /*2c90*/  MUFU.RCP R17, R16 ;  /* 0x0000001000117308 */ /* 0x0002a40000001000 */
.L_x_535:
[----:B--2-4-:R-:W-:Y:S02]  /*2ca0*/  IMAD.MOV.U32 R21, RZ, RZ, R17 ;  /* 0x000000ffff157224 */ /* 0x014fe400078e0011 */
[----:B-1-3--:R-:W-:Y:S02]  /*2cb0*/  IMAD.MOV.U32 R16, RZ, RZ, R18 ;  /* 0x000000ffff107224 */ /* 0x00afe400078e0012 */
[----:B------:R-:W-:-:S04]  /*2cc0*/  IMAD.MOV.U32 R17, RZ, RZ, 0x0 ;  /* 0x00000000ff117424 */ /* 0x000fc800078e00ff */
[----:B------:R-:W-:Y:S05]  /*2cd0*/  RET.REL.NODEC R16 `(_ZN18transformer_engine71_GLOBAL__N__76556b6a_38_quantize_transpose_square_blockwise_cu_108e784934block_scaled_cast_transpose_kernelILb1Ef6__half13__nv_fp8_e4m3EEvPKT1_PT2_S8_PT0_SA_mmmmmmf14CUtensorMap_stbPKf) ;  /* 0xffffffd010c87950 */ /* 0x000fea0003c3ffff */
        .weak           $__internal_23_$__cuda_sm3x_div_rn_noftz_f32_slowpath
        .type           $__internal_23_$__cuda_sm3x_div_rn_noftz_f32_slowpath,@function
        .size           $__internal_23_$__cuda_sm3x_div_rn_noftz_f32_slowpath,(.L_x_1069 - $__internal_23_$__cuda_sm3x_div_rn_noftz_f32_slowpath)
$__internal_23_$__cuda_sm3x_div_rn_noftz_f32_slowpath:
        /* <DEDUP_REMOVED lines=23> */
.L_x_537:
        /* <DEDUP_REMOVED lines=49> */
.L_x_543:
[----:B------:R-:W-:-:S04]  /*3160*/  LOP3.LUT R19, R19, 0x80000000, RZ, 0xc0, !PT ;  /* 0x8000000013137812 */ /* 0x000fc800078ec0ff */
[----:B------:R-:W-:Y:S01]  /*3170*/  LOP3.LUT R19, R19, 0x7f800000, RZ, 0xfc, !PT ;  /* 0x7f80000013137812 */ /* 0x000fe200078efcff */
[----:B------:R-:W-:Y:S06]  /*3180*/  BRA `(.L_x_544) ;  /* 0x0000000000287947 */ /* 0x000fec0003800000 */
.L_x_542:
[----:B------:R-:W-:Y:S01]  /*3190*/  IMAD R19, R23, 0x800000, R19 ;  /* 0x0080000017137824 */ /* 0x000fe200078e0213 */
[----:B------:R-:W-:Y:S06]  /*31a0*/  BRA `(.L_x_544) ;  /* 0x0000000000207947 */ /* 0x000fec0003800000 */
.L_x_541:
[----:B------:R-:W-:-:S04]  /*31b0*/  LOP3.LUT R17, R22, 0x80000000, R17, 0x48, !PT ;  /* 0x8000000016117812 */ /* 0x000fc800078e4811 */
[----:B------:R-:W-:Y:S01]  /*31c0*/  LOP3.LUT R19, R17, 0x7f800000, RZ, 0xfc, !PT ;  /* 0x7f80000011137812 */ /* 0x000fe200078efcff */
[----:B------:R-:W-:Y:S06]  /*31d0*/  BRA `(.L_x_544) ;  /* 0x0000000000147947 */ /* 0x000fec0003800000 */
.L_x_540:
[----:B------:R-:W-:Y:S01]  /*31e0*/  LOP3.LUT R19, R22, 0x80000000, R17, 0x48, !PT ;  /* 0x8000000016137812 */ /* 0x000fe200078e4811 */
[----:B------:R-:W-:Y:S06]  /*31f0*/  BRA `(.L_x_544) ;  /* 0x00000000000c7947 */ /* 0x000fec0003800000 */
.L_x_539:
[----:B------:R-:W1:Y:S01]  /*3200*/  MUFU.RSQ R19, -QNAN ;  /* 0xffc0000000137908 */ /* 0x000e620000001400 */
[----:B------:R-:W-:Y:S05]  /*3210*/  BRA `(.L_x_544) ;  /* 0x0000000000047947 */ /* 0x000fea0003800000 */
.L_x_538:
[----:B------:R-:W-:-:S07]  /*3220*/  FADD.FTZ R19, R16, 448 ;  /* 0x43e0000010137421 */ /* 0x000fce0000010000 */
.L_x_544:
[----:B------:R-:W-:Y:S02]  /*3230*/  IMAD.MOV.U32 R16, RZ, RZ, R18 ;  /* 0x000000ffff107224 */ /* 0x000fe400078e0012 */
[----:B------:R-:W-:-:S04]  /*3240*/  IMAD.MOV.U32 R17, RZ, RZ, 0x0 ;  /* 0x00000000ff117424 */ /* 0x000fc800078e00ff */
[----:B-1----:R-:W-:Y:S05]  /*3250*/  RET.REL.NODEC R16 `(_ZN18transformer_engine71_GLOBAL__N__76556b6a_38_quantize_transpose_square_blockwise_cu_108e784934block_scaled_cast_transpose_kernelILb1Ef6__half13__nv_fp8_e4m3EEvPKT1_PT2_S8_PT0_SA_mmmmmmf14CUtensorMap_stbPKf) ;  /* 0xffffffcc10687950 */ /* 0x002fea0003c3ffff */
.L_x_545:
        /* <DEDUP_REMOVED lines=10> */
.L_x_1069:


//--------------------- .text._ZN18transformer_engine71_GLOBAL__N__76556b6a_38_quantize_transpose_square_blockwise_cu_108e784945block_scaled_cast_transpose_kernel_notalignedILb0Ef6__half13__nv_fp8_e5m2EEvPKT1_PT2_S8_PT0_SA_mmmmmmfbPKf --------------------------
	.section	.text._ZN18transformer_engine71_GLOBAL__N__76556b6a_38_quantize_transpose_square_blockwise_cu_108e784945block_scaled_cast_transpose_kernel_notalignedILb0Ef6__half13__nv_fp8_e5m2EEvPKT1_PT2_S8_PT0_SA_mmmmmmfbPKf,"ax",@progbits
	.align	128
.text._ZN18transformer_engine71_GLOBAL__N__76556b6a_38_quantize_transpose_square_blockwise_cu_108e784945block_scaled_cast_transpose_kernel_notalignedILb0Ef6__half13__nv_fp8_e5m2EEvPKT1_PT2_S8_PT0_SA_mmmmmmfbPKf:
        .type           _ZN18transformer_engine71_GLOBAL__N__76556b6a_38_quantize_transpose_square_blockwise_cu_108e784945block_scaled_cast_transpose_kernel_notalignedILb0Ef6__half13__nv_fp8_e5m2EEvPKT1_PT2_S8_PT0_SA_mmmmmmfbPKf,@function
        .size           _ZN18transformer_engine71_GLOBAL__N__76556b6a_38_quantize_transpose_square_blockwise_cu_108e784945block_scaled_cast_transpose_kernel_notalignedILb0Ef6__half13__nv_fp8_e5m2EEvPKT1_PT2_S8_PT0_SA_mmmmmmfbPKf,(.L_x_1072 - _ZN18transformer_engine71_GLOBAL__N__76556b6a_38_quantize_transpose_square_blockwise_cu_108e784945block_scaled_cast_transpose_kernel_notalignedILb0Ef6__half13__nv_fp8_e5m2EEvPKT1_PT2_S8_PT0_SA_mmmmmmfbPKf)
        .other          _ZN18transformer_engine71_GLOBAL__N__76556b6a_38_quantize_transpose_square_blockwise_cu_108e784945block_scaled_cast_transpose_kernel_notalignedILb0Ef6__half13__nv_fp8_e5m2EEvPKT1_PT2_S8_PT0_SA_mmmmmmfbPKf,@"STO_CUDA_ENTRY STV_DEFAULT"
_ZN18transformer_engine71_GLOBAL__N__76556b6a_38_quantize_transpose_square_blockwise_cu_108e784945block_scaled_cast_transpose_kernel_notalignedILb0Ef6__half13__nv_fp8_e5m2EEvPKT1_PT2_S8_PT0_SA_mmmmmmfbPKf:
        /* <DEDUP_REMOVED lines=10> */
.L_x_546:
        /* <DEDUP_REMOVED lines=73> */
.L_x_552:
        /* <DEDUP_REMOVED lines=80> */
.L_x_554:
[----:B------:R0:W5:Y:S04]  /*0a30*/  LDG.E.128 R8, desc[UR10][R12.64] ;  /* 0x0000000a0c087981 */ /* 0x000168000c1e1d00 */
[----:B------:R0:W5:Y:S02]  /*0a40*/  LDG.E.128 R4, desc[UR10][R12.64+0x10] ;  /* 0x0000100a0c047981 */ /* 0x000164000c1e1d00 */
.L_x_553:
[----:B------:R-:W-:Y:S05]  /*0a50*/  BSYNC.RECONVERGENT B2 ;  /* 0x0000000000027941 */ /* 0x000fea0003800200 */
.L_x_551:
        /* <DEDUP_REMOVED lines=9> */
.L_x_556:
        /* <DEDUP_REMOVED lines=13> */
.L_x_558:
        /* <DEDUP_REMOVED lines=72> */
.L_x_557:
[----:B------:R-:W-:Y:S05]  /*1040*/  BSYNC.RECONVERGENT B2 ;  /* 0x0000000000027941 */ /* 0x000fea0003800200 */
.L_x_555:
        /* <DEDUP_REMOVED lines=9> */
.L_x_560:
        /* <DEDUP_REMOVED lines=13> */
.L_x_562:
        /* <DEDUP_REMOVED lines=72> */
.L_x_561:
[----:B------:R-:W-:Y:S05]  /*1630*/  BSYNC.RECONVERGENT B2 ;  /* 0x0000000000027941 */ /* 0x000fea0003800200 */
.L_x_559:
        /* <DEDUP_REMOVED lines=8> */
.L_x_563:
        /* <DEDUP_REMOVED lines=15> */
.L_x_565:
        /* <DEDUP_REMOVED lines=73> */
.L_x_550:
        /* <DEDUP_REMOVED lines=32> */
.L_x_567:
[----:B------:R0:W5:Y:S04]  /*1e40*/  LDG.E.128 R8, desc[UR10][R12.64] ;  /* 0x0000000a0c087981 */ /* 0x000168000c1e1d00 */
[----:B------:R0:W5:Y:S02]  /*1e50*/  LDG.E.128 R4, desc[UR10][R12.64+0x10] ;  /* 0x0000100a0c047981 */ /* 0x000164000c1e1d00 */
.L_x_568:
[----:B------:R-:W-:Y:S05]  /*1e60*/  BSYNC.RECONVERGENT B2 ;  /* 0x0000000000027941 */ /* 0x000fea0003800200 */
.L_x_566:
        /* <DEDUP_REMOVED lines=32> */
.L_x_570:
[----:B------:R1:W5:Y:S04]  /*2070*/  LDG.E.128 R16, desc[UR10][R20.64] ;  /* 0x0000000a14107981 */ /* 0x000368000c1e1d00 */
[----:B0-----:R1:W5:Y:S02]  /*2080*/  LDG.E.128 R12, desc[UR10][R20.64+0x10] ;  /* 0x0000100a140c7981 */ /* 0x001364000c1e1d00 */
.L_x_571:
[----:B------:R-:W-:Y:S05]  /*2090*/  BSYNC.RECONVERGENT B2 ;  /* 0x0000000000027941 */ /* 0x000fea0003800200 */
.L_x_569:
        /* <DEDUP_REMOVED lines=30> */
.L_x_573:
[----:B------:R0:W5:Y:S04]  /*2280*/  LDG.E.128 R24, desc[UR10][R32.64] ;  /* 0x0000000a20187981 */ /* 0x000168000c1e1d00 */
[----:B-1----:R0:W5:Y:S02]  /*2290*/  LDG.E.128 R20, desc[UR10][R32.64+0x10] ;  /* 0x0000100a20147981 */ /* 0x002164000c1e1d00 */
.L_x_574:
[----:B------:R-:W-:Y:S05]  /*22a0*/  BSYNC.RECONVERGENT B2 ;  /* 0x0000000000027941 */ /* 0x000fea0003800200 */
.L_x_572:
        /* <DEDUP_REMOVED lines=29> */
.L_x_575:
[----:B0-----:R0:W5:Y:S04]  /*2480*/  LDG.E.128 R32, desc[UR10][R40.64] ;  /* 0x0000000a28207981 */ /* 0x001168000c1e1d00 */
[----:B------:R0:W5:Y:S02]  /*2490*/  LDG.E.128 R28, desc[UR10][R40.64+0x10] ;  /* 0x0000100a281c7981 */ /* 0x000164000c1e1d00 */
.L_x_564:
[----:B------:R-:W-:Y:S05]  /*24a0*/  BSYNC.RECONVERGENT B0 ;  /* 0x0000000000007941 */ /* 0x000fea0003800200 */
.L_x_549:
        /* <DEDUP_REMOVED lines=96> */
.L_x_548:
[----:B------:R-:W-:Y:S05]  /*2ab0*/  BSYNC.RECONVERGENT B1 ;  /* 0x0000000000017941 */ /* 0x000fea0003800200 */
.L_x_547:
        /* <DEDUP_REMOVED lines=34> */
.L_x_577:
[----:B------:R-:W-:Y:S05]  /*2ce0*/  BSYNC.RECONVERGENT B0 ;  /* 0x0000000000007941 */ /* 0x000fea0003800200 */
.L_x_576:
        /* <DEDUP_REMOVED lines=26> */
[----:B------:R-:W-:Y:S05]  /*2e90*/  CALL.REL.NOINC `($__internal_25_$__cuda_sm3x_div_rn_noftz_f32_slowpath) ;  /* 0x0000002800507944 */ /* 0x000fea0003c00000 */
[----:B------:R-:W-:-:S07]  /*2ea0*/  IMAD.MOV.U32 R40, RZ, RZ, R0 ;  /* 0x000000ffff287224 */ /* 0x000fce00078e0000 */
.L_x_579:
[----:B------:R-:W-:-:S04]  /*2eb0*/  FSETP.NEU.AND P1, PT, |R40|, +INF , PT ;  /* 0x7f8000002800780b */ /* 0x000fc80003f2d200 */
[----:B------:R-:W-:-:S04]  /*2ec0*/  FSEL R40, R40, 65504, P1 ;  /* 0x477fe00028287808 */ /* 0x000fc80000800000 */
[----:B------:R-:W-:-:S07]  /*2ed0*/  @P4 LOP3.LUT R40, R40, 0xff800000, RZ, 0xc0, !PT ;  /* 0xff80000028284812 */ /* 0x000fce00078ec0ff */
.L_x_578:
        /* <DEDUP_REMOVED lines=8> */
[----:B------:R-:W-:Y:S05]  /*2f60*/  CALL.REL.NOINC `($__internal_24_$__cuda_sm20_rcp_rn_f32_slowpath) ;  /* 0x0000002400507944 */ /* 0x000fea0003c00000 */
[----:B------:R-:W-:Y:S05]  /*2f70*/  BRA `(.L_x_583) ;  /* 0x0000000000107947 */ /* 0x000fea0003800000 */
.L_x_582:
[----:B------:R-:W0:Y:S02]  /*2f80*/  MUFU.RCP R41, R40 ;  /* 0x0000002800297308 */ /* 0x000e240000001000 */
[----:B0-----:R-:W-:-:S04]  /*2f90*/  FFMA R0, R41, R40, -1 ;  /* 0xbf80000029007423 */ /* 0x001fc80000000028 */
[----:B------:R-:W-:-:S04]  /*2fa0*/  FADD.FTZ R0, -R0, -RZ ;  /* 0x800000ff00007221 */ /* 0x000fc80000010100 */
[----:B------:R-:W-:-:S07]  /*2fb0*/  FFMA R41, R41, R0, R41 ;  /* 0x0000000029297223 */ /* 0x000fce0000000029 */
.L_x_583:
        /* <DEDUP_REMOVED lines=11> */
.L_x_581:
[----:B------:R-:W-:Y:S05]  /*3070*/  BSYNC.RECONVERGENT B0 ;  /* 0x0000000000007941 */ /* 0x000fea0003800200 */
.L_x_580:
        /* <DEDUP_REMOVED lines=22> */
[----:B------:R-:W-:Y:S01]  /*31e0*/  F2FP.SATFINITE.E5M2.F32.PACK_AB_MERGE_C R43, RZ, R43, RZ ;  /* 0x0000002bff2b723e */ /* 0x000fe200048060ff */
[----:B------:R-:W-:-:S02]  /*31f0*/  HADD2.F32 R41, -RZ, R7.H1_H1 ;  /* 0x30000007ff297230 */ /* 0x000fc40000004100 */
[-C--:B------:R-:W-:Y:S01]  /*3200*/  FMUL R7, R9, R40.reuse ;  /* 0x0000002809077220 */ /* 0x080fe20000400000 */
[----:B------:R-:W-:Y:S01]  /*3210*/  FMUL R9, R51, R40 ;  /* 0x0000002833097220 */ /* 0x000fe20000400000 */
[----:B------:R-:W-:Y:S01]  /*3220*/  F2FP.SATFINITE.E5M2.F32.PACK_AB_MERGE_C R51, RZ, R8, RZ ;  /* 0x00000008ff33723e */ /* 0x000fe200048060ff */
        /* <DEDUP_REMOVED lines=21> */
[----:B------:R-:W-:Y:S02]  /*3380*/  IADD3.X R9, PT, PT, R3, UR5, RZ, P2, !PT ;  /* 0x0000000503097c10 */ /* 0x000fe400097fe4ff */
        /* <DEDUP_REMOVED lines=61> */
.L_x_586:
        /* <DEDUP_REMOVED lines=33> */
.L_x_585:
[----:B------:R-:W-:Y:S05]  /*3970*/  BSYNC.RECONVERGENT B0 ;  /* 0x0000000000007941 */ /* 0x000fea0003800200 */
.L_x_584:
        /* <DEDUP_REMOVED lines=95> */
.L_x_589:
        /* <DEDUP_REMOVED lines=48> */
.L_x_588:
[----:B------:R-:W-:Y:S05]  /*4270*/  BSYNC.RECONVERGENT B0 ;  /* 0x0000000000007941 */ /* 0x000fea0003800200 */
.L_x_587:
        /* <DEDUP_REMOVED lines=96> */
.L_x_592:
        /* <DEDUP_REMOVED lines=48> */
.L_x_591:
[----:B------:R-:W-:Y:S05]  /*4b80*/  BSYNC.RECONVERGENT B0 ;  /* 0x0000000000007941 */ /* 0x000fea0003800200 */
.L_x_590:
        /* <DEDUP_REMOVED lines=27> */
[----:B------:R-:W-:Y:S01]  /*4d40*/  F2FP.SATFINITE.E5M2.F32.PACK_AB_MERGE_C R37, RZ, R27, RZ ;  /* 0x0000001bff25723e */ /* 0x000fe200048060ff */
[----:B------:R-:W-:Y:S01]  /*4d50*/  FMUL R35, R35, R40 ;  /* 0x0000002823237220 */ /* 0x000fe20000400000 */
[----:B------:R-:W-:Y:S01]  /*4d60*/  IMAD R43, R43, 0x3, RZ ;  /* 0x000000032b2b7824 */ /* 0x000fe200078e02ff */
[----:B--2---:R-:W-:Y:S01]  /*4d70*/  IADD3 R2, P0, PT, R2, UR4, RZ ;  /* 0x0000000402027c10 */ /* 0x004fe2000ff1e0ff */
[----:B------:R-:W-:Y:S01]  /*4d80*/  HADD2.F32 R31, -RZ, R31.H1_H1 ;  /* 0x3000001fff1f7230 */ /* 0x000fe20000004100 */
[----:B------:R-:W-:Y:S01]  /*4d90*/  F2FP.SATFINITE.E5M2.F32.PACK_AB_MERGE_C R5, RZ, R5, RZ ;  /* 0x00000005ff05723e */ /* 0x000fe200048060ff */
        /* <DEDUP_REMOVED lines=63> */
.L_x_593:
        /* <DEDUP_REMOVED lines=50> */
        .weak           $__internal_24_$__cuda_sm20_rcp_rn_f32_slowpath
        .type           $__internal_24_$__cuda_sm20_rcp_rn_f32_slowpath,@function
        .size           $__internal_24_$__cuda_sm20_rcp_rn_f32_slowpath,($__internal_25_$__cuda_sm3x_div_rn_noftz_f32_slowpath - $__internal_24_$__cuda_sm20_rcp_rn_f32_slowpath)
$__internal_24_$__cuda_sm20_rcp_rn_f32_slowpath:
        /* <DEDUP_REMOVED lines=15> */
.L_x_594:
        /* <DEDUP_REMOVED lines=33> */
.L_x_596:
[----:B------:R0:W1:Y:S02]  /*57b0*/  MUFU.RCP R41, R0 ;  /* 0x0000000000297308 */ /* 0x0000640000001000 */
.L_x_595:
[----:B------:R-:W-:-:S04]  /*57c0*/  IMAD.MOV.U32 R43, RZ, RZ, 0x0 ;  /* 0x00000000ff2b7424 */ /* 0x000fc800078e00ff */
[----:B0123--:R-:W-:Y:S05]  /*57d0*/  RET.REL.NODEC R42 `(_ZN18transformer_engine71_GLOBAL__N__76556b6a_38_quantize_transpose_square_blockwise_cu_108e784945block_scaled_cast_transpose_kernel_notalignedILb0Ef6__half13__nv_fp8_e5m2EEvPKT1_PT2_S8_PT0_SA_mmmmmmfbPKf) ;  /* 0xffffffa82a087950 */ /* 0x00ffea0003c3ffff */
        .weak           $__internal_25_$__cuda_sm3x_div_rn_noftz_f32_slowpath
        .type           $__internal_25_$__cuda_sm3x_div_rn_noftz_f32_slowpath,@function
        .size           $__internal_25_$__cuda_sm3x_div_rn_noftz_f32_slowpath,(.L_x_1072 - $__internal_25_$__cuda_sm3x_div_rn_noftz_f32_slowpath)
$__internal_25_$__cuda_sm3x_div_rn_noftz_f32_slowpath:
        /* <DEDUP_REMOVED lines=23> */
.L_x_597:
        /* <DEDUP_REMOVED lines=49> */
.L_x_603:
[----:B------:R-:W-:-:S04]  /*5c60*/  LOP3.LUT R41, R41, 0x80000000, RZ, 0xc0, !PT ;  /* 0x8000000029297812 */ /* 0x000fc800078ec0ff */
[----:B------:R-:W-:Y:S01]  /*5c70*/  LOP3.LUT R41, R41, 0x7f800000, RZ, 0xfc, !PT ;  /* 0x7f80000029297812 */ /* 0x000fe200078efcff */
[----:B------:R-:W-:Y:S06]  /*5c80*/  BRA `(.L_x_604) ;  /* 0x0000000000287947 */ /* 0x000fec0003800000 */
.L_x_602:
[----:B------:R-:W-:Y:S01]  /*5c90*/  IMAD R41, R42, 0x800000, R41 ;  /* 0x008000002a297824 */ /* 0x000fe200078e0229 */
[----:B------:R-:W-:Y:S06]  /*5ca0*/  BRA `(.L_x_604) ;  /* 0x0000000000207947 */ /* 0x000fec0003800000 */
.L_x_601:
[----:B------:R-:W-:-:S04]  /*5cb0*/  LOP3.LUT R41, R44, 0x80000000, R41, 0x48, !PT ;  /* 0x800000002c297812 */ /* 0x000fc800078e4829 */
[----:B------:R-:W-:Y:S01]  /*5cc0*/  LOP3.LUT R41, R41, 0x7f800000, RZ, 0xfc, !PT ;  /* 0x7f80000029297812 */ /* 0x000fe200078efcff */
[----:B------:R-:W-:Y:S06]  /*5cd0*/  BRA `(.L_x_604) ;  /* 0x0000000000147947 */ /* 0x000fec0003800000 */
.L_x_600:
[----:B------:R-:W-:Y:S01]  /*5ce0*/  LOP3.LUT R41, R44, 0x80000000, R41, 0x48, !PT ;  /* 0x800000002c297812 */ /* 0x000fe200078e4829 */
[----:B------:R-:W-:Y:S06]  /*5cf0*/  BRA `(.L_x_604) ;  /* 0x00000000000c7947 */ /* 0x000fec0003800000 */
.L_x_599:
[----:B------:R-:W0:Y:S01]  /*5d00*/  MUFU.RSQ R41, -QNAN ;  /* 0xffc0000000297908 */ /* 0x000e220000001400 */
[----:B------:R-:W-:Y:S05]  /*5d10*/  BRA `(.L_x_604) ;  /* 0x0000000000047947 */ /* 0x000fea0003800000 */
.L_x_598:
[----:B------:R-:W-:-:S07]  /*5d20*/  FADD.FTZ R41, R0, 57344 ;  /* 0x4760000000297421 */ /* 0x000fce0000010000 */
.L_x_604:
[----:B0-----:R-:W-:Y:S02]  /*5d30*/  IMAD.MOV.U32 R0, RZ, RZ, R41 ;  /* 0x000000ffff007224 */ /* 0x001fe400078e0029 */
[----:B------:R-:W-:-:S04]  /*5d40*/  IMAD.MOV.U32 R41, RZ, RZ, 0x0 ;  /* 0x00000000ff297424 */ /* 0x000fc800078e00ff */
[----:B------:R-:W-:Y:S05]  /*5d50*/  RET.REL.NODEC R40 `(_ZN18transformer_engine71_GLOBAL__N__76556b6a_38_quantize_transpose_square_blockwise_cu_108e784945block_scaled_cast_transpose_kernel_notalignedILb0Ef6__half13__nv_fp8_e5m2EEvPKT1_PT2_S8_PT0_SA_mmmmmmfbPKf) ;  /* 0xffffffa028a87950 */ /* 0x000fea0003c3ffff */
.L_x_605:
        /* <DEDUP_REMOVED lines=10> */
.L_x_1072:


//--------------------- .text._ZN18transformer_engine71_GLOBAL__N__76556b6a_38_quantize_transpose_square_blockwise_cu_108e784934block_scaled_cast_transpose_kernelILb0Ef6__half13__nv_fp8_e5m2EEvPKT1_PT2_S8_PT0_SA_mmmmmmf14CUtensorMap_stbPKf --------------------------
	.section	.text._ZN18transformer_engine71_GLOBAL__N__76556b6a_38_quantize_transpose_square_blockwise_cu_108e784934block_scaled_cast_transpose_kernelILb0Ef6__half13__nv_fp8_e5m2EEvPKT1_PT2_S8_PT0_SA_mmmmmmf14CUtensorMap_stbPKf,"ax",@progbits
	.align	128
.text._ZN18transformer_engine71_GLOBAL__N__76556b6a_38_quantize_transpose_square_blockwise_cu_108e784934block_scaled_cast_transpose_kernelILb0Ef6__half13__nv_fp8_e5m2EEvPKT1_PT2_S8_PT0_SA_mmmmmmf14CUtensorMap_stbPKf:
        .type           _ZN18transformer_engine71_GLOBAL__N__76556b6a_38_quantize_transpose_square_blockwise_cu_108e784934block_scaled_cast_transpose_kernelILb0Ef6__half13__nv_fp8_e5m2EEvPKT1_PT2_S8_PT0_SA_mmmmmmf14CUtensorMap_stbPKf,@function
        .size           _ZN18transformer_engine71_GLOBAL__N__76556b6a_38_quantize_transpose_square_blockwise_cu_108e784934block_scaled_cast_transpose_kernelILb0Ef6__half13__nv_fp8_e5m2EEvPKT1_PT2_S8_PT0_SA_mmmmmmf14CUtensorMap_stbPKf,(.L_x_1075 - _ZN18transformer_engine71_GLOBAL__N__76556b6a_38_quantize_transpose_square_blockwise_cu_108e784934block_scaled_cast_transpose_kernelILb0Ef6__half13__nv_fp8_e5m2EEvPKT1_PT2_S8_PT0_SA_mmmmmmf14CUtensorMap_stbPKf)
        .other          _ZN18transformer_engine71_GLOBAL__N__76556b6a_38_quantize_transpose_square_blockwise_cu_108e784934block_scaled_cast_transpose_kernelILb0Ef6__half13__nv_fp8_e5m2EEvPKT1_PT2_S8_PT0_SA_mmmmmmf14CUtensorMap_stbPKf,@"STO_CUDA_ENTRY STV_DEFAULT"
_ZN18transformer_engine71_GLOBAL__N__76556b6a_38_quantize_transpose_square_blockwise_cu_108e784934block_scaled_cast_transpose_kernelILb0Ef6__half13__nv_fp8_e5m2EEvPKT1_PT2_S8_PT0_SA_mmmmmmf14CUtensorMap_stbPKf:
        /* <DEDUP_REMOVED lines=10> */
.L_x_606:
        /* <DEDUP_REMOVED lines=166> */
.L_x_608:
[----:B------:R-:W-:Y:S05]  /*0b00*/  BSYNC.RECONVERGENT B0 ;  /* 0x0000000000007941 */ /* 0x000fea0003800200 */
.L_x_607:
        /* <DEDUP_REMOVED lines=26> */
[----:B------:R-:W-:Y:S05]  /*0cb0*/  CALL.REL.NOINC `($__internal_27_$__cuda_sm3x_div_rn_noftz_f32_slowpath) ;  /* 0x0000001400847944 */ /* 0x000fea0003c00000 */
[----:B------:R-:W-:-:S07]  /*0cc0*/  IMAD.MOV.U32 R20, RZ, RZ, R24 ;  /* 0x000000ffff147224 */ /* 0x000fce00078e0018 */
.L_x_610:
[----:B------:R-:W-:-:S04]  /*0cd0*/  FSETP.NEU.AND P0, PT, |R20|, +INF , PT ;  /* 0x7f8000001400780b */ /* 0x000fc80003f0d200 */
[----:B------:R-:W-:-:S04]  /*0ce0*/  FSEL R26, R20, 65504, P0 ;  /* 0x477fe000141a7808 */ /* 0x000fc80000000000 */
[----:B------:R-:W-:-:S07]  /*0cf0*/  @P3 LOP3.LUT R26, R26, 0xff800000, RZ, 0xc0, !PT ;  /* 0xff8000001a1a3812 */ /* 0x000fce00078ec0ff */
.L_x_609:
[----:B------:R-:W-:Y:S04]  /*0d00*/  BSSY.RECONVERGENT B0, `(.L_x_611) ;  /* 0x0000018000007945 */ /* 0x000fe80003800200 */
[----:B------:R-:W-:Y:S05]  /*0d10*/  @P2 BRA `(.L_x_612) ;  /* 0x0000000000582947 */ /* 0x000fea0003800000 */
[----:B01----:R-:W-:-:S05]  /*0d20*/  VIADD R20, R26, 0x1800000 ;  /* 0x018000001a147836 */ /* 0x003fca0000000000 */
[----:B------:R-:W-:-:S04]  /*0d30*/  LOP3.LUT R20, R20, 0x7f800000, RZ, 0xc0, !PT ;  /* 0x7f80000014147812 */ /* 0x000fc800078ec0ff */
[----:B------:R-:W-:-:S13]  /*0d40*/  ISETP.GT.U32.AND P0, PT, R20, 0x1ffffff, PT ;  /* 0x01ffffff1400780c */ /* 0x000fda0003f04070 */
[----:B------:R-:W-:Y:S05]  /*0d50*/  @P0 BRA `(.L_x_613) ;  /* 0x00000000000c0947 */ /* 0x000fea0003800000 */
[----:B------:R-:W-:-:S07]  /*0d60*/  MOV R22, 0xd80 ;  /* 0x00000d8000167802 */ /* 0x000fce0000000f00 */
[----:B------:R-:W-:Y:S05]  /*0d70*/  CALL.REL.NOINC `($__internal_26_$__cuda_sm20_rcp_rn_f32_slowpath) ;  /* 0x0000001000807944 */ /* 0x000fea0003c00000 */
[----:B------:R-:W-:Y:S05]  /*0d80*/  BRA `(.L_x_614) ;  /* 0x0000000000107947 */ /* 0x000fea0003800000 */
.L_x_613:
[----:B------:R-:W0:Y:S02]  /*0d90*/  MUFU.RCP R27, R26 ;  /* 0x0000001a001b7308 */ /* 0x000e240000001000 */
[----:B0-----:R-:W-:-:S04]  /*0da0*/  FFMA R20, R27, R26, -1 ;  /* 0xbf8000001b147423 */ /* 0x001fc8000000001a */
[----:B------:R-:W-:-:S04]  /*0db0*/  FADD.FTZ R20, -R20, -RZ ;  /* 0x800000ff14147221 */ /* 0x000fc80000010100 */
[----:B------:R-:W-:-:S07]  /*0dc0*/  FFMA R27, R27, R20, R27 ;  /* 0x000000141b1b7223 */ /* 0x000fce000000001b */
.L_x_614:
        /* <DEDUP_REMOVED lines=11> */
.L_x_612:
[----:B------:R-:W-:Y:S05]  /*0e80*/  BSYNC.RECONVERGENT B0 ;  /* 0x0000000000007941 */ /* 0x000fea0003800200 */
.L_x_611:
[-C--:B------:R-:W-:Y:S01]  /*0e90*/  FMUL R4, R4, R26.reuse ;  /* 0x0000001a04047220 */ /* 0x080fe20000400000 */
[-C--:B------:R-:W-:Y:S01]  /*0ea0*/  FMUL R8, R8, R26.reuse ;  /* 0x0000001a08087220 */ /* 0x080fe20000400000 */
[-C--:B------:R-:W-:Y:S01]  /*0eb0*/  FMUL R15, R15, R26.reuse ;  /* 0x0000001a0f0f7220 */ /* 0x080fe20000400000 */
[-C--:B------:R-:W-:Y:S01]  /*0ec0*/  FMUL R5, R5, R26.reuse ;  /* 0x0000001a05057220 */ /* 0x080fe20000400000 */
[----:B------:R-:W-:Y:S01]  /*0ed0*/  FMUL R9, R9, R26 ;  /* 0x0000001a09097220 */ /* 0x000fe20000400000 */
[----:B------:R-:W-:Y:S01]  /*0ee0*/  F2FP.SATFINITE.E5M2.F32.PACK_AB_MERGE_C R4, RZ, R4, RZ ;  /* 0x00000004ff04723e */ /* 0x000fe200048060ff */
[-C--:B------:R-:W-:Y:S01]  /*0ef0*/  FMUL R12, R12, R26.reuse ;  /* 0x0000001a0c0c7220 */ /* 0x080fe20000400000 */
[----:B------:R-:W-:Y:S01]  /*0f00*/  FMUL R18, R18, R26 ;  /* 0x0000001a12127220 */ /* 0x000fe20000400000 */
[----:B------:R-:W-:Y:S01]  /*0f10*/  F2FP.SATFINITE.E5M2.F32.PACK_AB_MERGE_C R8, RZ, R8, RZ ;  /* 0x00000008ff08723e */ /* 0x000fe200048060ff */
[-C--:B------:R-:W-:Y:S01]  /*0f20*/  FMUL R36, R36, R26.reuse ;  /* 0x0000001a24247220 */ /* 0x080fe20000400000 */
[-C--:B------:R-:W-:Y:S01]  /*0f30*/  FMUL R45, R45, R26.reuse ;  /* 0x0000001a2d2d7220 */ /* 0x080fe20000400000 */
[----:B------:R-:W-:Y:S01]  /*0f40*/  F2FP.SATFINITE.E5M2.F32.PACK_AB_MERGE_C R15, RZ, R15, RZ ;  /* 0x0000000fff0f723e */ /* 0x000fe200048060ff */
[-C--:B------:R-:W-:Y:S01]  /*0f50*/  FMUL R29, R29, R26.reuse ;  /* 0x0000001a1d1d7220 */ /* 0x080fe20000400000 */
[----:B------:R-:W-:Y:S01]  /*0f60*/  F2FP.SATFINITE.E5M2.F32.PACK_AB_MERGE_C R5, RZ, R5, RZ ;  /* 0x00000005ff05723e */ /* 0x000fe200048060ff */
[-C--:B------:R-:W-:Y:S01]  /*0f70*/  FMUL R13, R13, R26.reuse ;  /* 0x0000001a0d0d7220 */ /* 0x080fe20000400000 */
[----:B------:R-:W-:Y:S01]  /*0f80*/  LOP3.LUT R4, R4, 0xff, RZ, 0xc0, !PT ;  /* 0x000000ff04047812 */ /* 0x000fe200078ec0ff */
[-C--:B------:R-:W-:Y:S01]  /*0f90*/  FMUL R16, R16, R26.reuse ;  /* 0x0000001a10107220 */ /* 0x080fe20000400000 */
[----:B------:R-:W-:Y:S01]  /*0fa0*/  F2FP.SATFINITE.E5M2.F32.PACK_AB_MERGE_C R21, RZ, R9, RZ ;  /* 0x00000009ff15723e */ /* 0x000fe200048060ff */
[-C--:B------:R-:W-:Y:S01]  /*0fb0*/  FMUL R38, R38, R26.reuse ;  /* 0x0000001a26267220 */ /* 0x080fe20000400000 */
[----:B------:R-:W-:Y:S01]  /*0fc0*/  LOP3.LUT R8, R8, 0xff, RZ, 0xc0, !PT ;  /* 0x000000ff08087812 */ /* 0x000fe200078ec0ff */
[----:B------:R-:W-:Y:S01]  /*0fd0*/  FMUL R48, R48, R26 ;  /* 0x0000001a30307220 */ /* 0x000fe20000400000 */
[----:B------:R-:W-:Y:S01]  /*0fe0*/  F2FP.SATFINITE.E5M2.F32.PACK_AB_MERGE_C R12, RZ, R12, RZ ;  /* 0x0000000cff0c723e */ /* 0x000fe200048060ff */
[----:B------:R-:W-:Y:S01]  /*0ff0*/  FMUL R37, R37, R26 ;  /* 0x0000001a25257220 */ /* 0x000fe20000400000 */
[----:B------:R-:W-:Y:S01]  /*1000*/  F2FP.SATFINITE.E5M2.F32.PACK_AB_MERGE_C R18, RZ, R18, RZ ;  /* 0x00000012ff12723e */ /* 0x000fe200048060ff */
[-C--:B------:R-:W-:Y:S01]  /*1010*/  FMUL R57, R57, R26.reuse ;  /* 0x0000001a39397220 */ /* 0x080fe20000400000 */
[----:B------:R-:W-:Y:S01]  /*1020*/  LOP3.LUT R15, R15, 0xff, RZ, 0xc0, !PT ;  /* 0x000000ff0f0f7812 */ /* 0x000fe200078ec0ff */
[----:B------:R-:W-:Y:S01]  /*1030*/  FMUL R31, R31, R26 ;  /* 0x0000001a1f1f7220 */ /* 0x000fe20000400000 */
[----:B------:R-:W-:Y:S01]  /*1040*/  F2FP.SATFINITE.E5M2.F32.PACK_AB_MERGE_C R36, RZ, R36, RZ ;  /* 0x00000024ff24723e */ /* 0x000fe200048060ff */
[-C--:B------:R-:W-:Y:S01]  /*1050*/  FMUL R65, R65, R26.reuse ;  /* 0x0000001a41417220 */ /* 0x080fe20000400000 */
[----:B------:R-:W-:Y:S01]  /*1060*/  F2FP.SATFINITE.E5M2.F32.PACK_AB_MERGE_C R45, RZ, R45, RZ ;  /* 0x0000002dff2d723e */ /* 0x000fe200048060ff */
[-C--:B------:R-:W-:Y:S01]  /*1070*/  FMUL R63, R63, R26.reuse ;  /* 0x0000001a3f3f7220 */ /* 0x080fe20000400000 */
[----:B------:R-:W-:Y:S01]  /*1080*/  F2FP.SATFINITE.E5M2.F32.PACK_AB_MERGE_C R29, RZ, R29, RZ ;  /* 0x0000001dff1d723e */ /* 0x000fe200048060ff */
[----:B------:R-:W-:Y:S01]  /*1090*/  FMUL R33, R33, R26 ;  /* 0x0000001a21217220 */ /* 0x000fe20000400000 */
[----:B------:R-:W-:Y:S01]  /*10a0*/  IMAD R5, R5, 0x100, R4 ;  /* 0x0000010005057824 */ /* 0x000fe200078e0204 */
[----:B------:R-:W-:Y:S01]  /*10b0*/  F2FP.SATFINITE.E5M2.F32.PACK_AB_MERGE_C R13, RZ, R13, RZ ;  /* 0x0000000dff0d723e */ /* 0x000fe200048060ff */
[----:B------:R-:W-:Y:S01]  /*10c0*/  IMAD R4, R21, 0x100, R8 ;  /* 0x0000010015047824 */ /* 0x000fe200078e0208 */
[----:B------:R-:W-:Y:S01]  /*10d0*/  LOP3.LUT R12, R12, 0xff, RZ, 0xc0, !PT ;  /* 0x000000ff0c0c7812 */ /* 0x000fe200078ec0ff */
[----:B------:R-:W-:Y:S01]  /*10e0*/  IMAD R18, R18, 0x100, R15 ;  /* 0x0000010012127824 */ /* 0x000fe200078e020f */
[----:B------:R-:W-:Y:S01]  /*10f0*/  F2FP.SATFINITE.E5M2.F32.PACK_AB_MERGE_C R38, RZ, R38, RZ ;  /* 0x00000026ff26723e */ /* 0x000fe200048060ff */
[-C--:B------:R-:W-:Y:S01]  /*1100*/  FMUL R6, R6, R26.reuse ;  /* 0x0000001a06067220 */ /* 0x080fe20000400000 */
[----:B--2---:R-:W-:Y:S01]  /*1110*/  LOP3.LUT R23, R36, 0xff, RZ, 0xc0, !PT ;  /* 0x000000ff24177812 */ /* 0x004fe200078ec0ff */
[----:B------:R-:W-:Y:S01]  /*1120*/  FMUL R59, R59, R26 ;  /* 0x0000001a3b3b7220 */ /* 0x000fe20000400000 */
[----:B0-----:R-:W-:Y:S01]  /*1130*/  F2FP.SATFINITE.E5M2.F32.PACK_AB_MERGE_C R25, RZ, R48, RZ ;  /* 0x00000030ff19723e */ /* 0x001fe200048060ff */
[-C--:B------:R-:W-:Y:S01]  /*1140*/  FMUL R64, R64, R26.reuse ;  /* 0x0000001a40407220 */ /* 0x080fe20000400000 */
[----:B------:R-:W-:Y:S01]  /*1150*/  LOP3.LUT R8, R45, 0xff, RZ, 0xc0, !PT ;  /* 0x000000ff2d087812 */ /* 0x000fe200078ec0ff */
[----:B------:R-:W-:Y:S01]  /*1160*/  FMUL R61, R61, R26 ;  /* 0x0000001a3d3d7220 */ /* 0x000fe20000400000 */
        /* <DEDUP_REMOVED lines=8> */
[----:B------:R-:W-:Y:S01]  /*11f0*/  F2FP.SATFINITE.E5M2.F32.PACK_AB_MERGE_C R31, RZ, R31, RZ ;  /* 0x0000001fff1f723e */ /* 0x000fe200048060ff */
[-C--:B------:R-:W-:Y:S01]  /*1200*/  FMUL R71, R71, R26.reuse ;  /* 0x0000001a47477220 */ /* 0x080fe20000400000 */
[----:B------:R-:W-:Y:S01]  /*1210*/  F2FP.SATFINITE.E5M2.F32.PACK_AB_MERGE_C R65, RZ, R65, RZ ;  /* 0x00000041ff41723e */ /* 0x000fe200048060ff */
[----:B------:R-:W-:Y:S01]  /*1220*/  IMAD R21, R13, 0x100, R12 ;  /* 0x000001000d157824 */ /* 0x000fe200078e020c */
[----:B------:R-:W-:Y:S01]  /*1230*/  F2FP.SATFINITE.E5M2.F32.PACK_AB_MERGE_C R33, RZ, R33, RZ ;  /* 0x00000021ff21723e */ /* 0x000fe200048060ff */
[-C--:B------:R-:W-:Y:S01]  /*1240*/  FMUL R69, R69, R26.reuse ;  /* 0x0000001a45457220 */ /* 0x080fe20000400000 */
[----:B------:R-:W-:Y:S01]  /*1250*/  F2FP.SATFINITE.E5M2.F32.PACK_AB_MERGE_C R63, RZ, R63, RZ ;  /* 0x0000003fff3f723e */ /* 0x000fe200048060ff */
        /* <DEDUP_REMOVED lines=8> */
[----:B------:R-:W-:Y:S01]  /*12e0*/  F2FP.SATFINITE.E5M2.F32.PACK_AB_MERGE_C R23, RZ, R59, RZ ;  /* 0x0000003bff17723e */ /* 0x000fe200048060ff */
[----:B------:R-:W-:Y:S01]  /*12f0*/  IMAD R15, R15, 0x100, R36 ;  /* 0x000001000f0f7824 */ /* 0x000fe200078e0224 */
[----:B------:R-:W-:Y:S01]  /*1300*/  LOP3.LUT R8, R31, 0xff, RZ, 0xc0, !PT ;  /* 0x000000ff1f087812 */ /* 0x000fe200078ec0ff */
[----:B------:R-:W-:Y:S01]  /*1310*/  IMAD.U32 R37, R37, 0x10000, RZ ;  /* 0x0001000025257824 */ /* 0x000fe200078e00ff */
[----:B------:R-:W-:Y:S01]  /*1320*/  F2FP.SATFINITE.E5M2.F32.PACK_AB_MERGE_C R27, RZ, R6, RZ ;  /* 0x00000006ff1b723e */ /* 0x000fe200048060ff */
[----:B------:R-:W-:Y:S01]  /*1330*/  FMUL R3, R3, R26 ;  /* 0x0000001a03037220 */ /* 0x000fe20000400000 */
        /* <DEDUP_REMOVED lines=9> */
[----:B------:R-:W-:Y:S01]  /*13d0*/  IMAD.U32 R63, R63, 0x10000, RZ ;  /* 0x000100003f3f7824 */ /* 0x000fe200078e00ff */
[----:B------:R-:W-:Y:S01]  /*13e0*/  F2FP.SATFINITE.E5M2.F32.PACK_AB_MERGE_C R10, RZ, R10, RZ ;  /* 0x0000000aff0a723e */ /* 0x000fe200048060ff */
[----:B------:R-:W-:Y:S01]  /*13f0*/  FMUL R68, R68, R26 ;  /* 0x0000001a44447220 */ /* 0x000fe20000400000 */
[----:B------:R-:W-:Y:S01]  /*1400*/  F2FP.SATFINITE.E5M2.F32.PACK_AB_MERGE_C R30, RZ, R30, RZ ;  /* 0x0000001eff1e723e */ /* 0x000fe200048060ff */
[-C--:B------:R-:W-:Y:S01]  /*1410*/  FMUL R66, R66, R26.reuse ;  /* 0x0000001a42427220 */ /* 0x080fe20000400000 */
[-C--:B------:R-:W-:Y:S01]  /*1420*/  FMUL R52, R52, R26.reuse ;  /* 0x0000001a34347220 */ /* 0x080fe20000400000 */
[----:B------:R-:W0:Y:S01]  /*1430*/  LDCU.64 UR4, c[0x0][0x388] ;  /* 0x00007100ff0477ac */ /* 0x000e220008000a00 */
[----:B------:R-:W-:Y:S01]  /*1440*/  F2FP.SATFINITE.E5M2.F32.PACK_AB_MERGE_C R73, RZ, R73, RZ ;  /* 0x00000049ff49723e */ /* 0x000fe200048060ff */
        /* <DEDUP_REMOVED lines=8> */
[----:B------:R-:W-:Y:S01]  /*14d0*/  IMAD.U32 R27, R27, 0x10000, RZ ;  /* 0x000100001b1b7824 */ /* 0x000fe200078e00ff */
[----:B------:R-:W-:Y:S01]  /*14e0*/  LOP3.LUT R29, R16, 0xff0000, RZ, 0xc0, !PT ;  /* 0x00ff0000101d7812 */ /* 0x000fe200078ec0ff */
[----:B------:R-:W-:Y:S01]  /*14f0*/  FMUL R74, R74, R26 ;  /* 0x0000001a4a4a7220 */ /* 0x000fe20000400000 */
[----:B------:R-:W-:Y:S01]  /*1500*/  F2FP.SATFINITE.E5M2.F32.PACK_AB_MERGE_C R51, RZ, R51, RZ ;  /* 0x00000033ff33723e */ /* 0x000fe200048060ff */
[----:B------:R-:W-:Y:S01]  /*1510*/  IMAD R9, R64, 0x100, R9 ;  /* 0x0000010040097824 */ /* 0x000fe200078e0209 */
[----:B------:R-:W-:Y:S01]  /*1520*/  F2FP.SATFINITE.E5M2.F32.PACK_AB_MERGE_C R53, RZ, R53, RZ ;  /* 0x00000035ff35723e */ /* 0x000fe200048060ff */
[----:B------:R-:W-:Y:S01]  /*1530*/  IMAD R8, R61, 0x100, R36 ;  /* 0x000001003d087824 */ /* 0x000fe200078e0224 */
[----:B------:R-:W-:Y:S01]  /*1540*/  LOP3.LUT R16, R37, 0xff0000, RZ, 0xc0, !PT ;  /* 0x00ff000025107812 */ /* 0x000fe200078ec0ff */
[----:B------:R-:W-:Y:S01]  /*1550*/  IMAD.U32 R10, R10, 0x10000, RZ ;  /* 0x000100000a0a7824 */ /* 0x000fe200078e00ff */
[----:B------:R-:W-:Y:S01]  /*1560*/  F2FP.SATFINITE.E5M2.F32.PACK_AB_MERGE_C R28, RZ, R28, RZ ;  /* 0x0000001cff1c723e */ /* 0x000fe200048060ff */
[----:B------:R-:W-:Y:S01]  /*1570*/  IMAD.U32 R30, R30, 0x10000, RZ ;  /* 0x000100001e1e7824 */ /* 0x000fe200078e00ff */
[----:B------:R-:W-:Y:S01]  /*1580*/  F2FP.SATFINITE.E5M2.F32.PACK_AB_MERGE_C R3, RZ, R3, RZ ;  /* 0x00000003ff03723e */ /* 0x000fe200048060ff */
[----:B------:R-:W-:Y:S01]  /*1590*/  FMUL R7, R7, R26 ;  /* 0x0000001a07077220 */ /* 0x000fe20000400000 */
[----:B------:R-:W-:Y:S01]  /*15a0*/  LOP3.LUT R2, R2, 0xff, RZ, 0xc0, !PT ;  /* 0x000000ff02027812 */ /* 0x000fe200078ec0ff */
[----:B------:R-:W-:Y:S01]  /*15b0*/  IMAD.U32 R71, R71, 0x10000, RZ ;  /* 0x0001000047477824 */ /* 0x000fe200078e00ff */
[----:B------:R-:W-:Y:S01]  /*15c0*/  F2FP.SATFINITE.E5M2.F32.PACK_AB_MERGE_C R72, RZ, R72, RZ ;  /* 0x00000048ff48723e */ /* 0x000fe200048060ff */
[----:B------:R-:W2:Y:S01]  /*15d0*/  LDCU.64 UR10, c[0x0][0x3a8] ;  /* 0x00007500ff0a77ac */ /* 0x000ea20008000a00 */
        /* <DEDUP_REMOVED lines=9> */
[----:B------:R-:W-:Y:S01]  /*1670*/  IMAD.U32 R51, R51, 0x10000, RZ ;  /* 0x0001000033337824 */ /* 0x000fe200078e00ff */
[----:B-1----:R-:W-:Y:S01]  /*1680*/  F2FP.SATFINITE.E5M2.F32.PACK_AB_MERGE_C R20, RZ, R68, RZ ;  /* 0x00000044ff14723e */ /* 0x002fe200048060ff */
        /* <DEDUP_REMOVED lines=9> */
[----:B------:R-:W-:Y:S01]  /*1720*/  F2FP.SATFINITE.E5M2.F32.PACK_AB_MERGE_C R22, RZ, R55, RZ ;  /* 0x00000037ff16723e */ /* 0x000fe200048060ff */
[----:B------:R-:W-:Y:S01]  /*1730*/  IMAD.U32 R14, R14, 0x10000, RZ ;  /* 0x000100000e0e7824 */ /* 0x000fe200078e00ff */
[----:B------:R-:W-:Y:S01]  /*1740*/  LOP3.LUT R53, R53, 0xff, RZ, 0xc0, !PT ;  /* 0x000000ff35357812 */ /* 0x000fe200078ec0ff */
[----:B------:R-:W-:Y:S01]  /*1750*/  IMAD.U32 R47, R47, 0x10000, RZ ;  /* 0x000100002f2f7824 */ /* 0x000fe200078e00ff */
[----:B------:R-:W-:Y:S01]  /*1760*/  LOP3.LUT R16, R16, 0xffff, R13, 0xf8, !PT ;  /* 0x0000ffff10107812 */ /* 0x000fe200078ef80d */
[----:B------:R-:W-:Y:S01]  /*1770*/  IMAD.U32 R13, R28, 0x10000, RZ ;  /* 0x000100001c0d7824 */ /* 0x000fe200078e00ff */
[----:B------:R-:W-:Y:S01]  /*1780*/  F2FP.SATFINITE.E5M2.F32.PACK_AB_MERGE_C R39, RZ, R39, RZ ;  /* 0x00000027ff27723e */ /* 0x000fe200048060ff */
[----:B------:R-:W-:Y:S01]  /*1790*/  IMAD R20, R20, 0x100, R69 ;  /* 0x0000010014147824 */ /* 0x000fe200078e0245 */
[----:B------:R-:W-:Y:S01]  /*17a0*/  LOP3.LUT R38, R27, 0xff0000, RZ, 0xc0, !PT ;  /* 0x00ff00001b267812 */ /* 0x000fe200078ec0ff */
[----:B------:R-:W-:Y:S01]  /*17b0*/  IMAD R24, R24, 0x100, R49 ;  /* 0x0000010018187824 */ /* 0x000fe200078e0231 */
[----:B------:R-:W-:Y:S01]  /*17c0*/  F2FP.SATFINITE.E5M2.F32.PACK_AB_MERGE_C R43, RZ, R43, RZ ;  /* 0x0000002bff2b723e */ /* 0x000fe200048060ff */
[----:B------:R-:W-:Y:S01]  /*17d0*/  IMAD R22, R22, 0x100, R53 ;  /* 0x0000010016167824 */ /* 0x000fe200078e0235 */
[----:B------:R-:W-:Y:S01]  /*17e0*/  LOP3.LUT R27, R36, 0xffff, R9, 0xf8, !PT ;  /* 0x0000ffff241b7812 */ /* 0x000fe200078ef809 */
[----:B------:R-:W-:Y:S01]  /*17f0*/  FMUL R62, R62, R26 ;  /* 0x0000001a3e3e7220 */ /* 0x000fe20000400000 */
[----:B------:R-:W-:Y:S01]  /*1800*/  F2FP.SATFINITE.E5M2.F32.PACK_AB_MERGE_C R74, RZ, R74, RZ ;  /* 0x0000004aff4a723e */ /* 0x000fe200048060ff */
        /* <DEDUP_REMOVED lines=11> */
[----:B------:R-:W-:Y:S01]  /*18c0*/  F2FP.SATFINITE.E5M2.F32.PACK_AB_MERGE_C R7, RZ, R7, RZ ;  /* 0x00000007ff07723e */ /* 0x000fe200048060ff */
[----:B------:R-:W-:Y:S01]  /*18d0*/  FMUL R54, R54, R26 ;  /* 0x0000001a36367220 */ /* 0x000fe20000400000 */
[----:B------:R-:W-:Y:S01]  /*18e0*/  F2FP.SATFINITE.E5M2.F32.PACK_AB_MERGE_C R44, RZ, R44, RZ ;  /* 0x0000002cff2c723e */ /* 0x000fe200048060ff */
[-C--:B------:R-:W-:Y:S01]  /*18f0*/  FMUL R56, R56, R26.reuse ;  /* 0x0000001a38387220 */ /* 0x080fe20000400000 */
[----:B------:R-:W-:Y:S01]  /*1900*/  LOP3.LUT R39, R39, 0xff, RZ, 0xc0, !PT ;  /* 0x000000ff27277812 */ /* 0x000fe200078ec0ff */
[-C--:B------:R-:W-:Y:S01]  /*1910*/  FMUL R58, R58, R26.reuse ;  /* 0x0000001a3a3a7220 */ /* 0x080fe20000400000 */
[----:B------:R-:W-:Y:S01]  /*1920*/  LOP3.LUT R67, R67, 0xff0000, RZ, 0xc0, !PT ;  /* 0x00ff000043437812 */ /* 0x000fe200078ec0ff */
[-C--:B------:R-:W-:Y:S01]  /*1930*/  FMUL R60, R60, R26.reuse ;  /* 0x0000001a3c3c7220 */ /* 0x080fe20000400000 */
[----:B------:R-:W-:Y:S01]  /*1940*/  LOP3.LUT R29, R51, 0xff0000, RZ, 0xc0, !PT ;  /* 0x00ff0000331d7812 */ /* 0x000fe200078ec0ff */
[----:B------:R-:W-:Y:S01]  /*1950*/  IMAD R12, R44, 0x100, R39 ;  /* 0x000001002c0c7824 */ /* 0x000fe200078e0227 */
[----:B------:R-:W-:Y:S01]  /*1960*/  F2FP.SATFINITE.E5M2.F32.PACK_AB_MERGE_C R17, RZ, R17, RZ ;  /* 0x00000011ff11723e */ /* 0x000fe200048060ff */
[----:B------:R-:W-:Y:S01]  /*1970*/  FMUL R26, R35, R26 ;  /* 0x0000001a231a7220 */ /* 0x000fe20000400000 */
[----:B------:R-:W-:-:S02]  /*1980*/  F2FP.SATFINITE.E5M2.F32.PACK_AB_MERGE_C R19, RZ, R19, RZ ;  /* 0x00000013ff13723e */ /* 0x000fc400048060ff */
[----:B------:R-:W-:Y:S02]  /*1990*/  LOP3.LUT R13, R13, 0xff0000, RZ, 0xc0, !PT ;  /* 0x00ff00000d0d7812 */ /* 0x000fe400078ec0ff */
[----:B------:R-:W-:Y:S02]  /*19a0*/  F2FP.SATFINITE.E5M2.F32.PACK_AB_MERGE_C R70, RZ, R70, RZ ;  /* 0x00000046ff46723e */ /* 0x000fe400048060ff */
        /* <DEDUP_REMOVED lines=8> */
[----:B------:R-:W-:Y:S02]  /*1a30*/  F2FP.SATFINITE.E5M2.F32.PACK_AB_MERGE_C R32, RZ, R32, RZ ;  /* 0x00000020ff20723e */ /* 0x000fe400048060ff */
        /* <DEDUP_REMOVED lines=10> */
[----:B------:R-:W-:Y:S01]  /*1ae0*/  F2FP.SATFINITE.E5M2.F32.PACK_AB_MERGE_C R62, RZ, R62, RZ ;  /* 0x0000003eff3e723e */ /* 0x000fe200048060ff */
[----:B------:R-:W-:Y:S01]  /*1af0*/  IMAD.SHL.U32 R70, R70, 0x1000000, RZ ;  /* 0x0100000046467824 */ /* 0x000fe200078e00ff */
[----:B------:R-:W-:-:S02]  /*1b00*/  F2FP.SATFINITE.E5M2.F32.PACK_AB_MERGE_C R42, RZ, R42, RZ ;  /* 0x0000002aff2a723e */ /* 0x000fc400048060ff */
[----:B------:R-:W-:Y:S02]  /*1b10*/  F2FP.SATFINITE.E5M2.F32.PACK_AB_MERGE_C R50, RZ, R50, RZ ;  /* 0x00000032ff32723e */ /* 0x000fe400048060ff */
[----:B0-----:R-:W-:Y:S02]  /*1b20*/  IADD3 R40, P0, PT, R40, UR4, RZ ;  /* 0x0000000428287c10 */ /* 0x001fe4000ff1e0ff */
[----:B------:R-:W-:Y:S02]  /*1b30*/  LOP3.LUT R2, R75, 0xffff, R2, 0xf8, !PT ;  /* 0x0000ffff4b027812 */ /* 0x000fe400078ef802 */
[----:B------:R-:W-:Y:S02]  /*1b40*/  LOP3.LUT R9, R14, 0xffff, R21, 0xf8, !PT ;  /* 0x0000ffff0e097812 */ /* 0x000fe400078ef815 */
[----:B------:R-:W-:Y:S01]  /*1b50*/  LOP3.LUT R25, R4, 0xffff, R25, 0xf8, !PT ;  /* 0x0000ffff04197812 */ /* 0x000fe200078ef819 */
[----:B------:R-:W-:Y:S01]  /*1b60*/  IMAD.SHL.U32 R4, R7, 0x1000000, RZ ;  /* 0x0100000007047824 */ /* 0x000fe200078e00ff */
[----:B------:R-:W-:Y:S01]  /*1b70*/  F2FP.SATFINITE.E5M2.F32.PACK_AB_MERGE_C R34, RZ, R34, RZ ;  /* 0x00000022ff22723e */ /* 0x000fe200048060ff */
[----:B------:R-:W-:Y:S01]  /*1b80*/  IMAD.SHL.U32 R7, R19, 0x1000000, RZ ;  /* 0x0100000013077824 */ /* 0x000fe200078e00ff */
[----:B------:R-:W-:Y:S01]  /*1b90*/  LOP3.LUT R14, R6, R15, RZ, 0xfc, !PT ;  /* 0x0000000f060e7212 */ /* 0x000fe200078efcff */
[----:B------:R-:W-:Y:S01]  /*1ba0*/  IMAD.SHL.U32 R6, R17, 0x1000000, RZ ;  /* 0x0100000011067824 */ /* 0x000fe200078e00ff */
[----:B------:R-:W-:Y:S01]  /*1bb0*/  LOP3.LUT R28, R43, 0xffff, R12, 0xf8, !PT ;  /* 0x0000ffff2b1c7812 */ /* 0x000fe200078ef80c */
[----:B------:R-:W-:Y:S01]  /*1bc0*/  IMAD.U32 R34, R34, 0x10000, RZ ;  /* 0x0001000022227824 */ /* 0x000fe200078e00ff */
[----:B------:R-:W-:-:S02]  /*1bd0*/  LOP3.LUT R62, R62, 0xffff, RZ, 0xc0, !PT ;  /* 0x0000ffff3e3e7812 */ /* 0x000fc400078ec0ff */
[----:B------:R-:W-:Y:S02]  /*1be0*/  F2FP.SATFINITE.E5M2.F32.PACK_AB_MERGE_C R11, RZ, R11, RZ ;  /* 0x0000000bff0b723e */ /* 0x000fe400048060ff */
[----:B------:R-:W-:Y:S01]  /*1bf0*/  LOP3.LUT R42, R42, 0xffff, RZ, 0xc0, !PT ;  /* 0x0000ffff2a2a7812 */ /* 0x000fe200078ec0ff */
[----:B------:R-:W-:Y:S01]  /*1c00*/  IMAD.SHL.U32 R62, R62, 0x1000000, RZ ;  /* 0x010000003e3e7824 */ /* 0x000fe200078e00ff */
[----:B------:R-:W-:Y:S02]  /*1c10*/  LOP3.LUT R50, R50, 0xffff, RZ, 0xc0, !PT ;  /* 0x0000ffff32327812 */ /* 0x000fe400078ec0ff */
[----:B------:R-:W-:Y:S02]  /*1c20*/  IADD3.X R41, PT, PT, R0, UR5, RZ, P0, !PT ;  /* 0x0000000500297c10 */ /* 0x000fe400087fe4ff */
[----:B------:R-:W-:Y:S02]  /*1c30*/  LOP3.LUT R12, R2, R13, RZ, 0xfc, !PT ;  /* 0x0000000d020c7212 */ /* 0x000fe400078efcff */
[----:B------:R-:W-:-:S02]  /*1c40*/  F2FP.SATFINITE.E5M2.F32.PACK_AB_MERGE_C R46, RZ, R46, RZ ;  /* 0x0000002eff2e723e */ /* 0x000fc400048060ff */
[----:B------:R-:W-:Y:S02]  /*1c50*/  F2FP.SATFINITE.E5M2.F32.PACK_AB_MERGE_C R54, RZ, R54, RZ ;  /* 0x00000036ff36723e */ /* 0x000fe400048060ff */
[----:B--2---:R-:W-:Y:S02]  /*1c60*/  IADD3 R2, P0, PT, R40, UR10, RZ ;  /* 0x0000000a28027c10 */ /* 0x004fe4000ff1e0ff */
[----:B------:R-:W-:Y:S02]  /*1c70*/  F2FP.SATFINITE.E5M2.F32.PACK_AB_MERGE_C R56, RZ, R56, RZ ;  /* 0x00000038ff38723e */ /* 0x000fe400048060ff */
[----:B------:R-:W-:Y:S02]  /*1c80*/  F2FP.SATFINITE.E5M2.F32.PACK_AB_MERGE_C R58, RZ, R58, RZ ;  /* 0x0000003aff3a723e */ /* 0x000fe400048060ff */
[----:B------:R-:W-:Y:S02]  /*1c90*/  F2FP.SATFINITE.E5M2.F32.PACK_AB_MERGE_C R60, RZ, R60, RZ ;  /* 0x0000003cff3c723e */ /* 0x000fe400048060ff */
[----:B------:R-:W-:-:S02]  /*1ca0*/  F2FP.SATFINITE.E5M2.F32.PACK_AB_MERGE_C R26, RZ, R26, RZ ;  /* 0x0000001aff1a723e */ /* 0x000fc400048060ff */
        /* <DEDUP_REMOVED lines=45> */
        .weak           $__internal_26_$__cuda_sm20_rcp_rn_f32_slowpath
        .type           $__internal_26_$__cuda_sm20_rcp_rn_f32_slowpath,@function
        .size           $__internal_26_$__cuda_sm20_rcp_rn_f32_slowpath,($__internal_27_$__cuda_sm3x_div_rn_noftz_f32_slowpath - $__internal_26_$__cuda_sm20_rcp_rn_f32_slowpath)
$__internal_26_$__cuda_sm20_rcp_rn_f32_slowpath:
        /* <DEDUP_REMOVED lines=15> */
.L_x_615:
        /* <DEDUP_REMOVED lines=33> */
.L_x_617:
[----:B------:R0:W1:Y:S02]  /*2280*/  MUFU.RCP R20, R26 ;  /* 0x0000001a00147308 */ /* 0x0000640000001000 */
.L_x_616:
[----:B-1-3--:R-:W-:Y:S02]  /*2290*/  IMAD.MOV.U32 R27, RZ, RZ, R20 ;  /* 0x000000ffff1b7224 */ /* 0x00afe400078e0014 */
[----:B------:R-:W-:Y:S02]  /*22a0*/  IMAD.MOV.U32 R20, RZ, RZ, R22 ;  /* 0x000000ffff147224 */ /* 0x000fe400078e0016 */
[----:B------:R-:W-:-:S04]  /*22b0*/  IMAD.MOV.U32 R21, RZ, RZ, 0x0 ;  /* 0x00000000ff157424 */ /* 0x000fc800078e00ff */
[----:B0-2---:R-:W-:Y:S05]  /*22c0*/  RET.REL.NODEC R20 `(_ZN18transformer_engine71_GLOBAL__N__76556b6a_38_quantize_transpose_square_blockwise_cu_108e784934block_scaled_cast_transpose_kernelILb0Ef6__half13__nv_fp8_e5m2EEvPKT1_PT2_S8_PT0_SA_mmmmmmf14CUtensorMap_stbPKf) ;  /* 0xffffffdc144c7950 */ /* 0x005fea0003c3ffff */
        .weak           $__internal_27_$__cuda_sm3x_div_rn_noftz_f32_slowpath
        .type           $__internal_27_$__cuda_sm3x_div_rn_noftz_f32_slowpath,@function
        .size           $__internal_27_$__cuda_sm3x_div_rn_noftz_f32_slowpath,(.L_x_1075 - $__internal_27_$__cuda_sm3x_div_rn_noftz_f32_slowpath)
$__internal_27_$__cuda_sm3x_div_rn_noftz_f32_slowpath:
        /* <DEDUP_REMOVED lines=23> */
.L_x_618:
        /* <DEDUP_REMOVED lines=49> */
.L_x_624:
[----:B------:R-:W-:-:S04]  /*2750*/  LOP3.LUT R24, R24, 0x80000000, RZ, 0xc0, !PT ;  /* 0x8000000018187812 */ /* 0x000fc800078ec0ff */
[----:B------:R-:W-:Y:S01]  /*2760*/  LOP3.LUT R24, R24, 0x7f800000, RZ, 0xfc, !PT ;  /* 0x7f80000018187812 */ /* 0x000fe200078efcff */
[----:B------:R-:W-:Y:S06]  /*2770*/  BRA `(.L_x_625) ;  /* 0x0000000000287947 */ /* 0x000fec0003800000 */
.L_x_623:
[----:B------:R-:W-:Y:S01]  /*2780*/  IMAD R24, R23, 0x800000, R24 ;  /* 0x0080000017187824 */ /* 0x000fe200078e0218 */
[----:B------:R-:W-:Y:S06]  /*2790*/  BRA `(.L_x_625) ;  /* 0x0000000000207947 */ /* 0x000fec0003800000 */
.L_x_622:
[----:B------:R-:W-:-:S04]  /*27a0*/  LOP3.LUT R21, R26, 0x80000000, R21, 0x48, !PT ;  /* 0x800000001a157812 */ /* 0x000fc800078e4815 */
[----:B------:R-:W-:Y:S01]  /*27b0*/  LOP3.LUT R24, R21, 0x7f800000, RZ, 0xfc, !PT ;  /* 0x7f80000015187812 */ /* 0x000fe200078efcff */
[----:B------:R-:W-:Y:S06]  /*27c0*/  BRA `(.L_x_625) ;  /* 0x0000000000147947 */ /* 0x000fec0003800000 */
.L_x_621:
[----:B------:R-:W-:Y:S01]  /*27d0*/  LOP3.LUT R24, R26, 0x80000000, R21, 0x48, !PT ;  /* 0x800000001a187812 */ /* 0x000fe200078e4815 */
[----:B------:R-:W-:Y:S06]  /*27e0*/  BRA `(.L_x_625) ;  /* 0x00000000000c7947 */ /* 0x000fec0003800000 */
.L_x_620:
[----:B------:R-:W0:Y:S01]  /*27f0*/  MUFU.RSQ R24, -QNAN ;  /* 0xffc0000000187908 */ /* 0x000e220000001400 */
[----:B------:R-:W-:Y:S05]  /*2800*/  BRA `(.L_x_625) ;  /* 0x0000000000047947 */ /* 0x000fea0003800000 */
.L_x_619:
[----:B------:R-:W-:-:S07]  /*2810*/  FADD.FTZ R24, R20, 57344 ;  /* 0x4760000014187421 */ /* 0x000fce0000010000 */
.L_x_625:
[----:B------:R-:W-:Y:S02]  /*2820*/  IMAD.MOV.U32 R20, RZ, RZ, R22 ;  /* 0x000000ffff147224 */ /* 0x000fe400078e0016 */
[----:B------:R-:W-:-:S04]  /*2830*/  IMAD.MOV.U32 R21, RZ, RZ, 0x0 ;  /* 0x00000000ff157424 */ /* 0x000fc800078e00ff */
[----:B0-----:R-:W-:Y:S05]  /*2840*/  RET.REL.NODEC R20 `(_ZN18transformer_engine71_GLOBAL__N__76556b6a_38_quantize_transpose_square_blockwise_cu_108e784934block_scaled_cast_transpose_kernelILb0Ef6__half13__nv_fp8_e5m2EEvPKT1_PT2_S8_PT0_SA_mmmmmmf14CUtensorMap_stbPKf) ;  /* 0xffffffd414ec7950 */ /* 0x001fea0003c3ffff */
.L_x_626:
        /* <DEDUP_REMOVED lines=11> */
.L_x_1075:


//--------------------- .text._ZN18transformer_engine71_GLOBAL__N__76556b6a_38_quantize_transpose_square_blockwise_cu_108e784945block_scaled_cast_transpose_kernel_notalignedILb1Ef6__half13__nv_fp8_e5m2EEvPKT1_PT2_S8_PT0_SA_mmmmmmfbPKf --------------------------
	.section	.text._ZN18transformer_engine71_GLOBAL__N__76556b6a_38_quantize_transpose_square_blockwise_cu_108e784945block_scaled_cast_transpose_kernel_notalignedILb1Ef6__half13__nv_fp8_e5m2EEvPKT1_PT2_S8_PT0_SA_mmmmmmfbPKf,"ax",@progbits
	.align	128
.text._ZN18transformer_engine71_GLOBAL__N__76556b6a_38_quantize_transpose_square_blockwise_cu_108e784945block_scaled_cast_transpose_kernel_notalignedILb1Ef6__half13__nv_fp8_e5m2EEvPKT1_PT2_S8_PT0_SA_mmmmmmfbPKf:
        .type           _ZN18transformer_engine71_GLOBAL__N__76556b6a_38_quantize_transpose_square_blockwise_cu_108e784945block_scaled_cast_transpose_kernel_notalignedILb1Ef6__half13__nv_fp8_e5m2EEvPKT1_PT2_S8_PT0_SA_mmmmmmfbPKf,@function
        .size           _ZN18transformer_engine71_GLOBAL__N__76556b6a_38_quantize_transpose_square_blockwise_cu_108e784945block_scaled_cast_transpose_kernel_notalignedILb1Ef6__half13__nv_fp8_e5m2EEvPKT1_PT2_S8_PT0_SA_mmmmmmfbPKf,(.L_x_1078 - _ZN18transformer_engine71_GLOBAL__N__76556b6a_38_quantize_transpose_square_blockwise_cu_108e784945block_scaled_cast_transpose_kernel_notalignedILb1Ef6__half13__nv_fp8_e5m2EEvPKT1_PT2_S8_PT0_SA_mmmmmmfbPKf)
        .other          _ZN18transformer_engine71_GLOBAL__N__76556b6a_38_quantize_transpose_square_blockwise_cu_108e784945block_scaled_cast_transpose_kernel_notalignedILb1Ef6__half13__nv_fp8_e5m2EEvPKT1_PT2_S8_PT0_SA_mmmmmmfbPKf,@"STO_CUDA_ENTRY STV_DEFAULT"
_ZN18transformer_engine71_GLOBAL__N__76556b6a_38_quantize_transpose_square_blockwise_cu_108e784945block_scaled_cast_transpose_kernel_notalignedILb1Ef6__half13__nv_fp8_e5m2EEvPKT1_PT2_S8_PT0_SA_mmmmmmfbPKf:
        /* <DEDUP_REMOVED lines=11> */
.L_x_627:
        /* <DEDUP_REMOVED lines=73> */
.L_x_633:
        /* <DEDUP_REMOVED lines=80> */
.L_x_635:
[----:B0-----:R0:W5:Y:S04]  /*0a40*/  LDG.E.128 R24, desc[UR22][R8.64] ;  /* 0x0000001608187981 */ /* 0x001168000c1e1d00 */
[----:B------:R0:W5:Y:S02]  /*0a50*/  LDG.E.128 R20, desc[UR22][R8.64+0x10] ;  /* 0x0000101608147981 */ /* 0x000164000c1e1d00 */
.L_x_634:
[----:B0-----:R-:W-:Y:S05]  /*0a60*/  BSYNC.RECONVERGENT B2 ;  /* 0x0000000000027941 */ /* 0x001fea0003800200 */
.L_x_632:
        /* <DEDUP_REMOVED lines=9> */
.L_x_637:
        /* <DEDUP_REMOVED lines=13> */
.L_x_639:
        /* <DEDUP_REMOVED lines=72> */
.L_x_638:
[----:B------:R-:W-:Y:S05]  /*1050*/  BSYNC.RECONVERGENT B2 ;  /* 0x0000000000027941 */ /* 0x000fea0003800200 */
.L_x_636:
        /* <DEDUP_REMOVED lines=9> */
.L_x_641:
        /* <DEDUP_REMOVED lines=13> */
.L_x_643:
        /* <DEDUP_REMOVED lines=72> */
.L_x_642:
[----:B------:R-:W-:Y:S05]  /*1640*/  BSYNC.RECONVERGENT B2 ;  /* 0x0000000000027941 */ /* 0x000fea0003800200 */
.L_x_640:
        /* <DEDUP_REMOVED lines=8> */
.L_x_644:
        /* <DEDUP_REMOVED lines=15> */
.L_x_646:
        /* <DEDUP_REMOVED lines=73> */
.L_x_631:
        /* <DEDUP_REMOVED lines=32> */
.L_x_648:
[----:B0-----:R0:W5:Y:S04]  /*1e50*/  LDG.E.128 R24, desc[UR22][R8.64] ;  /* 0x0000001608187981 */ /* 0x001168000c1e1d00 */
[----:B------:R0:W5:Y:S02]  /*1e60*/  LDG.E.128 R20, desc[UR22][R8.64+0x10] ;  /* 0x0000101608147981 */ /* 0x000164000c1e1d00 */
.L_x_649:
[----:B------:R-:W-:Y:S05]  /*1e70*/  BSYNC.RECONVERGENT B2 ;  /* 0x0000000000027941 */ /* 0x000fea0003800200 */
.L_x_647:
        /* <DEDUP_REMOVED lines=32> */
.L_x_651:
[----:B------:R0:W5:Y:S04]  /*2080*/  LDG.E.128 R32, desc[UR22][R8.64] ;  /* 0x0000001608207981 */ /* 0x000168000c1e1d00 */
[----:B------:R0:W5:Y:S02]  /*2090*/  LDG.E.128 R28, desc[UR22][R8.64+0x10] ;  /* 0x00001016081c7981 */ /* 0x000164000c1e1d00 */
.L_x_652:
[----:B------:R-:W-:Y:S05]  /*20a0*/  BSYNC.RECONVERGENT B2 ;  /* 0x0000000000027941 */ /* 0x000fea0003800200 */
.L_x_650:
        /* <DEDUP_REMOVED lines=30> */
.L_x_654:
[----:B------:R0:W5:Y:S04]  /*2290*/  LDG.E.128 R40, desc[UR22][R8.64] ;  /* 0x0000001608287981 */ /* 0x000168000c1e1d00 */
[----:B------:R0:W5:Y:S02]  /*22a0*/  LDG.E.128 R36, desc[UR22][R8.64+0x10] ;  /* 0x0000101608247981 */ /* 0x000164000c1e1d00 */
.L_x_655:
[----:B------:R-:W-:Y:S05]  /*22b0*/  BSYNC.RECONVERGENT B2 ;  /* 0x0000000000027941 */ /* 0x000fea0003800200 */
.L_x_653:
        /* <DEDUP_REMOVED lines=29> */
.L_x_656:
[----:B------:R1:W5:Y:S04]  /*2490*/  LDG.E.128 R48, desc[UR22][R6.64] ;  /* 0x0000001606307981 */ /* 0x000368000c1e1d00 */
[----:B------:R1:W5:Y:S02]  /*24a0*/  LDG.E.128 R44, desc[UR22][R6.64+0x10] ;  /* 0x00001016062c7981 */ /* 0x000364000c1e1d00 */
.L_x_645:
[----:B------:R-:W-:Y:S05]  /*24b0*/  BSYNC.RECONVERGENT B0 ;  /* 0x0000000000007941 */ /* 0x000fea0003800200 */
.L_x_630:
        /* <DEDUP_REMOVED lines=96> */
.L_x_629:
[----:B0-----:R-:W-:Y:S05]  /*2ac0*/  BSYNC.RECONVERGENT B1 ;  /* 0x0000000000017941 */ /* 0x001fea0003800200 */
.L_x_628:
        /* <DEDUP_REMOVED lines=33> */
.L_x_658:
[----:B------:R-:W-:Y:S05]  /*2ce0*/  BSYNC.RECONVERGENT B0 ;  /* 0x0000000000007941 */ /* 0x000fea0003800200 */
.L_x_657:
        /* <DEDUP_REMOVED lines=27> */
[----:B------:R-:W-:Y:S05]  /*2ea0*/  CALL.REL.NOINC `($__internal_29_$__cuda_sm3x_div_rn_noftz_f32_slowpath) ;  /* 0x0000003c00747944 */ /* 0x000fea0003c00000 */
[----:B------:R-:W-:-:S07]  /*2eb0*/  IMAD.MOV.U32 R4, RZ, RZ, R5 ;  /* 0x000000ffff047224 */ /* 0x000fce00078e0005 */
.L_x_660:
[----:B------:R-:W-:-:S04]  /*2ec0*/  FSETP.NEU.AND P1, PT, |R4|, +INF , PT ;  /* 0x7f8000000400780b */ /* 0x000fc80003f2d200 */
[----:B------:R-:W-:-:S04]  /*2ed0*/  FSEL R53, R4, 65504, P1 ;  /* 0x477fe00004357808 */ /* 0x000fc80000800000 */
[----:B------:R-:W-:-:S07]  /*2ee0*/  @P4 LOP3.LUT R53, R53, 0xff800000, RZ, 0xc0, !PT ;  /* 0xff80000035354812 */ /* 0x000fce00078ec0ff */
.L_x_659:
[----:B------:R-:W-:Y:S04]  /*2ef0*/  BSSY.RECONVERGENT B0, `(.L_x_661) ;  /* 0x0000027000007945 */ /* 0x000fe80003800200 */
[----:B------:R-:W-:Y:S05]  /*2f00*/  @P3 BRA `(.L_x_662) ;  /* 0x0000000000943947 */ /* 0x000fea0003800000 */
[----:B------:R-:W-:-:S05]  /*2f10*/  VIADD R4, R53, 0x1800000 ;  /* 0x0180000035047836 */ /* 0x000fca0000000000 */
[----:B------:R-:W-:-:S04]  /*2f20*/  LOP3.LUT R4, R4, 0x7f800000, RZ, 0xc0, !PT ;  /* 0x7f80000004047812 */ /* 0x000fc800078ec0ff */
[----:B------:R-:W-:-:S13]  /*2f30*/  ISETP.GT.U32.AND P1, PT, R4, 0x1ffffff, PT ;  /* 0x01ffffff0400780c */ /* 0x000fda0003f24070 */
[----:B------:R-:W-:Y:S05]  /*2f40*/  @P1 BRA `(.L_x_663) ;  /* 0x0000000000101947 */ /* 0x000fea0003800000 */
[----:B------:R-:W-:-:S07]  /*2f50*/  MOV R6, 0x2f70 ;  /* 0x00002f7000067802 */ /* 0x000fce0000000f00 */
[----:B------:R-:W-:Y:S05]  /*2f60*/  CALL.REL.NOINC `($__internal_28_$__cuda_sm20_rcp_rn_f32_slowpath) ;  /* 0x0000003800787944 */ /* 0x000fea0003c00000 */
[----:B------:R-:W-:Y:S01]  /*2f70*/  IMAD.MOV.U32 R9, RZ, RZ, R4 ;  /* 0x000000ffff097224 */ /* 0x000fe200078e0004 */
[----:B------:R-:W-:Y:S06]  /*2f80*/  BRA `(.L_x_664) ;  /* 0x0000000000107947 */ /* 0x000fec0003800000 */
.L_x_663:
[----:B------:R-:W0:Y:S02]  /*2f90*/  MUFU.RCP R4, R53 ;  /* 0x0000003500047308 */ /* 0x000e240000001000 */
[----:B0-----:R-:W-:-:S04]  /*2fa0*/  FFMA R5, R4, R53, -1 ;  /* 0xbf80000004057423 */ /* 0x001fc80000000035 */
[----:B------:R-:W-:-:S04]  /*2fb0*/  FADD.FTZ R5, -R5, -RZ ;  /* 0x800000ff05057221 */ /* 0x000fc80000010100 */
[----:B------:R-:W-:-:S07]  /*2fc0*/  FFMA R9, R4, R5, R4 ;  /* 0x0000000504097223 */ /* 0x000fce0000000004 */
.L_x_664:
        /* <DEDUP_REMOVED lines=25> */
.L_x_662:
[----:B------:R-:W-:Y:S05]  /*3160*/  BSYNC.RECONVERGENT B0 ;  /* 0x0000000000007941 */ /* 0x000fea0003800200 */
.L_x_661:
[----:B0-----:R-:W-:-:S04]  /*3170*/  F2FP.SATFINITE.E5M2.F32.PACK_AB_MERGE_C R4, RZ, RZ, RZ ;  /* 0x000000ffff04723e */ /* 0x001fc800048060ff */
        /* <DEDUP_REMOVED lines=59> */
[----:B------:R-:W-:Y:S01]  /*3530*/  F2FP.SATFINITE.E5M2.F32.PACK_AB_MERGE_C R10, RZ, R10, RZ ;  /* 0x0000000aff0a723e */ /* 0x000fe200048060ff */
[----:B------:R-:W-:Y:S01]  /*3540*/  FMUL R19, R4, R53 ;  /* 0x0000003504137220 */ /* 0x000fe20000400000 */
[----:B------:R-:W-:Y:S01]  /*3550*/  F2FP.SATFINITE.E5M2.F32.PACK_AB_MERGE_C R4, RZ, R5, RZ ;  /* 0x00000005ff04723e */ /* 0x000fe200048060ff */
[----:B------:R-:W-:Y:S01]  /*3560*/  FMUL R17, R6, R53 ;  /* 0x0000003506117220 */ /* 0x000fe20000400000 */
[----:B------:R-:W-:Y:S01]  /*3570*/  F2FP.SATFINITE.E5M2.F32.PACK_AB_MERGE_C R5, RZ, R7, RZ ;  /* 0x00000007ff05723e */ /* 0x000fe200048060ff */
[----:B------:R1:W-:Y:S01]  /*3580*/  STL.U8 [R1+0x10], R10 ;  /* 0x0000100a01007387 */ /* 0x0003e20000100000 */
[----:B------:R-:W-:-:S02]  /*3590*/  F2FP.SATFINITE.E5M2.F32.PACK_AB_MERGE_C R6, RZ, R8, RZ ;  /* 0x00000008ff06723e */ /* 0x000fc400048060ff */
[----:B------:R-:W-:Y:S01]  /*35a0*/  F2FP.SATFINITE.E5M2.F32.PACK_AB_MERGE_C R7, RZ, R9, RZ ;  /* 0x00000009ff07723e */ /* 0x000fe200048060ff */
[----:B------:R1:W-:Y:S01]  /*35b0*/  STL.U8 [R1], R4 ;  /* 0x0000000401007387 */ /* 0x0003e20000100000 */
        /* <DEDUP_REMOVED lines=80> */
.L_x_667:
        /* <DEDUP_REMOVED lines=33> */
.L_x_666:
[----:B------:R-:W-:Y:S05]  /*3cd0*/  BSYNC.RECONVERGENT B0 ;  /* 0x0000000000007941 */ /* 0x000fea0003800200 */
.L_x_665:
        /* <DEDUP_REMOVED lines=38> */
[-C--:B------:R-:W-:Y:S01]  /*3f40*/  FMUL R21, R58, R53.reuse ;  /* 0x000000353a157220 */ /* 0x080fe20000400000 */
[----:B------:R-:W-:Y:S01]  /*3f50*/  F2FP.SATFINITE.E5M2.F32.PACK_AB_MERGE_C R6, RZ, R12, RZ ;  /* 0x0000000cff06723e */ /* 0x000fe200048060ff */
[----:B------:R-:W-:Y:S01]  /*3f60*/  FMUL R11, R60, R53 ;  /* 0x000000353c0b7220 */ /* 0x000fe20000400000 */
[----:B-1----:R-:W-:Y:S01]  /*3f70*/  IADD3 R23, P3, PT, R56, UR4, RZ ;  /* 0x0000000438177c10 */ /* 0x002fe2000ff7e0ff */
        /* <DEDUP_REMOVED lines=69> */
.L_x_670:
        /* <DEDUP_REMOVED lines=48> */
.L_x_669:
[----:B------:R-:W-:Y:S05]  /*46d0*/  BSYNC.RECONVERGENT B0 ;  /* 0x0000000000007941 */ /* 0x000fea0003800200 */
.L_x_668:
        /* <DEDUP_REMOVED lines=39> */
[----:B------:R-:W-:Y:S01]  /*4950*/  F2FP.SATFINITE.E5M2.F32.PACK_AB_MERGE_C R12, RZ, R6, RZ ;  /* 0x00000006ff0c723e */ /* 0x000fe200048060ff */
[----:B------:R-:W-:Y:S01]  /*4960*/  FMUL R9, R30, R53 ;  /* 0x000000351e097220 */ /* 0x000fe20000400000 */
        /* <DEDUP_REMOVED lines=71> */
.L_x_673:
        /* <DEDUP_REMOVED lines=48> */
.L_x_672:
[----:B------:R-:W-:Y:S05]  /*50e0*/  BSYNC.RECONVERGENT B0 ;  /* 0x0000000000007941 */ /* 0x000fea0003800200 */
.L_x_671:
        /* <DEDUP_REMOVED lines=41> */
[----:B------:R-:W-:Y:S01]  /*5380*/  F2FP.SATFINITE.E5M2.F32.PACK_AB_MERGE_C R21, RZ, R21, RZ ;  /* 0x00000015ff15723e */ /* 0x000fe200048060ff */
[----:B0-----:R-:W-:Y:S01]  /*5390*/  IMAD R5, R5, 0x3, RZ ;  /* 0x0000000305057824 */ /* 0x001fe200078e02ff */
[----:B------:R-:W-:Y:S01]  /*53a0*/  F2FP.SATFINITE.E5M2.F32.PACK_AB_MERGE_C R6, RZ, R30, RZ ;  /* 0x0000001eff06723e */ /* 0x000fe200048060ff */
[----:B------:R-:W-:Y:S01]  /*53b0*/  IMAD.WIDE.U32 R22, R4, 0x3, R22 ;  /* 0x0000000304167825 */ /* 0x000fe200078e0016 */
        /* <DEDUP_REMOVED lines=69> */
.L_x_676:
        /* <DEDUP_REMOVED lines=48> */
.L_x_675:
[----:B------:R-:W-:Y:S05]  /*5b10*/  BSYNC.RECONVERGENT B0 ;  /* 0x0000000000007941 */ /* 0x000fea0003800200 */
.L_x_674:
        /* <DEDUP_REMOVED lines=60> */
.L_x_691:
        /* <DEDUP_REMOVED lines=26> */
.L_x_680:
[----:B------:R-:W2:Y:S04]  /*6080*/  LDL R9, [R24+-0x7] ;  /* 0xfffff90018097983 */ /* 0x000ea80000100800 */
[----:B--2---:R0:W-:Y:S02]  /*6090*/  STG.E desc[UR22][R22.64], R9 ;  /* 0x0000000916007986 */ /* 0x0041e4000c101916 */
.L_x_681:
[----:B------:R-:W-:Y:S05]  /*60a0*/  BSYNC.RECONVERGENT B1 ;  /* 0x0000000000017941 */ /* 0x000fea0003800200 */
.L_x_679:
        /* <DEDUP_REMOVED lines=10> */
.L_x_683:
        /* <DEDUP_REMOVED lines=16> */
.L_x_684:
[----:B------:R-:W-:Y:S05]  /*6250*/  BSYNC.RECONVERGENT B1 ;  /* 0x0000000000017941 */ /* 0x000fea0003800200 */
.L_x_682:
        /* <DEDUP_REMOVED lines=9> */
.L_x_686:
        /* <DEDUP_REMOVED lines=16> */
.L_x_687:
[----:B------:R-:W-:Y:S05]  /*63f0*/  BSYNC.RECONVERGENT B1 ;  /* 0x0000000000017941 */ /* 0x000fea0003800200 */
.L_x_685:
        /* <DEDUP_REMOVED lines=9> */
.L_x_689:
        /* <DEDUP_REMOVED lines=16> */
.L_x_690:
[----:B------:R-:W-:Y:S05]  /*6590*/  BSYNC.RECONVERGENT B1 ;  /* 0x0000000000017941 */ /* 0x000fea0003800200 */
.L_x_688:
[----:B------:R-:W-:Y:S01]  /*65a0*/  LEA R15, P2, R8, R15, 0x2 ;  /* 0x0000000f080f7211 */ /* 0x000fe200078410ff */
[----:B------:R-:W-:-:S04]  /*65b0*/  VIADD R24, R24, 0x10 ;  /* 0x0000001018187836 */ /* 0x000fc80000000000 */
[----:B------:R-:W-:Y:S01]  /*65c0*/  IMAD.X R17, R17, 0x1, R32, P2 ;  /* 0x0000000111117824 */ /* 0x000fe200010e0620 */
[----:B------:R-:W-:Y:S07]  /*65d0*/  @P1 BRA `(.L_x_691) ;  /* 0xfffffff800401947 */ /* 0x000fee000383ffff */
.L_x_678:
[----:B------:R-:W-:Y:S05]  /*65e0*/  BSYNC.RECONVERGENT B0 ;  /* 0x0000000000007941 */ /* 0x000fea0003800200 */
.L_x_677:
        /* <DEDUP_REMOVED lines=12> */
.L_x_694:
        /* <DEDUP_REMOVED lines=37> */
.L_x_693:
[----:B------:R-:W-:Y:S05]  /*6900*/  BSYNC.RECONVERGENT B0 ;  /* 0x0000000000007941 */ /* 0x000fea0003800200 */
.L_x_692:
[----:B------:R-:W-:Y:S02]  /*6910*/  VIADD R4, R4, 0x1 ;  /* 0x0000000104047836 */ /* 0x000fe40000000000 */
[----:B-1----:R-:W-:Y:S01]  /*6920*/  IMAD.MOV.U32 R19, RZ, RZ, RZ ;  /* 0x000000ffff137224 */ /* 0x002fe200078e00ff */
[----:B------:R-:W-:Y:S06]  /*6930*/  @P0 BRA `(.L_x_694) ;  /* 0xfffffffc005c0947 */ /* 0x000fec000383ffff */
[----:B------:R-:W-:Y:S05]  /*6940*/  EXIT ;  /* 0x000000000000794d */ /* 0x000fea0003800000 */
        .weak           $__internal_28_$__cuda_sm20_rcp_rn_f32_slowpath
        .type           $__internal_28_$__cuda_sm20_rcp_rn_f32_slowpath,@function
        .size           $__internal_28_$__cuda_sm20_rcp_rn_f32_slowpath,($__internal_29_$__cuda_sm3x_div_rn_noftz_f32_slowpath - $__internal_28_$__cuda_sm20_rcp_rn_f32_slowpath)
$__internal_28_$__cuda_sm20_rcp_rn_f32_slowpath:
        /* <DEDUP_REMOVED lines=15> */
.L_x_695:
        /* <DEDUP_REMOVED lines=33> */
.L_x_697:
[----:B------:R2:W3:Y:S02]  /*6c50*/  MUFU.RCP R4, R53 ;  /* 0x0000003500047308 */ /* 0x0004e40000001000 */
.L_x_696:
[----:B------:R-:W-:-:S04]  /*6c60*/  IMAD.MOV.U32 R7, RZ, RZ, 0x0 ;  /* 0x00000000ff077424 */ /* 0x000fc800078e00ff */
[----:B0123--:R-:W-:Y:S05]  /*6c70*/  RET.REL.NODEC R6 `(_ZN18transformer_engine71_GLOBAL__N__76556b6a_38_quantize_transpose_square_blockwise_cu_108e784945block_scaled_cast_transpose_kernel_notalignedILb1Ef6__half13__nv_fp8_e5m2EEvPKT1_PT2_S8_PT0_SA_mmmmmmfbPKf) ;  /* 0xffffff9006e07950 */ /* 0x00ffea0003c3ffff */
        .weak           $__internal_29_$__cuda_sm3x_div_rn_noftz_f32_slowpath
        .type           $__internal_29_$__cuda_sm3x_div_rn_noftz_f32_slowpath,@function
        .size           $__internal_29_$__cuda_sm3x_div_rn_noftz_f32_slowpath,(.L_x_1078 - $__internal_29_$__cuda_sm3x_div_rn_noftz_f32_slowpath)
$__internal_29_$__cuda_sm3x_div_rn_noftz_f32_slowpath:
        /* <DEDUP_REMOVED lines=23> */
.L_x_698:
        /* <DEDUP_REMOVED lines=49> */
.L_x_704:
[----:B------:R-:W-:-:S04]  /*7100*/  LOP3.LUT R5, R5, 0x80000000, RZ, 0xc0, !PT ;  /* 0x8000000005057812 */ /* 0x000fc800078ec0ff */
[----:B------:R-:W-:Y:S01]  /*7110*/  LOP3.LUT R5, R5, 0x7f800000, RZ, 0xfc, !PT ;  /* 0x7f80000005057812 */ /* 0x000fe200078efcff */
[----:B------:R-:W-:Y:S06]  /*7120*/  BRA `(.L_x_705) ;  /* 0x0000000000287947 */ /* 0x000fec0003800000 */
.L_x_703:
[----:B------:R-:W-:Y:S01]  /*7130*/  IMAD R5, R7, 0x800000, R5 ;  /* 0x0080000007057824 */ /* 0x000fe200078e0205 */
[----:B------:R-:W-:Y:S06]  /*7140*/  BRA `(.L_x_705) ;  /* 0x0000000000207947 */ /* 0x000fec0003800000 */
.L_x_702:
[----:B------:R-:W-:-:S04]  /*7150*/  LOP3.LUT R5, R8, 0x80000000, R5, 0x48, !PT ;  /* 0x8000000008057812 */ /* 0x000fc800078e4805 */
[----:B------:R-:W-:Y:S01]  /*7160*/  LOP3.LUT R5, R5, 0x7f800000, RZ, 0xfc, !PT ;  /* 0x7f80000005057812 */ /* 0x000fe200078efcff */
[----:B------:R-:W-:Y:S06]  /*7170*/  BRA `(.L_x_705) ;  /* 0x0000000000147947 */ /* 0x000fec0003800000 */
.L_x_701:
[----:B------:R-:W-:Y:S01]  /*7180*/  LOP3.LUT R5, R8, 0x80000000, R5, 0x48, !PT ;  /* 0x8000000008057812 */ /* 0x000fe200078e4805 */
[----:B------:R-:W-:Y:S06]  /*7190*/  BRA `(.L_x_705) ;  /* 0x00000000000c7947 */ /* 0x000fec0003800000 */
.L_x_700:
[----:B------:R-:W0:Y:S01]  /*71a0*/  MUFU.RSQ R5, -QNAN ;  /* 0xffc0000000057908 */ /* 0x000e220000001400 */
[----:B------:R-:W-:Y:S05]  /*71b0*/  BRA `(.L_x_705) ;  /* 0x0000000000047947 */ /* 0x000fea0003800000 */
.L_x_699:
[----:B------:R-:W-:-:S07]  /*71c0*/  FADD.FTZ R5, R4, 57344 ;  /* 0x4760000004057421 */ /* 0x000fce0000010000 */
.L_x_705:
[----:B------:R-:W-:-:S04]  /*71d0*/  IMAD.MOV.U32 R7, RZ, RZ, 0x0 ;  /* 0x00000000ff077424 */ /* 0x000fc800078e00ff */
[----:B0-----:R-:W-:Y:S05]  /*71e0*/  RET.REL.NODEC R6 `(_ZN18transformer_engine71_GLOBAL__N__76556b6a_38_quantize_transpose_square_blockwise_cu_108e784945block_scaled_cast_transpose_kernel_notalignedILb1Ef6__half13__nv_fp8_e5m2EEvPKT1_PT2_S8_PT0_SA_mmmmmmfbPKf) ;  /* 0xffffff8c06847950 */ /* 0x001fea0003c3ffff */
.L_x_706:
        /* <DEDUP_REMOVED lines=9> */
.L_x_1078:


//--------------------- .text._ZN18transformer_engine71_GLOBAL__N__76556b6a_38_quantize_transpose_square_blockwise_cu_108e784934block_scaled_cast_transpose_kernelILb1Ef6__half13__nv_fp8_e5m2EEvPKT1_PT2_S8_PT0_SA_mmmmmmf14CUtensorMap_stbPKf --------------------------
	.section	.text._ZN18transformer_engine71_GLOBAL__N__76556b6a_38_quantize_transpose_square_blockwise_cu_108e784934block_scaled_cast_transpose_kernelILb1Ef6__half13__nv_fp8_e5m2EEvPKT1_PT2_S8_PT0_SA_mmmmmmf14CUtensorMap_stbPKf,"ax",@progbits
	.align	128
.text._ZN18transformer_engine71_GLOBAL__N__76556b6a_38_quantize_transpose_square_blockwise_cu_108e784934block_scaled_cast_transpose_kernelILb1Ef6__half13__nv_fp8_e5m2EEvPKT1_PT2_S8_PT0_SA_mmmmmmf14CUtensorMap_stbPKf:
        .type           _ZN18transformer_engine71_GLOBAL__N__76556b6a_38_quantize_transpose_square_blockwise_cu_108e784934block_scaled_cast_transpose_kernelILb1Ef6__half13__nv_fp8_e5m2EEvPKT1_PT2_S8_PT0_SA_mmmmmmf14CUtensorMap_stbPKf,@function
        .size           _ZN18transformer_engine71_GLOBAL__N__76556b6a_38_quantize_transpose_square_blockwise_cu_108e784934block_scaled_cast_transpose_kernelILb1Ef6__half13__nv_fp8_e5m2EEvPKT1_PT2_S8_PT0_SA_mmmmmmf14CUtensorMap_stbPKf,(.L_x_1081 - _ZN18transformer_engine71_GLOBAL__N__76556b6a_38_quantize_transpose_square_blockwise_cu_108e784934block_scaled_cast_transpose_kernelILb1Ef6__half13__nv_fp8_e5m2EEvPKT1_PT2_S8_PT0_SA_mmmmmmf14CUtensorMap_stbPKf)
        .other          _ZN18transformer_engine71_GLOBAL__N__76556b6a_38_quantize_transpose_square_blockwise_cu_108e784934block_scaled_cast_transpose_kernelILb1Ef6__half13__nv_fp8_e5m2EEvPKT1_PT2_S8_PT0_SA_mmmmmmf14CUtensorMap_stbPKf,@"STO_CUDA_ENTRY STV_DEFAULT"
_ZN18transformer_engine71_GLOBAL__N__76556b6a_38_quantize_transpose_square_blockwise_cu_108e784934block_scaled_cast_transpose_kernelILb1Ef6__half13__nv_fp8_e5m2EEvPKT1_PT2_S8_PT0_SA_mmmmmmf14CUtensorMap_stbPKf:
        /* <DEDUP_REMOVED lines=10> */
.L_x_707:
        /* <DEDUP_REMOVED lines=171> */
.L_x_709:
[----:B------:R-:W-:Y:S05]  /*0b50*/  BSYNC.RECONVERGENT B0 ;  /* 0x0000000000007941 */ /* 0x000fea0003800200 */
.L_x_708:
        /* <DEDUP_REMOVED lines=26> */
[----:B------:R-:W-:Y:S05]  /*0d00*/  CALL.REL.NOINC `($__internal_31_$__cuda_sm3x_div_rn_noftz_f32_slowpath) ;  /* 0x0000001c00f47944 */ /* 0x000fea0003c00000 */
[----:B------:R-:W-:-:S07]  /*0d10*/  IMAD.MOV.U32 R16, RZ, RZ, R19 ;  /* 0x000000ffff107224 */ /* 0x000fce00078e0013 */
.L_x_711:
[----:B------:R-:W-:-:S04]  /*0d20*/  FSETP.NEU.AND P0, PT, |R16|, +INF , PT ;  /* 0x7f8000001000780b */ /* 0x000fc80003f0d200 */
[----:B------:R-:W-:-:S04]  /*0d30*/  FSEL R16, R16, 65504, P0 ;  /* 0x477fe00010107808 */ /* 0x000fc80000000000 */
[----:B------:R-:W-:-:S13]  /*0d40*/  R2UR UR11, R16 ;  /* 0x00000000100b72ca */ /* 0x000fda00000e0000 */
[----:B------:R-:W-:-:S12]  /*0d50*/  @UP0 ULOP3.LUT UR11, UR11, 0xff800000, URZ, 0xc0, !UPT ;  /* 0xff8000000b0b0892 */ /* 0x000fd8000f8ec0ff */
.L_x_710:
        /* <DEDUP_REMOVED lines=8> */
[----:B------:R-:W-:Y:S05]  /*0de0*/  CALL.REL.NOINC `($__internal_30_$__cuda_sm20_rcp_rn_f32_slowpath) ;  /* 0x0000001800e87944 */ /* 0x000fea0003c00000 */
[----:B------:R-:W-:Y:S05]  /*0df0*/  BRA `(.L_x_715) ;  /* 0x0000000000147947 */ /* 0x000fea0003800000 */
.L_x_714:
[----:B------:R-:W1:Y:S01]  /*0e00*/  MUFU.RCP R21, UR11 ;  /* 0x0000000b00157d08 */ /* 0x000e620008001000 */
[----:B--2---:R-:W-:-:S04]  /*0e10*/  IMAD.U32 R16, RZ, RZ, UR11 ;  /* 0x0000000bff107e24 */ /* 0x004fc8000f8e00ff */
[----:B-1----:R-:W-:-:S04]  /*0e20*/  FFMA R16, R21, R16, -1 ;  /* 0xbf80000015107423 */ /* 0x002fc80000000010 */
[----:B------:R-:W-:-:S04]  /*0e30*/  FADD.FTZ R16, -R16, -RZ ;  /* 0x800000ff10107221 */ /* 0x000fc80000010100 */
[----:B------:R-:W-:-:S07]  /*0e40*/  FFMA R21, R21, R16, R21 ;  /* 0x0000001015157223 */ /* 0x000fce0000000015 */
.L_x_715:
        /* <DEDUP_REMOVED lines=23> */
.L_x_713:
[----:B------:R-:W-:Y:S05]  /*0fc0*/  BSYNC.RECONVERGENT B0 ;  /* 0x0000000000007941 */ /* 0x000fea0003800200 */
.L_x_712:
        /* <DEDUP_REMOVED lines=37> */
[----:B------:R-:W-:Y:S01]  /*1220*/  F2FP.SATFINITE.E5M2.F32.PACK_AB_MERGE_C R0, RZ, R0, RZ ;  /* 0x00000000ff00723e */ /* 0x000fe200048060ff */
[----:B------:R-:W-:-:S02]  /*1230*/  IMAD R5, R5, 0x100, R17 ;  /* 0x0000010005057824 */ /* 0x000fc400078e0211 */
        /* <DEDUP_REMOVED lines=8> */
[----:B------:R-:W1:Y:S01]  /*12c0*/  LDCU.64 UR6, c[0x0][0x388] ;  /* 0x00007100ff0677ac */ /* 0x000e620008000a00 */
[----:B------:R-:W-:Y:S01]  /*12d0*/  LOP3.LUT R18, R0, 0xff, RZ, 0xc0, !PT ;  /* 0x000000ff00127812 */ /* 0x000fe200078ec0ff */
        /* <DEDUP_REMOVED lines=9> */
[----:B------:R-:W-:Y:S01]  /*1370*/  F2FP.SATFINITE.E5M2.F32.PACK_AB_MERGE_C R17, RZ, R17, RZ ;  /* 0x00000011ff11723e */ /* 0x000fe200048060ff */
        /* <DEDUP_REMOVED lines=11> */
[----:B------:R-:W-:Y:S01]  /*1430*/  F2FP.SATFINITE.E5M2.F32.PACK_AB_MERGE_C R60, RZ, R60, RZ ;  /* 0x0000003cff3c723e */ /* 0x000fe200048060ff */
[C---:B------:R-:W-:Y:S01]  /*1440*/  IMAD.SHL.U32 R12, R22.reuse, 0x2, RZ ;  /* 0x00000002160c7824 */ /* 0x040fe200078e00ff */
[----:B------:R-:W-:Y:S01]  /*1450*/  F2FP.SATFINITE.E5M2.F32.PACK_AB_MERGE_C R58, RZ, R58, RZ ;  /* 0x0000003aff3a723e */ /* 0x000fe200048060ff */
[----:B------:R-:W-:Y:S01]  /*1460*/  IMAD.SHL.U32 R45, R22, 0x800, RZ ;  /* 0x00000800162d7824 */ /* 0x000fe200078e00ff */
[----:B-1----:R-:W-:Y:S01]  /*1470*/  IADD3 R44, P0, PT, R44, UR6, RZ ;  /* 0x000000062c2c7c10 */ /* 0x002fe2000ff1e0ff */
[----:B------:R-:W1:Y:S01]  /*1480*/  S2UR UR6, SR_CgaCtaId ;  /* 0x00000000000679c3 */ /* 0x000e620000008800 */
[----:B------:R-:W-:Y:S01]  /*1490*/  LOP3.LUT R12, R47, 0x3c, R12, 0xf8, !PT ;  /* 0x0000003c2f0c7812 */ /* 0x000fe200078ef80c */
[----:B------:R-:W-:Y:S01]  /*14a0*/  IMAD.SHL.U32 R47, R22, 0x80, RZ ;  /* 0x00000080162f7824 */ /* 0x000fe200078e00ff */
        /* <DEDUP_REMOVED lines=8> */
[----:B------:R-:W-:Y:S01]  /*1530*/  LOP3.LUT R7, R50, 0x800, R45, 0xf8, !PT ;  /* 0x0000080032077812 */ /* 0x000fe200078ef82d */
[----:B------:R-:W-:Y:S01]  /*1540*/  IMAD.U32 R45, R22, 0x10000, RZ ;  /* 0x00010000162d7824 */ /* 0x000fe200078e00ff */
[----:B------:R-:W-:Y:S01]  /*1550*/  F2FP.SATFINITE.E5M2.F32.PACK_AB_MERGE_C R47, RZ, R47, RZ ;  /* 0x0000002fff2f723e */ /* 0x000fe200048060ff */
[----:B------:R-:W-:Y:S01]  /*1560*/  FMUL R70, R70, UR11 ;  /* 0x0000000b46467c20 */ /* 0x000fe20008400000 */
[----:B------:R-:W-:Y:S01]  /*1570*/  LOP3.LUT R65, R65, 0xffff, RZ, 0xc0, !PT ;  /* 0x0000ffff41417812 */ /* 0x000fe200078ec0ff */
[----:B------:R-:W-:Y:S01]  /*1580*/  FMUL R35, R35, UR11 ;  /* 0x0000000b23237c20 */ /* 0x000fe20008400000 */
[----:B------:R-:W-:Y:S01]  /*1590*/  LOP3.LUT R50, R45, 0xff0000, RZ, 0xc0, !PT ;  /* 0x00ff00002d327812 */ /* 0x000fe200078ec0ff */
[----:B------:R-:W-:Y:S01]  /*15a0*/  FMUL R45, R13, UR11 ;  /* 0x0000000b0d2d7c20 */ /* 0x000fe20008400000 */
[----:B------:R-:W-:Y:S01]  /*15b0*/  F2FP.SATFINITE.E5M2.F32.PACK_AB_MERGE_C R69, RZ, R69, RZ ;  /* 0x00000045ff45723e */ /* 0x000fe200048060ff */
[----:B------:R-:W-:Y:S01]  /*15c0*/  FMUL R72, R72, UR11 ;  /* 0x0000000b48487c20 */ /* 0x000fe20008400000 */
[----:B------:R-:W-:Y:S01]  /*15d0*/  LOP3.LUT R3, R50, 0xffff, R21, 0xf8, !PT ;  /* 0x0000ffff32037812 */ /* 0x000fe200078ef815 */
[----:B------:R-:W-:Y:S01]  /*15e0*/  FMUL R21, R11, UR11 ;  /* 0x0000000b0b157c20 */ /* 0x000fe20008400000 */
[C---:B------:R-:W-:Y:S01]  /*15f0*/  IMAD.U32 R11, R47.reuse, 0x10000, RZ ;  /* 0x000100002f0b7824 */ /* 0x040fe200078e00ff */
[----:B------:R-:W-:Y:S01]  /*1600*/  F2FP.SATFINITE.E5M2.F32.PACK_AB_MERGE_C R45, RZ, R45, RZ ;  /* 0x0000002dff2d723e */ /* 0x000fe200048060ff */
[----:B-1----:R-:W-:Y:S01]  /*1610*/  ULEA UR4, UR6, UR4, 0x18 ;  /* 0x0000000406047291 */ /* 0x002fe2000f8ec0ff */
[----:B------:R-:W-:Y:S01]  /*1620*/  LOP3.LUT R47, R47, 0xff, RZ, 0xc0, !PT ;  /* 0x000000ff2f2f7812 */ /* 0x000fe200078ec0ff */
[----:B------:R-:W-:Y:S01]  /*1630*/  FMUL R36, R36, UR11 ;  /* 0x0000000b24247c20 */ /* 0x000fe20008400000 */
[----:B------:R-:W-:Y:S01]  /*1640*/  LOP3.LUT R11, R11, 0xff0000, RZ, 0xc0, !PT ;  /* 0x00ff00000b0b7812 */ /* 0x000fe200078ec0ff */
[----:B------:R-:W-:Y:S01]  /*1650*/  IMAD.U32 R13, R45, 0x10000, RZ ;  /* 0x000100002d0d7824 */ /* 0x000fe200078e00ff */
[----:B------:R-:W-:Y:S01]  /*1660*/  F2FP.SATFINITE.E5M2.F32.PACK_AB_MERGE_C R21, RZ, R21, RZ ;  /* 0x00000015ff15723e */ /* 0x000fe200048060ff */
[----:B------:R-:W-:Y:S01]  /*1670*/  FMUL R38, R38, UR11 ;  /* 0x0000000b26267c20 */ /* 0x000fe20008400000 */
[----:B------:R-:W-:Y:S01]  /*1680*/  LOP3.LUT R20, R11, 0xffff, R20, 0xf8, !PT ;  /* 0x0000ffff0b147812 */ /* 0x000fe200078ef814 */
[----:B------:R-:W-:Y:S01]  /*1690*/  FMUL R67, R67, UR11 ;  /* 0x0000000b43437c20 */ /* 0x000fe20008400000 */
[----:B------:R-:W-:Y:S01]  /*16a0*/  IADD3 R7, PT, PT, R7, UR4, R12 ;  /* 0x0000000407077c10 */ /* 0x000fe2000fffe00c */
[----:B------:R-:W-:Y:S01]  /*16b0*/  IMAD.U32 R11, R21, 0x10000, RZ ;  /* 0x00010000150b7824 */ /* 0x000fe200078e00ff */
        /* <DEDUP_REMOVED lines=20> */
[----:B------:R-:W-:Y:S01]  /*1800*/  LOP3.LUT R22, R21, 0xff, RZ, 0xc0, !PT ;  /* 0x000000ff15167812 */ /* 0x000fe200078ec0ff */
[----:B------:R-:W-:Y:S01]  /*1810*/  IMAD.U32 R46, R46, 0x10000, RZ ;  /* 0x000100002e2e7824 */ /* 0x000fe200078e00ff */
[----:B------:R-:W-:Y:S01]  /*1820*/  LOP3.LUT R71, R71, 0xffff, RZ, 0xc0, !PT ;  /* 0x0000ffff47477812 */ /* 0x000fe200078ec0ff */
[----:B------:R-:W-:Y:S01]  /*1830*/  IMAD R21, R50, 0x100, R47 ;  /* 0x0000010032157824 */ /* 0x000fe200078e022f */
[----:B------:R-:W-:Y:S01]  /*1840*/  F2FP.SATFINITE.E5M2.F32.PACK_AB_MERGE_C R70, RZ, R70, RZ ;  /* 0x00000046ff46723e */ /* 0x000fe200048060ff */
        /* <DEDUP_REMOVED lines=11> */
[----:B------:R-:W-:Y:S02]  /*1900*/  F2FP.SATFINITE.E5M2.F32.PACK_AB_MERGE_C R50, RZ, R63, RZ ;  /* 0x0000003fff32723e */ /* 0x000fe400048060ff */
[----:B------:R-:W-:Y:S01]  /*1910*/  LOP3.LUT R45, R60, 0xff, RZ, 0xc0, !PT ;  /* 0x000000ff3c2d7812 */ /* 0x000fe200078ec0ff */
[C---:B------:R-:W-:Y:S01]  /*1920*/  IMAD R43, R58.reuse, 0x100, R43 ;  /* 0x000001003a2b7824 */ /* 0x040fe200078e022b */
[----:B------:R-:W-:Y:S01]  /*1930*/  F2FP.SATFINITE.E5M2.F32.PACK_AB_MERGE_C R46, RZ, R46, RZ ;  /* 0x0000002eff2e723e */ /* 0x000fe200048060ff */
[----:B------:R-:W-:Y:S01]  /*1940*/  IMAD.U32 R58, R58, 0x10000, RZ ;  /* 0x000100003a3a7824 */ /* 0x000fe200078e00ff */
[----:B------:R-:W-:Y:S01]  /*1950*/  LOP3.LUT R14, R47, 0xffff, R14, 0xf8, !PT ;  /* 0x0000ffff2f0e7812 */ /* 0x000fe200078ef80e */
[C---:B------:R-:W-:Y:S01]  /*1960*/  IMAD R45, R50.reuse, 0x100, R45 ;  /* 0x00000100322d7824 */ /* 0x040fe200078e022d */
[----:B------:R-:W-:Y:S01]  /*1970*/  F2FP.SATFINITE.E5M2.F32.PACK_AB_MERGE_C R35, RZ, R35, RZ ;  /* 0x00000023ff23723e */ /* 0x000fe200048060ff */
        /* <DEDUP_REMOVED lines=10> */
[----:B------:R-:W-:Y:S02]  /*1a20*/  F2FP.SATFINITE.E5M2.F32.PACK_AB_MERGE_C R27, RZ, R62, RZ ;  /* 0x0000003eff1b723e */ /* 0x000fe400048060ff */
[----:B------:R-:W-:Y:S01]  /*1a30*/  LOP3.LUT R4, R47, 0xffff, R4, 0xf8, !PT ;  /* 0x0000ffff2f047812 */ /* 0x000fe200078ef804 */
[----:B------:R-:W-:Y:S01]  /*1a40*/  FMUL R47, R29, UR11 ;  /* 0x0000000b1d2f7c20 */ /* 0x000fe20008400000 */
[----:B------:R-:W-:Y:S01]  /*1a50*/  F2FP.SATFINITE.E5M2.F32.PACK_AB_MERGE_C R41, RZ, R41, RZ ;  /* 0x00000029ff29723e */ /* 0x000fe200048060ff */
[----:B------:R-:W-:Y:S01]  /*1a60*/  IMAD R46, R27, 0x100, R46 ;  /* 0x000001001b2e7824 */ /* 0x000fe200078e022e */
[----:B------:R-:W-:Y:S01]  /*1a70*/  LOP3.LUT R8, R49, 0xffff, R8, 0xf8, !PT ;  /* 0x0000ffff31087812 */ /* 0x000fe200078ef808 */
[----:B------:R-:W-:Y:S01]  /*1a80*/  IMAD.U32 R27, R27, 0x10000, RZ ;  /* 0x000100001b1b7824 */ /* 0x000fe200078e00ff */
[C---:B------:R-:W-:Y:S01]  /*1a90*/  LOP3.LUT R29, R41.reuse, 0xff, RZ, 0xc0, !PT ;  /* 0x000000ff291d7812 */ /* 0x040fe200078ec0ff */
[----:B------:R-:W-:Y:S01]  /*1aa0*/  IMAD.U32 R49, R41, 0x10000, RZ ;  /* 0x0001000029317824 */ /* 0x000fe200078e00ff */
[----:B------:R-:W-:-:S02]  /*1ab0*/  F2FP.SATFINITE.E5M2.F32.PACK_AB_MERGE_C R47, RZ, R47, RZ ;  /* 0x0000002fff2f723e */ /* 0x000fc400048060ff */
        /* <DEDUP_REMOVED lines=14> */
[----:B------:R-:W-:Y:S01]  /*1ba0*/  F2FP.SATFINITE.E5M2.F32.PACK_AB_MERGE_C R49, RZ, R66, RZ ;  /* 0x00000042ff31723e */ /* 0x000fe200048060ff */
[----:B------:R-:W-:Y:S01]  /*1bb0*/  IMAD.U32 R48, R65, 0x10000, RZ ;  /* 0x0001000041307824 */ /* 0x000fe200078e00ff */
[----:B------:R-:W-:Y:S02]  /*1bc0*/  LOP3.LUT R50, R47, 0xff, RZ, 0xc0, !PT ;  /* 0x000000ff2f327812 */ /* 0x000fe400078ec0ff */
[----:B------:R-:W-:Y:S02]  /*1bd0*/  F2FP.SATFINITE.E5M2.F32.PACK_AB_MERGE_C R29, RZ, R29, RZ ;  /* 0x0000001dff1d723e */ /* 0x000fe400048060ff */
[----:B------:R-:W-:Y:S01]  /*1be0*/  F2FP.SATFINITE.E5M2.F32.PACK_AB_MERGE_C R17, RZ, R17, RZ ;  /* 0x00000011ff11723e */ /* 0x000fe200048060ff */
        /* <DEDUP_REMOVED lines=12> */
[----:B------:R-:W-:Y:S01]  /*1cb0*/  F2FP.SATFINITE.E5M2.F32.PACK_AB_MERGE_C R49, RZ, R49, RZ ;  /* 0x00000031ff31723e */ /* 0x000fe200048060ff */
[----:B------:R-:W-:Y:S01]  /*1cc0*/  FMUL R47, R52, UR11 ;  /* 0x0000000b342f7c20 */ /* 0x000fe20008400000 */
[----:B------:R-:W-:-:S02]  /*1cd0*/  LOP3.LUT R52, R69, 0xffff, RZ, 0xc0, !PT ;  /* 0x0000ffff45347812 */ /* 0x000fc400078ec0ff */
[----:B------:R-:W-:Y:S02]  /*1ce0*/  F2FP.SATFINITE.E5M2.F32.PACK_AB_MERGE_C R48, RZ, R48, RZ ;  /* 0x00000030ff30723e */ /* 0x000fe400048060ff */
        /* <DEDUP_REMOVED lines=10> */
[----:B------:R-:W-:Y:S02]  /*1d90*/  F2FP.SATFINITE.E5M2.F32.PACK_AB_MERGE_C R51, RZ, R51, RZ ;  /* 0x00000033ff33723e */ /* 0x000fe400048060ff */
[----:B------:R-:W-:Y:S02]  /*1da0*/  LOP3.LUT R32, R50, 0xffff, RZ, 0xc0, !PT ;  /* 0x0000ffff32207812 */ /* 0x000fe400078ec0ff */
[----:B------:R-:W-:Y:S02]  /*1db0*/  F2FP.SATFINITE.E5M2.F32.PACK_AB_MERGE_C R52, RZ, R31, RZ ;  /* 0x0000001fff34723e */ /* 0x000fe400048060ff */
[----:B------:R-:W-:Y:S02]  /*1dc0*/  LOP3.LUT R46, R53, 0xffff, R46, 0xf8, !PT ;  /* 0x0000ffff352e7812 */ /* 0x000fe400078ef82e */
[----:B------:R-:W-:-:S02]  /*1dd0*/  F2FP.SATFINITE.E5M2.F32.PACK_AB_MERGE_C R42, RZ, R42, RZ ;  /* 0x0000002aff2a723e */ /* 0x000fc400048060ff */
        /* <DEDUP_REMOVED lines=8> */
[----:B------:R-:W-:-:S02]  /*1e60*/  F2FP.SATFINITE.E5M2.F32.PACK_AB_MERGE_C R54, RZ, R54, RZ ;  /* 0x00000036ff36723e */ /* 0x000fc400048060ff */
        /* <DEDUP_REMOVED lines=9> */
[----:B------:R-:W-:Y:S01]  /*1f00*/  F2FP.SATFINITE.E5M2.F32.PACK_AB_MERGE_C R55, RZ, R55, RZ ;  /* 0x00000037ff37723e */ /* 0x000fe200048060ff */
[----:B------:R-:W-:Y:S01]  /*1f10*/  IMAD.U32 R53, R52, 0x10000, RZ ;  /* 0x0001000034357824 */ /* 0x000fe200078e00ff */
[----:B------:R-:W-:Y:S01]  /*1f20*/  F2FP.SATFINITE.E5M2.F32.PACK_AB_MERGE_C R54, RZ, R54, RZ ;  /* 0x00000036ff36723e */ /* 0x000fe200048060ff */
        /* <DEDUP_REMOVED lines=15> */
[----:B------:R-:W-:-:S02]  /*2020*/  F2FP.SATFINITE.E5M2.F32.PACK_AB_MERGE_C R72, RZ, R72, RZ ;  /* 0x00000048ff48723e */ /* 0x000fc400048060ff */
[----:B------:R-:W-:Y:S02]  /*2030*/  LOP3.LUT R35, R35, 0xff, RZ, 0xc0, !PT ;  /* 0x000000ff23237812 */ /* 0x000fe400078ec0ff */
[----:B------:R-:W-:Y:S02]  /*2040*/  PRMT R23, R23, 0x4210, R52 ;  /* 0x0000421017177816 */ /* 0x000fe40000000034 */
[----:B------:R-:W-:Y:S01]  /*2050*/  LOP3.LUT R56, R53, 0xff0000, RZ, 0xc0, !PT ;  /* 0x00ff000035387812 */ /* 0x000fe200078ec0ff */
[----:B------:R-:W-:Y:S01]  /*2060*/  IMAD R35, R72, 0x100, R35 ;  /* 0x0000010048237824 */ /* 0x000fe200078e0223 */
[----:B------:R-:W-:Y:S02]  /*2070*/  LOP3.LUT R52, R5, R54, RZ, 0xfc, !PT ;  /* 0x0000003605347212 */ /* 0x000fe400078efcff */
[----:B------:R-:W-:Y:S01]  /*2080*/  LOP3.LUT R54, R9, R70, RZ, 0xfc, !PT ;  /* 0x0000004609367212 */ /* 0x000fe200078efcff */
[----:B------:R-:W-:Y:S01]  /*2090*/  IMAD.SHL.U32 R9, R8, 0x1000000, RZ ;  /* 0x0100000008097824 */ /* 0x000fe200078e00ff */
[----:B------:R-:W-:Y:S01]  /*20a0*/  F2FP.SATFINITE.E5M2.F32.PACK_AB_MERGE_C R36, RZ, R36, RZ ;  /* 0x00000024ff24723e */ /* 0x000fe200048060ff */
[----:B------:R-:W-:Y:S01]  /*20b0*/  STS [R7+0x200], R52 ;  /* 0x0002003407007388 */ /* 0x000fe20000000800 */
[----:B------:R-:W-:Y:S01]  /*20c0*/  LOP3.LUT R5, R56, 0xffff, R33, 0xf8, !PT ;  /* 0x0000ffff38057812 */ /* 0x000fe200078ef821 */
[----:B------:R-:W-:Y:S01]  /*20d0*/  FMUL R33, R37, UR11 ;  /* 0x0000000b25217c20 */ /* 0x000fe20008400000 */
[----:B------:R-:W-:Y:S01]  /*20e0*/  LOP3.LUT R72, R72, 0xffff, RZ, 0xc0, !PT ;  /* 0x0000ffff48487812 */ /* 0x000fe200078ec0ff */
[----:B------:R-:W-:Y:S01]  /*20f0*/  STS [R7+0x280], R54 ;  /* 0x0002803607007388 */ /* 0x000fe20000000800 */
[----:B------:R-:W-:-:S02]  /*2100*/  F2FP.SATFINITE.E5M2.F32.PACK_AB_MERGE_C R45, RZ, R45, RZ ;  /* 0x0000002dff2d723e */ /* 0x000fc400048060ff */
        /* <DEDUP_REMOVED lines=14> */
[----:B------:R-:W-:-:S02]  /*21f0*/  F2FP.SATFINITE.E5M2.F32.PACK_AB_MERGE_C R33, RZ, R33, RZ ;  /* 0x00000021ff21723e */ /* 0x000fc400048060ff */
[----:B------:R-:W-:Y:S02]  /*2200*/  LOP3.LUT R49, R49, 0xffff, RZ, 0xc0, !PT ;  /* 0x0000ffff31317812 */ /* 0x000fe400078ec0ff */
[----:B------:R-:W-:Y:S02]  /*2210*/  LOP3.LUT R51, R51, 0xffff, RZ, 0xc0, !PT ;  /* 0x0000ffff33337812 */ /* 0x000fe400078ec0ff */
[----:B------:R-:W-:Y:S01]  /*2220*/  LOP3.LUT R0, R8, 0xffff, R35, 0xf8, !PT ;  /* 0x0000ffff08007812 */ /* 0x000fe200078ef823 */
[----:B------:R-:W-:Y:S01]  /*2230*/  IMAD.SHL.U32 R8, R29, 0x1000000, RZ ;  /* 0x010000001d087824 */ /* 0x000fe200078e00ff */
[----:B------:R-:W-:Y:S01]  /*2240*/  LOP3.LUT R53, R33, 0xffff, RZ, 0xc0, !PT ;  /* 0x0000ffff21357812 */ /* 0x000fe200078ec0ff */
[----:B------:R-:W-:Y:S01]  /*2250*/  IMAD.SHL.U32 R10, R49, 0x1000000, RZ ;  /* 0x01000000310a7824 */ /* 0x000fe200078e00ff */
[----:B------:R-:W-:Y:S02]  /*2260*/  F2FP.SATFINITE.E5M2.F32.PACK_AB_MERGE_C R38, RZ, R38, RZ ;  /* 0x00000026ff26723e */ /* 0x000fe400048060ff */
[----:B------:R-:W-:Y:S01]  /*2270*/  LOP3.LUT R33, R33, 0xff, RZ, 0xc0, !PT ;  /* 0x000000ff21217812 */ /* 0x000fe200078ec0ff */
[----:B------:R-:W-:Y:S01]  /*2280*/  IMAD.SHL.U32 R56, R53, 0x1000000, RZ ;  /* 0x0100000035387824 */ /* 0x000fe200078e00ff */
[----:B------:R-:W-:-:S02]  /*2290*/  F2FP.SATFINITE.E5M2.F32.PACK_AB_MERGE_C R47, RZ, R47, RZ ;  /* 0x0000002fff2f723e */ /* 0x000fc400048060ff */
[----:B------:R-:W-:Y:S01]  /*22a0*/  LOP3.LUT R9, R20, R9, RZ, 0xfc, !PT ;  /* 0x0000000914097212 */ /* 0x000fe200078efcff */
[----:B------:R-:W-:Y:S01]  /*22b0*/  IMAD.SHL.U32 R20, R51, 0x1000000, RZ ;  /* 0x0100000033147824 */ /* 0x000fe200078e00ff */
[----:B------:R-:W-:Y:S01]  /*22c0*/  LOP3.LUT R8, R3, R8, RZ, 0xfc, !PT ;  /* 0x0000000803087212 */ /* 0x000fe200078efcff */
[C---:B------:R-:W-:Y:S01]  /*22d0*/  IMAD R3, R38.reuse, 0x100, R33 ;  /* 0x0000010026037824 */ /* 0x040fe200078e0221 */
[----:B------:R-:W-:Y:S01]  /*22e0*/  F2FP.SATFINITE.E5M2.F32.PACK_AB_MERGE_C R67, RZ, R67, RZ ;  /* 0x00000043ff43723e */ /* 0x000fe200048060ff */
        /* <DEDUP_REMOVED lines=14> */
[----:B------:R-:W-:Y:S01]  /*23d0*/  F2FP.SATFINITE.E5M2.F32.PACK_AB_MERGE_C R24, RZ, R24, RZ ;  /* 0x00000018ff18723e */ /* 0x000fe200048060ff */
[----:B------:R-:W-:Y:S01]  /*23e0*/  IMAD.SHL.U32 R42, R42, 0x1000000, RZ ;  /* 0x010000002a2a7824 */ /* 0x000fe200078e00ff */
[----:B------:R-:W-:Y:S01]  /*23f0*/  PRMT R2, R2, 0x4210, R67 ;  /* 0x0000421002027816 */ /* 0x000fe20000000043 */
[----:B------:R-:W-:Y:S01]  /*2400*/  IMAD.U32 R67, R67, 0x10000, RZ ;  /* 0x0001000043437824 */ /* 0x000fe200078e00ff */
[----:B------:R-:W-:Y:S01]  /*2410*/  F2FP.SATFINITE.E5M2.F32.PACK_AB_MERGE_C R73, RZ, R73, RZ ;  /* 0x00000049ff49723e */ /* 0x000fe200048060ff */
[----:B------:R-:W-:Y:S01]  /*2420*/  IMAD.U32 R24, R24, 0x10000, RZ ;  /* 0x0001000018187824 */ /* 0x000fe200078e00ff */
[----:B------:R-:W-:-:S02]  /*2430*/  F2FP.SATFINITE.E5M2.F32.PACK_AB_MERGE_C R26, RZ, R26, RZ ;  /* 0x0000001aff1a723e */ /* 0x000fc400048060ff */
[----:B------:R-:W-:Y:S02]  /*2440*/  F2FP.SATFINITE.E5M2.F32.PACK_AB_MERGE_C R75, RZ, R75, RZ ;  /* 0x0000004bff4b723e */ /* 0x000fe400048060ff */
[----:B------:R-:W-:Y:S01]  /*2450*/  F2FP.SATFINITE.E5M2.F32.PACK_AB_MERGE_C R28, RZ, R28, RZ ;  /* 0x0000001cff1c723e */ /* 0x000fe200048060ff */
[----:B------:R-:W-:Y:S01]  /*2460*/  IMAD.U32 R26, R26, 0x10000, RZ ;  /* 0x000100001a1a7824 */ /* 0x000fe200078e00ff */
[----:B------:R-:W-:Y:S02]  /*2470*/  F2FP.SATFINITE.E5M2.F32.PACK_AB_MERGE_C R30, RZ, R30, RZ ;  /* 0x0000001eff1e723e */ /* 0x000fe400048060ff */
[----:B-1----:R-:W-:Y:S01]  /*2480*/  IADD3 R8, P0, PT, R44, UR6, RZ ;  /* 0x000000062c087c10 */ /* 0x002fe2000ff1e0ff */
[----:B------:R-:W-:Y:S01]  /*2490*/  IMAD.U32 R28, R28, 0x10000, RZ ;  /* 0x000100001c1c7824 */ /* 0x000fe200078e00ff */
[----:B------:R-:W-:Y:S01]  /*24a0*/  F2FP.SATFINITE.E5M2.F32.PACK_AB_MERGE_C R77, RZ, R77, RZ ;  /* 0x0000004dff4d723e */ /* 0x000fe200048060ff */
[----:B------:R-:W-:Y:S01]  /*24b0*/  IMAD.U32 R30, R30, 0x10000, RZ ;  /* 0x000100001e1e7824 */ /* 0x000fe200078e00ff */
[----:B------:R-:W-:-:S02]  /*24c0*/  F2FP.SATFINITE.E5M2.F32.PACK_AB_MERGE_C R39, RZ, R39, RZ ;  /* 0x00000027ff27723e */ /* 0x000fc400048060ff */
[----:B------:R-:W-:Y:S02]  /*24d0*/  F2FP.SATFINITE.E5M2.F32.PACK_AB_MERGE_C R74, RZ, R74, RZ ;  /* 0x0000004aff4a723e */ /* 0x000fe400048060ff */
        /* <DEDUP_REMOVED lines=75> */
        .weak           $__internal_30_$__cuda_sm20_rcp_rn_f32_slowpath
        .type           $__internal_30_$__cuda_sm20_rcp_rn_f32_slowpath,@function
        .size           $__internal_30_$__cuda_sm20_rcp_rn_f32_slowpath,($__internal_31_$__cuda_sm3x_div_rn_noftz_f32_slowpath - $__internal_30_$__cuda_sm20_rcp_rn_f32_slowpath)
$__internal_30_$__cuda_sm20_rcp_rn_f32_slowpath:
        /* <DEDUP_REMOVED lines=15> */
.L_x_716:
        /* <DEDUP_REMOVED lines=33> */
.L_x_718:
[----:B------:R1:W2:Y:S02]  /*2c90*/  MUFU.RCP R17, R16 ;  /* 0x0000001000117308 */ /* 0x0002a40000001000 */
.L_x_717:
[----:B--2-4-:R-:W-:Y:S02]  /*2ca0*/  IMAD.MOV.U32 R21, RZ, RZ, R17 ;  /* 0x000000ffff157224 */ /* 0x014fe400078e0011 */
[----:B-1-3--:R-:W-:Y:S02]  /*2cb0*/  IMAD.MOV.U32 R16, RZ, RZ, R18 ;  /* 0x000000ffff107224 */ /* 0x00afe400078e0012 */
[----:B------:R-:W-:-:S04]  /*2cc0*/  IMAD.MOV.U32 R17, RZ, RZ, 0x0 ;  /* 0x00000000ff117424 */ /* 0x000fc800078e00ff */
[----:B------:R-:W-:Y:S05]  /*2cd0*/  RET.REL.NODEC R16 `(_ZN18transformer_engine71_GLOBAL__N__76556b6a_38_quantize_transpose_square_blockwise_cu_108e784934block_scaled_cast_transpose_kernelILb1Ef6__half13__nv_fp8_e5m2EEvPKT1_PT2_S8_PT0_SA_mmmmmmf14CUtensorMap_stbPKf) ;  /* 0xffffffd010c87950 */ /* 0x000fea0003c3ffff */
        .weak           $__internal_31_$__cuda_sm3x_div_rn_noftz_f32_slowpath
        .type           $__internal_31_$__cuda_sm3x_div_rn_noftz_f32_slowpath,@function
        .size           $__internal_31_$__cuda_sm3x_div_rn_noftz_f32_slowpath,(.L_x_1081 - $__internal_31_$__cuda_sm3x_div_rn_noftz_f32_slowpath)
$__internal_31_$__cuda_sm3x_div_rn_noftz_f32_slowpath:
        /* <DEDUP_REMOVED lines=23> */
.L_x_719:
        /* <DEDUP_REMOVED lines=49> */
.L_x_725:
[----:B------:R-:W-:-:S04]  /*3160*/  LOP3.LUT R19, R19, 0x80000000, RZ, 0xc0, !PT ;  /* 0x8000000013137812 */ /* 0x000fc800078ec0ff */
[----:B------:R-:W-:Y:S01]  /*3170*/  LOP3.LUT R19, R19, 0x7f800000, RZ, 0xfc, !PT ;  /* 0x7f80000013137812 */ /* 0x000fe200078efcff */
[----:B------:R-:W-:Y:S06]  /*3180*/  BRA `(.L_x_726) ;  /* 0x0000000000287947 */ /* 0x000fec0003800000 */
.L_x_724:
[----:B------:R-:W-:Y:S01]  /*3190*/  IMAD R19, R23, 0x800000, R19 ;  /* 0x0080000017137824 */ /* 0x000fe200078e0213 */
[----:B------:R-:W-:Y:S06]  /*31a0*/  BRA `(.L_x_726) ;  /* 0x0000000000207947 */ /* 0x000fec0003800000 */
.L_x_723:
[----:B------:R-:W-:-:S04]  /*31b0*/  LOP3.LUT R17, R22, 0x80000000, R17, 0x48, !PT ;  /* 0x8000000016117812 */ /* 0x000fc800078e4811 */
[----:B------:R-:W-:Y:S01]  /*31c0*/  LOP3.LUT R19, R17, 0x7f800000, RZ, 0xfc, !PT ;  /* 0x7f80000011137812 */ /* 0x000fe200078efcff */
[----:B------:R-:W-:Y:S06]  /*31d0*/  BRA `(.L_x_726) ;  /* 0x0000000000147947 */ /* 0x000fec0003800000 */
.L_x_722:
[----:B------:R-:W-:Y:S01]  /*31e0*/  LOP3.LUT R19, R22, 0x80000000, R17, 0x48, !PT ;  /* 0x8000000016137812 */ /* 0x000fe200078e4811 */
[----:B------:R-:W-:Y:S06]  /*31f0*/  BRA `(.L_x_726) ;  /* 0x00000000000c7947 */ /* 0x000fec0003800000 */
.L_x_721:
[----:B------:R-:W1:Y:S01]  /*3200*/  MUFU.RSQ R19, -QNAN ;  /* 0xffc0000000137908 */ /* 0x000e620000001400 */
[----:B------:R-:W-:Y:S05]  /*3210*/  BRA `(.L_x_726) ;  /* 0x0000000000047947 */ /* 0x000fea0003800000 */
.L_x_720:
[----:B------:R-:W-:-:S07]  /*3220*/  FADD.FTZ R19, R16, 57344 ;  /* 0x4760000010137421 */ /* 0x000fce0000010000 */
.L_x_726:
[----:B------:R-:W-:Y:S02]  /*3230*/  IMAD.MOV.U32 R16, RZ, RZ, R18 ;  /* 0x000000ffff107224 */ /* 0x000fe400078e0012 */
[----:B------:R-:W-:-:S04]  /*3240*/  IMAD.MOV.U32 R17, RZ, RZ, 0x0 ;  /* 0x00000000ff117424 */ /* 0x000fc800078e00ff */
[----:B-1----:R-:W-:Y:S05]  /*3250*/  RET.REL.NODEC R16 `(_ZN18transformer_engine71_GLOBAL__N__76556b6a_38_quantize_transpose_square_blockwise_cu_108e784934block_scaled_cast_transpose_kernelILb1Ef6__half13__nv_fp8_e5m2EEvPKT1_PT2_S8_PT0_SA_mmmmmmf14CUtensorMap_stbPKf) ;  /* 0xffffffcc10687950 */ /* 0x002fea0003c3ffff */
.L_x_727:
        /* <DEDUP_REMOVED lines=10> */
.L_x_1081:


//--------------------- .text._ZN18transformer_engine71_GLOBAL__N__76556b6a_38_quantize_transpose_square_blockwise_cu_108e784945block_scaled_cast_transpose_kernel_notalignedILb0Eff13__nv_fp8_e4m3EEvPKT1_PT2_S7_PT0_S9_mmmmmmfbPKf --------------------------
	.section	.text._ZN18transformer_engine71_GLOBAL__N__76556b6a_38_quantize_transpose_square_blockwise_cu_108e784945block_scaled_cast_transpose_kernel_notalignedILb0Eff13__nv_fp8_e4m3EEvPKT1_PT2_S7_PT0_S9_mmmmmmfbPKf,"ax",@progbits
	.align	128
.text._ZN18transformer_engine71_GLOBAL__N__76556b6a_38_quantize_transpose_square_blockwise_cu_108e784945block_scaled_cast_transpose_kernel_notalignedILb0Eff13__nv_fp8_e4m3EEvPKT1_PT2_S7_PT0_S9_mmmmmmfbPKf:
        .type           _ZN18transformer_engine71_GLOBAL__N__76556b6a_38_quantize_transpose_square_blockwise_cu_108e784945block_scaled_cast_transpose_kernel_notalignedILb0Eff13__nv_fp8_e4m3EEvPKT1_PT2_S7_PT0_S9_mmmmmmfbPKf,@function
        .size           _ZN18transformer_engine71_GLOBAL__N__76556b6a_38_quantize_transpose_square_blockwise_cu_108e784945block_scaled_cast_transpose_kernel_notalignedILb0Eff13__nv_fp8_e4m3EEvPKT1_PT2_S7_PT0_S9_mmmmmmfbPKf,(.L_x_1084 - _ZN18transformer_engine71_GLOBAL__N__76556b6a_38_quantize_transpose_square_blockwise_cu_108e784945block_scaled_cast_transpose_kernel_notalignedILb0Eff13__nv_fp8_e4m3EEvPKT1_PT2_S7_PT0_S9_mmmmmmfbPKf)
        .other          _ZN18transformer_engine71_GLOBAL__N__76556b6a_38_quantize_transpose_square_blockwise_cu_108e784945block_scaled_cast_transpose_kernel_notalignedILb0Eff13__nv_fp8_e4m3EEvPKT1_PT2_S7_PT0_S9_mmmmmmfbPKf,@"STO_CUDA_ENTRY STV_DEFAULT"
_ZN18transformer_engine71_GLOBAL__N__76556b6a_38_quantize_transpose_square_blockwise_cu_108e784945block_scaled_cast_transpose_kernel_notalignedILb0Eff13__nv_fp8_e4m3EEvPKT1_PT2_S7_PT0_S9_mmmmmmfbPKf:
        /* <DEDUP_REMOVED lines=10> */
.L_x_728:
        /* <DEDUP_REMOVED lines=32> */
[----:B------:R-:W-:Y:S02]  /*02a0*/  ISETP.GE.U32.AND P0, PT, R69, R8, PT ;  /* 0x000000084500720c */ /* 0x000fe40003f06070 */
[----:B------:R-:W-:Y:S02]  /*02b0*/  ISETP.GE.U32.AND P3, PT, R4, -0x5, PT ;  /* 0xfffffffb0400780c */ /* 0x000fe40003f66070 */
[----:B------:R-:W-:-:S02]  /*02c0*/  IADD3.X R4, PT, PT, R73, -0x1, RZ, P4, !PT ;  /* 0xffffffff49047810 */ /* 0x000fc400027fe4ff */
[----:B------:R-:W-:Y:S02]  /*02d0*/  IADD3 R70, P4, PT, R5, -R2, RZ ;  /* 0x8000000205467210 */ /* 0x000fe40007f9e0ff */
[----:B------:R-:W-:Y:S02]  /*02e0*/  SEL R71, R3, R71, P1 ;  /* 0x0000004703477207 */ /* 0x000fe40000800000 */
[----:B------:R-:W-:Y:S02]  /*02f0*/  ISETP.GE.U32.AND P2, PT, R7, R8, PT ;  /* 0x000000080700720c */ /* 0x000fe40003f46070 */
[----:B------:R-:W-:Y:S01]  /*0300*/  ISETP.GE.U32.AND.EX P0, PT, RZ, R9, PT, P0 ;  /* 0x00000009ff00720c */ /* 0x000fe20003f06100 */
[----:B------:R-:W-:Y:S01]  /*0310*/  IMAD.X R71, R71, 0x1, ~R3, P4 ;  /* 0x0000000147477824 */ /* 0x000fe200020e0e03 */
[----:B------:R-:W-:Y:S02]  /*0320*/  ISETP.GE.U32.AND P6, PT, R2, R74, PT ;  /* 0x0000004a0200720c */ /* 0x000fe40003fc6070 */
[----:B------:R-:W-:-:S02]  /*0330*/  ISETP.GE.U32.AND.EX P1, PT, R4, -0x1, PT, P3 ;  /* 0xffffffff0400780c */ /* 0x000fc40003f26130 */
[----:B------:R-:W-:Y:S02]  /*0340*/  ISETP.GE.U32.AND.EX P2, PT, RZ, R9, PT, P2 ;  /* 0x00000009ff00720c */ /* 0x000fe40003f46120 */
[----:B------:R-:W-:Y:S02]  /*0350*/  IADD3 R4, P5, PT, R70, -0x10, RZ ;  /* 0xfffffff046047810 */ /* 0x000fe40007fbe0ff */
[-C--:B------:R-:W-:Y:S02]  /*0360*/  ISETP.LT.U32.AND P4, PT, R0, R74.reuse, PT ;  /* 0x0000004a0000720c */ /* 0x080fe40003f81070 */
[-C--:B------:R-:W-:Y:S02]  /*0370*/  ISETP.GE.U32.OR.EX P0, PT, R3, R75.reuse, P0, P6 ;  /* 0x0000004b0300720c */ /* 0x080fe40000706560 */
[----:B------:R-:W-:Y:S02]  /*0380*/  IADD3.X R0, PT, PT, R71, -0x1, RZ, P5, !PT ;  /* 0xffffffff47007810 */ /* 0x000fe40002ffe4ff */
[----:B------:R-:W-:Y:S01]  /*0390*/  ISETP.LT.U32.AND.EX P2, PT, R3, R75, !P2, P4 ;  /* 0x0000004b0300720c */ /* 0x000fe20005741140 */
[----:B------:R-:W-:Y:S01]  /*03a0*/  IMAD.WIDE.U32 R2, R69, R74, R2 ;  /* 0x0000004a45027225 */ /* 0x000fe200078e0002 */
[----:B------:R-:W-:-:S02]  /*03b0*/  IADD3 R70, P4, PT, R70, 0x1, RZ ;  /* 0x0000000146467810 */ /* 0x000fc40007f9e0ff */
[----:B------:R-:W-:Y:S01]  /*03c0*/  IADD3 R72, P5, PT, R72, 0x1, RZ ;  /* 0x0000000148487810 */ /* 0x000fe20007fbe0ff */
[----:B------:R-:W-:Y:S01]  /*03d0*/  IMAD R69, R69, R75, R3 ;  /* 0x0000004b45457224 */ /* 0x000fe200078e0203 */
        /* <DEDUP_REMOVED lines=13> */
[----:B------:R-:W-:Y:S01]  /*04b0*/  BSSY.RECONVERGENT B2, `(.L_x_733) ;  /* 0x0000051000027945 */ /* 0x000fe20003800200 */
[----:B------:R-:W-:Y:S02]  /*04c0*/  CS2R R42, SRZ ;  /* 0x00000000002a7805 */ /* 0x000fe4000001ff00 */
[----:B------:R-:W-:Y:S02]  /*04d0*/  CS2R R40, SRZ ;  /* 0x0000000000287805 */ /* 0x000fe4000001ff00 */
[----:B------:R-:W-:Y:S02]  /*04e0*/  ISETP.NE.AND.EX P1, PT, R73, RZ, PT, P1 ;  /* 0x000000ff4900720c */ /* 0x000fe40003f25310 */
[----:B------:R-:W-:Y:S02]  /*04f0*/  CS2R R66, SRZ ;  /* 0x0000000000427805 */ /* 0x000fe4000001ff00 */
[----:B------:R-:W-:-:S02]  /*0500*/  CS2R R64, SRZ ;  /* 0x0000000000407805 */ /* 0x000fc4000001ff00 */
[----:B------:R-:W-:Y:S02]  /*0510*/  CS2R R62, SRZ ;  /* 0x00000000003e7805 */ /* 0x000fe4000001ff00 */
[----:B------:R-:W-:Y:S02]  /*0520*/  CS2R R60, SRZ ;  /* 0x00000000003c7805 */ /* 0x000fe4000001ff00 */
[----:B------:R-:W-:Y:S02]  /*0530*/  CS2R R58, SRZ ;  /* 0x00000000003a7805 */ /* 0x000fe4000001ff00 */
[----:B------:R-:W-:Y:S01]  /*0540*/  CS2R R56, SRZ ;  /* 0x0000000000387805 */ /* 0x000fe2000001ff00 */
[----:B------:R-:W-:Y:S06]  /*0550*/  @!P1 BRA `(.L_x_734) ;  /* 0x0000000400189947 */ /* 0x000fec0003800000 */
        /* <DEDUP_REMOVED lines=8> */
[C---:B------:R-:W-:Y:S02]  /*05e0*/  ISETP.NE.U32.AND P4, PT, R70.reuse, RZ, PT ;  /* 0x000000ff4600720c */ /* 0x040fe40003f85070 */
[----:B------:R-:W-:Y:S02]  /*05f0*/  CS2R R56, SRZ ;  /* 0x0000000000387805 */ /* 0x000fe4000001ff00 */
[C---:B------:R-:W-:Y:S02]  /*0600*/  ISETP.GE.U32.AND P3, PT, R70.reuse, 0x2, PT ;  /* 0x000000024600780c */ /* 0x040fe40003f66070 */
[----:B------:R-:W-:Y:S02]  /*0610*/  ISETP.GE.U32.AND P2, PT, R70, 0x3, PT ;  /* 0x000000034600780c */ /* 0x000fe40003f46070 */
[C---:B------:R-:W-:Y:S02]  /*0620*/  ISETP.NE.AND.EX P4, PT, R71.reuse, RZ, PT, P4 ;  /* 0x000000ff4700720c */ /* 0x040fe40003f85340 */
[----:B------:R-:W-:-:S02]  /*0630*/  ISETP.GE.U32.AND.EX P3, PT, R71, RZ, PT, P3 ;  /* 0x000000ff4700720c */ /* 0x000fc40003f66130 */
[----:B------:R-:W-:Y:S02]  /*0640*/  ISETP.GE.U32.AND.EX P2, PT, R71, RZ, PT, P2 ;  /* 0x000000ff4700720c */ /* 0x000fe40003f46120 */
[----:B------:R-:W-:Y:S02]  /*0650*/  CS2R R58, SRZ ;  /* 0x00000000003a7805 */ /* 0x000fe4000001ff00 */
[C---:B------:R-:W-:Y:S02]  /*0660*/  ISETP.GE.U32.AND P6, PT, R70.reuse, 0x5, PT ;  /* 0x000000054600780c */ /* 0x040fe40003fc6070 */
[C---:B------:R-:W-:Y:S02]  /*0670*/  ISETP.GE.U32.AND P5, PT, R70.reuse, 0x6, PT ;  /* 0x000000064600780c */ /* 0x040fe40003fa6070 */
[C---:B------:R-:W-:Y:S01]  /*0680*/  ISETP.GE.U32.AND P1, PT, R70.reuse, 0x4, PT ;  /* 0x000000044600780c */ /* 0x040fe20003f26070 */
[----:B------:R1:W5:Y:S01]  /*0690*/  @P4 LDG.E R56, desc[UR14][R4.64] ;  /* 0x0000000e04384981 */ /* 0x000362000c1e1900 */
[----:B------:R-:W-:-:S03]  /*06a0*/  ISETP.GE.U32.AND P4, PT, R70, 0x7, PT ;  /* 0x000000074600780c */ /* 0x000fc60003f86070 */
[----:B------:R1:W5:Y:S01]  /*06b0*/  @P3 LDG.E R57, desc[UR14][R4.64+0x4] ;  /* 0x0000040e04393981 */ /* 0x000362000c1e1900 */
[----:B------:R-:W-:-:S03]  /*06c0*/  ISETP.GE.U32.AND P3, PT, R70, 0x8, PT ;  /* 0x000000084600780c */ /* 0x000fc60003f66070 */
[----:B------:R1:W5:Y:S01]  /*06d0*/  @P2 LDG.E R58, desc[UR14][R4.64+0x8] ;  /* 0x0000080e043a2981 */ /* 0x000362000c1e1900 */
[----:B------:R-:W-:Y:S02]  /*06e0*/  ISETP.GE.U32.AND P2, PT, R70, 0x9, PT ;  /* 0x000000094600780c */ /* 0x000fe40003f46070 */
[C---:B------:R-:W-:Y:S02]  /*06f0*/  ISETP.GE.U32.AND.EX P6, PT, R71.reuse, RZ, PT, P6 ;  /* 0x000000ff4700720c */ /* 0x040fe40003fc6160 */
[C---:B------:R-:W-:Y:S02]  /*0700*/  ISETP.GE.U32.AND.EX P5, PT, R71.reuse, RZ, PT, P5 ;  /* 0x000000ff4700720c */ /* 0x040fe40003fa6150 */
[C---:B------:R-:W-:Y:S02]  /*0710*/  ISETP.GE.U32.AND.EX P4, PT, R71.reuse, RZ, PT, P4 ;  /* 0x000000ff4700720c */ /* 0x040fe40003f86140 */
[C---:B------:R-:W-:Y:S02]  /*0720*/  ISETP.GE.U32.AND.EX P3, PT, R71.reuse, RZ, PT, P3 ;  /* 0x000000ff4700720c */ /* 0x040fe40003f66130 */
[----:B------:R-:W-:-:S02]  /*0730*/  ISETP.GE.U32.AND.EX P2, PT, R71, RZ, PT, P2 ;  /* 0x000000ff4700720c */ /* 0x000fc40003f46120 */
[----:B------:R-:W-:Y:S02]  /*0740*/  CS2R R60, SRZ ;  /* 0x00000000003c7805 */ /* 0x000fe4000001ff00 */
[----:B------:R-:W-:Y:S02]  /*0750*/  CS2R R62, SRZ ;  /* 0x00000000003e7805 */ /* 0x000fe4000001ff00 */
[----:B------:R-:W-:Y:S02]  /*0760*/  CS2R R64, SRZ ;  /* 0x0000000000407805 */ /* 0x000fe4000001ff00 */
[----:B------:R-:W-:Y:S02]  /*0770*/  CS2R R66, SRZ ;  /* 0x0000000000427805 */ /* 0x000fe4000001ff00 */
[----:B------:R-:W-:Y:S01]  /*0780*/  CS2R R40, SRZ ;  /* 0x0000000000287805 */ /* 0x000fe2000001ff00 */
[----:B------:R-:W-:Y:S01]  /*0790*/  IMAD.MOV.U32 R42, RZ, RZ, RZ ;  /* 0x000000ffff2a7224 */ /* 0x000fe200078e00ff */
[----:B------:R1:W5:Y:S01]  /*07a0*/  @P6 LDG.E R60, desc[UR14][R4.64+0x10] ;  /* 0x0000100e043c6981 */ /* 0x000362000c1e1900 */
[----:B------:R-:W-:-:S02]  /*07b0*/  ISETP.GE.U32.AND P6, PT, R70, 0xb, PT ;  /* 0x0000000b4600780c */ /* 0x000fc40003fc6070 */
[----:B------:R-:W-:Y:S01]  /*07c0*/  ISETP.GE.U32.AND.EX P1, PT, R71, RZ, PT, P1 ;  /* 0x000000ff4700720c */ /* 0x000fe20003f26110 */
[----:B------:R1:W5:Y:S01]  /*07d0*/  @P5 LDG.E R61, desc[UR14][R4.64+0x14] ;  /* 0x0000140e043d5981 */ /* 0x000362000c1e1900 */
[----:B------:R-:W-:-:S03]  /*07e0*/  ISETP.GE.U32.AND P5, PT, R70, 0xc, PT ;  /* 0x0000000c4600780c */ /* 0x000fc60003fa6070 */
[----:B------:R1:W5:Y:S01]  /*07f0*/  @P4 LDG.E R62, desc[UR14][R4.64+0x18] ;  /* 0x0000180e043e4981 */ /* 0x000362000c1e1900 */
[----:B------:R-:W-:-:S03]  /*0800*/  ISETP.GE.U32.AND P4, PT, R70, 0xd, PT ;  /* 0x0000000d4600780c */ /* 0x000fc60003f86070 */
[----:B------:R1:W5:Y:S01]  /*0810*/  @P3 LDG.E R63, desc[UR14][R4.64+0x1c] ;  /* 0x00001c0e043f3981 */ /* 0x000362000c1e1900 */
[----:B------:R-:W-:-:S03]  /*0820*/  ISETP.GE.U32.AND P3, PT, R70, 0xe, PT ;  /* 0x0000000e4600780c */ /* 0x000fc60003f66070 */
[----:B------:R1:W5:Y:S01]  /*0830*/  @P2 LDG.E R64, desc[UR14][R4.64+0x20] ;  /* 0x0000200e04402981 */ /* 0x000362000c1e1900 */
[----:B------:R-:W-:Y:S02]  /*0840*/  ISETP.GE.U32.AND P2, PT, R70, 0xf, PT ;  /* 0x0000000f4600780c */ /* 0x000fe40003f46070 */
[C---:B------:R-:W-:Y:S01]  /*0850*/  ISETP.GE.U32.AND.EX P6, PT, R71.reuse, RZ, PT, P6 ;  /* 0x000000ff4700720c */ /* 0x040fe20003fc6160 */
[----:B------:R1:W5:Y:S01]  /*0860*/  @P1 LDG.E R59, desc[UR14][R4.64+0xc] ;  /* 0x00000c0e043b1981 */ /* 0x000362000c1e1900 */
[C---:B------:R-:W-:Y:S02]  /*0870*/  ISETP.GE.U32.AND.EX P5, PT, R71.reuse, RZ, PT, P5 ;  /* 0x000000ff4700720c */ /* 0x040fe40003fa6150 */
[C---:B------:R-:W-:Y:S02]  /*0880*/  ISETP.GE.U32.AND.EX P4, PT, R71.reuse, RZ, PT, P4 ;  /* 0x000000ff4700720c */ /* 0x040fe40003f86140 */
[C---:B------:R-:W-:Y:S02]  /*0890*/  ISETP.GE.U32.AND.EX P3, PT, R71.reuse, RZ, PT, P3 ;  /* 0x000000ff4700720c */ /* 0x040fe40003f66130 */
[----:B------:R-:W-:-:S05]  /*08a0*/  ISETP.GE.U32.AND.EX P2, PT, R71, RZ, PT, P2 ;  /* 0x000000ff4700720c */ /* 0x000fca0003f46120 */
[----:B------:R1:W5:Y:S04]  /*08b0*/  @P6 LDG.E R66, desc[UR14][R4.64+0x28] ;  /* 0x0000280e04426981 */ /* 0x000368000c1e1900 */
[----:B------:R1:W5:Y:S04]  /*08c0*/  @P5 LDG.E R67, desc[UR14][R4.64+0x2c] ;  /* 0x00002c0e04435981 */ /* 0x000368000c1e1900 */
[----:B------:R1:W5:Y:S04]  /*08d0*/  @P4 LDG.E R40, desc[UR14][R4.64+0x30] ;  /* 0x0000300e04284981 */ /* 0x000368000c1e1900 */
[----:B------:R1:W5:Y:S04]  /*08e0*/  @P3 LDG.E R41, desc[UR14][R4.64+0x34] ;  /* 0x0000340e04293981 */ /* 0x000368000c1e1900 */
[----:B------:R1:W5:Y:S01]  /*08f0*/  @P2 LDG.E R42, desc[UR14][R4.64+0x38] ;  /* 0x0000380e042a2981 */ /* 0x000362000c1e1900 */
[----:B------:R-:W-:-:S04]  /*0900*/  ISETP.GE.U32.AND P1, PT, R70, 0xa, PT ;  /* 0x0000000a4600780c */ /* 0x000fc80003f26070 */
[----:B------:R-:W-:-:S13]  /*0910*/  ISETP.GE.U32.AND.EX P1, PT, R71, RZ, PT, P1 ;  /* 0x000000ff4700720c */ /* 0x000fda0003f26110 */
[----:B------:R1:W5:Y:S01]  /*0920*/  @P1 LDG.E R65, desc[UR14][R4.64+0x24] ;  /* 0x0000240e04411981 */ /* 0x000362000c1e1900 */
[----:B------:R-:W-:-:S04]  /*0930*/  ISETP.GE.U32.AND P1, PT, R70, 0x10, PT ;  /* 0x000000104600780c */ /* 0x000fc80003f26070 */
[----:B------:R-:W-:-:S13]  /*0940*/  ISETP.GE.U32.AND.EX P1, PT, R71, RZ, PT, P1 ;  /* 0x000000ff4700720c */ /* 0x000fda0003f26110 */
[----:B-1----:R-:W-:Y:S05]  /*0950*/  @!P1 BRA `(.L_x_734) ;  /* 0x0000000000189947 */ /* 0x002fea0003800000 */
[----:B------:R1:W5:Y:S01]  /*0960*/  LDG.E R43, desc[UR14][R4.64+0x3c] ;  /* 0x00003c0e042b7981 */ /* 0x000362000c1e1900 */
[----:B------:R-:W-:Y:S05]  /*0970*/  BRA `(.L_x_734) ;  /* 0x0000000000107947 */ /* 0x000fea0003800000 */
.L_x_735:
[----:B------:R0:W5:Y:S04]  /*0980*/  LDG.E.128 R56, desc[UR14][R4.64] ;  /* 0x0000000e04387981 */ /* 0x000168000c1e1d00 */
[----:B------:R0:W5:Y:S04]  /*0990*/  LDG.E.128 R60, desc[UR14][R4.64+0x10] ;  /* 0x0000100e043c7981 */ /* 0x000168000c1e1d00 */
[----:B------:R0:W5:Y:S04]  /*09a0*/  LDG.E.128 R64, desc[UR14][R4.64+0x20] ;  /* 0x0000200e04407981 */ /* 0x000168000c1e1d00 */
[----:B------:R0:W5:Y:S02]  /*09b0*/  LDG.E.128 R40, desc[UR14][R4.64+0x30] ;  /* 0x0000300e04287981 */ /* 0x000164000c1e1d00 */
.L_x_734:
[----:B------:R-:W-:Y:S05]  /*09c0*/  BSYNC.RECONVERGENT B2 ;  /* 0x0000000000027941 */ /* 0x000fea0003800200 */
.L_x_733:
[----:B------:R-:W-:Y:S01]  /*09d0*/  ISETP.GE.U32.AND P1, PT, R72, 0x2, PT ;  /* 0x000000024800780c */ /* 0x000fe20003f26070 */
[----:B------:R-:W-:Y:S01]  /*09e0*/  BSSY.RECONVERGENT B2, `(.L_x_736) ;  /* 0x0000052000027945 */ /* 0x000fe20003800200 */
[----:B------:R-:W-:Y:S02]  /*09f0*/  CS2R R26, SRZ ;  /* 0x00000000001a7805 */ /* 0x000fe4000001ff00 */
[----:B------:R-:W-:Y:S02]  /*0a00*/  CS2R R24, SRZ ;  /* 0x0000000000187805 */ /* 0x000fe4000001ff00 */
[----:B------:R-:W-:Y:S02]  /*0a10*/  ISETP.GE.U32.AND.EX P1, PT, R73, RZ, PT, P1 ;  /* 0x000000ff4900720c */ /* 0x000fe40003f26110 */
[----:B------:R-:W-:Y:S02]  /*0a20*/  CS2R R54, SRZ ;  /* 0x0000000000367805 */ /* 0x000fe4000001ff00 */
[----:B------:R-:W-:-:S02]  /*0a30*/  CS2R R52, SRZ ;  /* 0x0000000000347805 */ /* 0x000fc4000001ff00 */
[----:B------:R-:W-:Y:S02]  /*0a40*/  CS2R R50, SRZ ;  /* 0x0000000000327805 */ /* 0x000fe4000001ff00 */
[----:B------:R-:W-:Y:S02]  /*0a50*/  CS2R R48, SRZ ;  /* 0x0000000000307805 */ /* 0x000fe4000001ff00 */
[----:B------:R-:W-:Y:S02]  /*0a60*/  CS2R R46, SRZ ;  /* 0x00000000002e7805 */ /* 0x000fe4000001ff00 */
[----:B------:R-:W-:Y:S01]  /*0a70*/  CS2R R44, SRZ ;  /* 0x00000000002c7805 */ /* 0x000fe2000001ff00 */
[----:B------:R-:W-:Y:S06]  /*0a80*/  @!P1 BRA `(.L_x_737) ;  /* 0x00000004001c9947 */ /* 0x000fec0003800000 */
[----:B------:R-:W2:Y:S01]  /*0a90*/  LDCU.64 UR4, c[0x0][0x380] ;  /* 0x00007000ff0477ac */ /* 0x000ea20008000a00 */
[----:B------:R-:W-:Y:S02]  /*0aa0*/  IADD3 R0, P1, PT, R2, R74, RZ ;  /* 0x0000004a02007210 */ /* 0x000fe40007f3e0ff */
[----:B------:R-:W-:-:S03]  /*0ab0*/  ISETP.LT.U32.AND P2, PT, R70, 0x10, PT ;  /* 0x000000104600780c */ /* 0x000fc60003f41070 */
[----:B01----:R-:W-:Y:S01]  /*0ac0*/  IMAD.X R5, R69, 0x1, R75, P1 ;  /* 0x0000000145057824 */ /* 0x003fe200008e064b */
[----:B--2---:R-:W-:-:S04]  /*0ad0*/  LEA R4, P3, R0, UR4, 0x2 ;  /* 0x0000000400047c11 */ /* 0x004fc8000f8610ff */
[----:B------:R-:W-:Y:S02]  /*0ae0*/  SHF.L.U64.HI R0, R0, 0x2, R5 ;  /* 0x0000000200007819 */ /* 0x000fe40000010205 */
[----:B------:R-:W-:Y:S02]  /*0af0*/  LOP3.LUT P1, RZ, R4, 0x3f, RZ, 0xc0, !PT ;  /* 0x0000003f04ff7812 */ /* 0x000fe4000782c0ff */
[----:B------:R-:W-:Y:S02]  /*0b00*/  IADD3.X R5, PT, PT, R0, UR5, RZ, P3, !PT ;  /* 0x0000000500057c10 */ /* 0x000fe40009ffe4ff */
[----:B------:R-:W-:-:S13]  /*0b10*/  ISETP.LT.U32.OR.EX P1, PT, R71, RZ, P1, P2 ;  /* 0x000000ff4700720c */ /* 0x000fda0000f21520 */
[----:B------:R-:W-:Y:S05]  /*0b20*/  @P1 BRA `(.L_x_738) ;  /* 0x0000000000141947 */ /* 0x000fea0003800000 */
[----:B------:R2:W5:Y:S04]  /*0b30*/  LDG.E.128 R44, desc[UR14][R4.64] ;  /* 0x0000000e042c7981 */ /* 0x000568000c1e1d00 */
[----:B------:R2:W5:Y:S04]  /*0b40*/  LDG.E.128 R48, desc[UR14][R4.64+0x10] ;  /* 0x0000100e04307981 */ /* 0x000568000c1e1d00 */
[----:B------:R2:W5:Y:S04]  /*0b50*/  LDG.E.128 R52, desc[UR14][R4.64+0x20] ;  /* 0x0000200e04347981 */ /* 0x000568000c1e1d00 */
[----:B------:R2:W5:Y:S01]  /*0b60*/  LDG.E.128 R24, desc[UR14][R4.64+0x30] ;  /* 0x0000300e04187981 */ /* 0x000562000c1e1d00 */
[----:B------:R-:W-:Y:S05]  /*0b70*/  BRA `(.L_x_737) ;  /* 0x0000000000e07947 */ /* 0x000fea0003800000 */
.L_x_738:
[C---:B------:R-:W-:Y:S02]  /*0b80*/  ISETP.NE.U32.AND P2, PT, R70.reuse, RZ, PT ;  /* 0x000000ff4600720c */ /* 0x040fe40003f45070 */
[----:B------:R-:W-:Y:S02]  /*0b90*/  CS2R R44, SRZ ;  /* 0x00000000002c7805 */ /* 0x000fe4000001ff00 */
[C---:B------:R-:W-:Y:S02]  /*0ba0*/  ISETP.GE.U32.AND P4, PT, R70.reuse, 0x2, PT ;  /* 0x000000024600780c */ /* 0x040fe40003f86070 */
[C---:B------:R-:W-:Y:S02]  /*0bb0*/  ISETP.GE.U32.AND P5, PT, R70.reuse, 0x3, PT ;  /* 0x000000034600780c */ /* 0x040fe40003fa6070 */
[----:B------:R-:W-:Y:S02]  /*0bc0*/  ISETP.GE.U32.AND P3, PT, R70, 0x4, PT ;  /* 0x000000044600780c */ /* 0x000fe40003f66070 */
[----:B------:R-:W-:-:S02]  /*0bd0*/  ISETP.NE.AND.EX P2, PT, R71, RZ, PT, P2 ;  /* 0x000000ff4700720c */ /* 0x000fc40003f45320 */
[C---:B------:R-:W-:Y:S02]  /*0be0*/  ISETP.GE.U32.AND.EX P4, PT, R71.reuse, RZ, PT, P4 ;  /* 0x000000ff4700720c */ /* 0x040fe40003f86140 */
[C---:B------:R-:W-:Y:S02]  /*0bf0*/  ISETP.GE.U32.AND.EX P5, PT, R71.reuse, RZ, PT, P5 ;  /* 0x000000ff4700720c */ /* 0x040fe40003fa6150 */
[----:B------:R-:W-:Y:S02]  /*0c00*/  ISETP.GE.U32.AND.EX P3, PT, R71, RZ, PT, P3 ;  /* 0x000000ff4700720c */ /* 0x000fe40003f66130 */
[----:B------:R-:W-:Y:S02]  /*0c10*/  CS2R R46, SRZ ;  /* 0x00000000002e7805 */ /* 0x000fe4000001ff00 */
[C---:B------:R-:W-:Y:S02]  /*0c20*/  ISETP.GE.U32.AND P6, PT, R70.reuse, 0x5, PT ;  /* 0x000000054600780c */ /* 0x040fe40003fc6070 */
[C---:B------:R-:W-:Y:S01]  /*0c30*/  ISETP.GE.U32.AND P1, PT, R70.reuse, 0x6, PT ;  /* 0x000000064600780c */ /* 0x040fe20003f26070 */
[----:B------:R3:W5:Y:S01]  /*0c40*/  @P2 LDG.E R44, desc[UR14][R4.64] ;  /* 0x0000000e042c2981 */ /* 0x000762000c1e1900 */
[----:B------:R-:W-:-:S02]  /*0c50*/  ISETP.GE.U32.AND P2, PT, R70, 0x7, PT ;  /* 0x000000074600780c */ /* 0x000fc40003f46070 */
[C---:B------:R-:W-:Y:S01]  /*0c60*/  ISETP.GE.U32.AND.EX P6, PT, R71.reuse, RZ, PT, P6 ;  /* 0x000000ff4700720c */ /* 0x040fe20003fc6160 */
[----:B------:R3:W5:Y:S01]  /*0c70*/  @P4 LDG.E R45, desc[UR14][R4.64+0x4] ;  /* 0x0000040e042d4981 */ /* 0x000762000c1e1900 */
[C---:B------:R-:W-:Y:S02]  /*0c80*/  ISETP.GE.U32.AND P4, PT, R70.reuse, 0x8, PT ;  /* 0x000000084600780c */ /* 0x040fe40003f86070 */
[C---:B------:R-:W-:Y:S01]  /*0c90*/  ISETP.GE.U32.AND.EX P1, PT, R71.reuse, RZ, PT, P1 ;  /* 0x000000ff4700720c */ /* 0x040fe20003f26110 */
[----:B------:R3:W5:Y:S01]  /*0ca0*/  @P5 LDG.E R46, desc[UR14][R4.64+0x8] ;  /* 0x0000080e042e5981 */ /* 0x000762000c1e1900 */
[C---:B------:R-:W-:Y:S02]  /*0cb0*/  ISETP.GE.U32.AND P5, PT, R70.reuse, 0x9, PT ;  /* 0x000000094600780c */ /* 0x040fe40003fa6070 */
[----:B------:R-:W-:Y:S02]  /*0cc0*/  CS2R R48, SRZ ;  /* 0x0000000000307805 */ /* 0x000fe4000001ff00 */
[----:B------:R-:W-:Y:S01]  /*0cd0*/  ISETP.GE.U32.AND.EX P2, PT, R71, RZ, PT, P2 ;  /* 0x000000ff4700720c */ /* 0x000fe20003f46120 */
[----:B------:R3:W5:Y:S01]  /*0ce0*/  @P3 LDG.E R47, desc[UR14][R4.64+0xc] ;  /* 0x00000c0e042f3981 */ /* 0x000762000c1e1900 */
[----:B------:R-:W-:-:S02]  /*0cf0*/  ISETP.GE.U32.AND P3, PT, R70, 0xa, PT ;  /* 0x0000000a4600780c */ /* 0x000fc40003f66070 */
[C---:B------:R-:W-:Y:S02]  /*0d00*/  ISETP.GE.U32.AND.EX P4, PT, R71.reuse, RZ, PT, P4 ;  /* 0x000000ff4700720c */ /* 0x040fe40003f86140 */
[----:B------:R-:W-:Y:S02]  /*0d10*/  CS2R R50, SRZ ;  /* 0x0000000000327805 */ /* 0x000fe4000001ff00 */
[C---:B------:R-:W-:Y:S02]  /*0d20*/  ISETP.GE.U32.AND.EX P5, PT, R71.reuse, RZ, PT, P5 ;  /* 0x000000ff4700720c */ /* 0x040fe40003fa6150 */
[----:B------:R-:W-:Y:S02]  /*0d30*/  CS2R R52, SRZ ;  /* 0x0000000000347805 */ /* 0x000fe4000001ff00 */
        /* <DEDUP_REMOVED lines=13> */
[----:B------:R-:W-:Y:S02]  /*0e10*/  CS2R R54, SRZ ;  /* 0x0000000000367805 */ /* 0x000fe4000001ff00 */
[C---:B------:R-:W-:Y:S02]  /*0e20*/  ISETP.GE.U32.AND.EX P6, PT, R71.reuse, RZ, PT, P6 ;  /* 0x000000ff4700720c */ /* 0x040fe40003fc6160 */
[----:B------:R-:W-:Y:S02]  /*0e30*/  CS2R R24, SRZ ;  /* 0x0000000000187805 */ /* 0x000fe4000001ff00 */
[----:B------:R-:W-:Y:S02]  /*0e40*/  ISETP.GE.U32.AND.EX P1, PT, R71, RZ, PT, P1 ;  /* 0x000000ff4700720c */ /* 0x000fe40003f26110 */
[----:B------:R-:W-:-:S02]  /*0e50*/  CS2R R26, SRZ ;  /* 0x00000000001a7805 */ /* 0x000fc4000001ff00 */
[C---:B------:R-:W-:Y:S02]  /*0e60*/  ISETP.GE.U32.AND.EX P2, PT, R71.reuse, RZ, PT, P2 ;  /* 0x000000ff4700720c */ /* 0x040fe40003f46120 */
[C---:B------:R-:W-:Y:S02]  /*0e70*/  ISETP.GE.U32.AND.EX P4, PT, R71.reuse, RZ, PT, P4 ;  /* 0x000000ff4700720c */ /* 0x040fe40003f86140 */
[C---:B------:R-:W-:Y:S02]  /*0e80*/  ISETP.GE.U32.AND.EX P5, PT, R71.reuse, RZ, PT, P5 ;  /* 0x000000ff4700720c */ /* 0x040fe40003fa6150 */
[----:B------:R-:W-:Y:S01]  /*0e90*/  ISETP.GE.U32.AND.EX P3, PT, R71, RZ, PT, P3 ;  /* 0x000000ff4700720c */ /* 0x000fe20003f66130 */
[----:B------:R3:W5:Y:S04]  /*0ea0*/  @P6 LDG.E R54, desc[UR14][R4.64+0x28] ;  /* 0x0000280e04366981 */ /* 0x000768000c1e1900 */
[----:B------:R3:W5:Y:S04]  /*0eb0*/  @P1 LDG.E R55, desc[UR14][R4.64+0x2c] ;  /* 0x00002c0e04371981 */ /* 0x000768000c1e1900 */
[----:B------:R3:W5:Y:S04]  /*0ec0*/  @P2 LDG.E R24, desc[UR14][R4.64+0x30] ;  /* 0x0000300e04182981 */ /* 0x000768000c1e1900 */
[----:B------:R3:W5:Y:S04]  /*0ed0*/  @P4 LDG.E R25, desc[UR14][R4.64+0x34] ;  /* 0x0000340e04194981 */ /* 0x000768000c1e1900 */
[----:B------:R3:W5:Y:S04]  /*0ee0*/  @P5 LDG.E R26, desc[UR14][R4.64+0x38] ;  /* 0x0000380e041a5981 */ /* 0x000768000c1e1900 */
[----:B------:R3:W5:Y:S02]  /*0ef0*/  @P3 LDG.E R27, desc[UR14][R4.64+0x3c] ;  /* 0x00003c0e041b3981 */ /* 0x000764000c1e1900 */
.L_x_737:
[----:B------:R-:W-:Y:S05]  /*0f00*/  BSYNC.RECONVERGENT B2 ;  /* 0x0000000000027941 */ /* 0x000fea0003800200 */
.L_x_736:
[----:B------:R-:W-:Y:S01]  /*0f10*/  ISETP.GE.U32.AND P1, PT, R72, 0x3, PT ;  /* 0x000000034800780c */ /* 0x000fe20003f26070 */
[----:B------:R-:W-:Y:S01]  /*0f20*/  BSSY.RECONVERGENT B2, `(.L_x_739) ;  /* 0x0000052000027945 */ /* 0x000fe20003800200 */
[----:B------:R-:W-:Y:S02]  /*0f30*/  CS2R R6, SRZ ;  /* 0x0000000000067805 */ /* 0x000fe4000001ff00 */
[----:B0123--:R-:W-:Y:S02]  /*0f40*/  CS2R R4, SRZ ;  /* 0x0000000000047805 */ /* 0x00ffe4000001ff00 */
        /* <DEDUP_REMOVED lines=23> */
.L_x_741:
        /* <DEDUP_REMOVED lines=56> */
.L_x_740:
[----:B------:R-:W-:Y:S05]  /*1440*/  BSYNC.RECONVERGENT B2 ;  /* 0x0000000000027941 */ /* 0x000fea0003800200 */
.L_x_739:
[----:B------:R-:W-:Y:S02]  /*1450*/  ISETP.GE.U32.AND P1, PT, R72, 0x4, PT ;  /* 0x000000044800780c */ /* 0x000fe40003f26070 */
[----:B------:R-:W-:Y:S02]  /*1460*/  CS2R R22, SRZ ;  /* 0x0000000000167805 */ /* 0x000fe4000001ff00 */
[----:B------:R-:W-:Y:S02]  /*1470*/  CS2R R20, SRZ ;  /* 0x0000000000147805 */ /* 0x000fe4000001ff00 */
[----:B------:R-:W-:Y:S02]  /*1480*/  CS2R R18, SRZ ;  /* 0x0000000000127805 */ /* 0x000fe4000001ff00 */
[----:B------:R-:W-:Y:S02]  /*1490*/  ISETP.GE.U32.AND.EX P1, PT, R73, RZ, PT, P1 ;  /* 0x000000ff4900720c */ /* 0x000fe40003f26110 */
[----:B------:R-:W-:-:S02]  /*14a0*/  CS2R R16, SRZ ;  /* 0x0000000000107805 */ /* 0x000fc4000001ff00 */
[----:B------:R-:W-:Y:S02]  /*14b0*/  CS2R R14, SRZ ;  /* 0x00000000000e7805 */ /* 0x000fe4000001ff00 */
[----:B------:R-:W-:Y:S02]  /*14c0*/  CS2R R12, SRZ ;  /* 0x00000000000c7805 */ /* 0x000fe4000001ff00 */
[----:B------:R-:W-:Y:S02]  /*14d0*/  CS2R R10, SRZ ;  /* 0x00000000000a7805 */ /* 0x000fe4000001ff00 */
[----:B01----:R-:W-:-:S03]  /*14e0*/  CS2R R8, SRZ ;  /* 0x0000000000087805 */ /* 0x003fc6000001ff00 */
[----:B------:R-:W-:Y:S05]  /*14f0*/  @!P1 BRA `(.L_x_742) ;  /* 0x0000000800ac9947 */ /* 0x000fea0003800000 */
[----:B------:R-:W0:Y:S01]  /*1500*/  LDCU.64 UR4, c[0x0][0x380] ;  /* 0x00007000ff0477ac */ /* 0x000e220008000a00 */
[----:B------:R-:W-:Y:S01]  /*1510*/  IMAD.MOV.U32 R68, RZ, RZ, R2 ;  /* 0x000000ffff447224 */ /* 0x000fe200078e0002 */
[----:B------:R-:W-:Y:S01]  /*1520*/  ISETP.LT.U32.AND P2, PT, R70, 0x10, PT ;  /* 0x000000104600780c */ /* 0x000fe20003f41070 */
[----:B------:R-:W-:Y:S02]  /*1530*/  IMAD R75, R75, 0x3, RZ ;  /* 0x000000034b4b7824 */ /* 0x000fe400078e02ff */
[----:B------:R-:W-:-:S04]  /*1540*/  IMAD.WIDE.U32 R8, R74, 0x3, R68 ;  /* 0x000000034a087825 */ /* 0x000fc800078e0044 */
[----:B------:R-:W-:Y:S01]  /*1550*/  IMAD.IADD R9, R9, 0x1, R75 ;  /* 0x0000000109097824 */ /* 0x000fe200078e024b */
[----:B0-----:R-:W-:-:S04]  /*1560*/  LEA R74, P3, R8, UR4, 0x2 ;  /* 0x00000004084a7c11 */ /* 0x001fc8000f8610ff */
        /* <DEDUP_REMOVED lines=10> */
.L_x_743:
[C---:B------:R-:W-:Y:S02]  /*1610*/  ISETP.NE.U32.AND P3, PT, R70.reuse, RZ, PT ;  /* 0x000000ff4600720c */ /* 0x040fe40003f65070 */
[----:B------:R-:W-:Y:S02]  /*1620*/  CS2R R8, SRZ ;  /* 0x0000000000087805 */ /* 0x000fe4000001ff00 */
[C---:B------:R-:W-:Y:S02]  /*1630*/  ISETP.GE.U32.AND P4, PT, R70.reuse, 0x2, PT ;  /* 0x000000024600780c */ /* 0x040fe40003f86070 */
[----:B------:R-:W-:Y:S02]  /*1640*/  ISETP.GE.U32.AND P6, PT, R70, 0x3, PT ;  /* 0x000000034600780c */ /* 0x000fe40003fc6070 */
[C---:B------:R-:W-:Y:S02]  /*1650*/  ISETP.NE.AND.EX P3, PT, R71.reuse, RZ, PT, P3 ;  /* 0x000000ff4700720c */ /* 0x040fe40003f65330 */
[----:B------:R-:W-:-:S02]  /*1660*/  ISETP.GE.U32.AND.EX P4, PT, R71, RZ, PT, P4 ;  /* 0x000000ff4700720c */ /* 0x000fc40003f86140 */
[C---:B------:R-:W-:Y:S02]  /*1670*/  ISETP.GE.U32.AND.EX P6, PT, R71.reuse, RZ, PT, P6 ;  /* 0x000000ff4700720c */ /* 0x040fe40003fc6160 */
[----:B------:R-:W-:Y:S02]  /*1680*/  CS2R R10, SRZ ;  /* 0x00000000000a7805 */ /* 0x000fe4000001ff00 */
[C---:B------:R-:W-:Y:S02]  /*1690*/  ISETP.GE.U32.AND P5, PT, R70.reuse, 0x4, PT ;  /* 0x000000044600780c */ /* 0x040fe40003fa6070 */
[C---:B------:R-:W-:Y:S02]  /*16a0*/  ISETP.GE.U32.AND P2, PT, R70.reuse, 0x5, PT ;  /* 0x000000054600780c */ /* 0x040fe40003f46070 */
[----:B------:R-:W-:Y:S02]  /*16b0*/  ISETP.GE.U32.AND.EX P5, PT, R71, RZ, PT, P5 ;  /* 0x000000ff4700720c */ /* 0x000fe40003fa6150 */
[C---:B------:R-:W-:Y:S01]  /*16c0*/  ISETP.GE.U32.AND P1, PT, R70.reuse, 0x6, PT ;  /* 0x000000064600780c */ /* 0x040fe20003f26070 */
[----:B------:R2:W5:Y:S01]  /*16d0*/  @P3 LDG.E R8, desc[UR14][R74.64] ;  /* 0x0000000e4a083981 */ /* 0x000562000c1e1900 */
[----:B------:R-:W-:-:S02]  /*16e0*/  ISETP.GE.U32.AND P3, PT, R70, 0x7, PT ;  /* 0x000000074600780c */ /* 0x000fc40003f66070 */
[----:B------:R-:W-:Y:S01]  /*16f0*/  ISETP.GE.U32.AND.EX P2, PT, R71, RZ, PT, P2 ;  /* 0x000000ff4700720c */ /* 0x000fe20003f46120 */
[----:B------:R2:W5:Y:S01]  /*1700*/  @P4 LDG.E R9, desc[UR14][R74.64+0x4] ;  /* 0x0000040e4a094981 */ /* 0x000562000c1e1900 */
[----:B------:R-:W-:-:S03]  /*1710*/  ISETP.GE.U32.AND P4, PT, R70, 0x8, PT ;  /* 0x000000084600780c */ /* 0x000fc60003f86070 */
[----:B------:R2:W5:Y:S01]  /*1720*/  @P6 LDG.E R10, desc[UR14][R74.64+0x8] ;  /* 0x0000080e4a0a6981 */ /* 0x000562000c1e1900 */
[----:B------:R-:W-:Y:S02]  /*1730*/  ISETP.GE.U32.AND P6, PT, R70, 0x9, PT ;  /* 0x000000094600780c */ /* 0x000fe40003fc6070 */
[C---:B------:R-:W-:Y:S02]  /*1740*/  ISETP.GE.U32.AND.EX P3, PT, R71.reuse, RZ, PT, P3 ;  /* 0x000000ff4700720c */ /* 0x040fe40003f66130 */
[----:B------:R-:W-:Y:S02]  /*1750*/  CS2R R12, SRZ ;  /* 0x00000000000c7805 */ /* 0x000fe4000001ff00 */
[C---:B------:R-:W-:Y:S02]  /*1760*/  ISETP.GE.U32.AND.EX P4, PT, R71.reuse, RZ, PT, P4 ;  /* 0x000000ff4700720c */ /* 0x040fe40003f86140 */
[----:B------:R-:W-:Y:S02]  /*1770*/  CS2R R14, SRZ ;  /* 0x00000000000e7805 */ /* 0x000fe4000001ff00 */
[----:B------:R-:W-:-:S02]  /*1780*/  ISETP.GE.U32.AND.EX P6, PT, R71, RZ, PT, P6 ;  /* 0x000000ff4700720c */ /* 0x000fc40003fc6160 */
[----:B------:R-:W-:Y:S01]  /*1790*/  CS2R R16, SRZ ;  /* 0x0000000000107805 */ /* 0x000fe2000001ff00 */
[----:B------:R2:W5:Y:S01]  /*17a0*/  @P5 LDG.E R11, desc[UR14][R74.64+0xc] ;  /* 0x00000c0e4a0b5981 */ /* 0x000562000c1e1900 */
[C---:B------:R-:W-:Y:S02]  /*17b0*/  ISETP.GE.U32.AND P5, PT, R70.reuse, 0xa, PT ;  /* 0x0000000a4600780c */ /* 0x040fe40003fa6070 */
[----:B------:R-:W-:Y:S02]  /*17c0*/  CS2R R18, SRZ ;  /* 0x0000000000127805 */ /* 0x000fe4000001ff00 */
[----:B------:R-:W-:Y:S01]  /*17d0*/  CS2R R20, SRZ ;  /* 0x0000000000147805 */ /* 0x000fe2000001ff00 */
[----:B------:R2:W5:Y:S01]  /*17e0*/  @P2 LDG.E R12, desc[UR14][R74.64+0x10] ;  /* 0x0000100e4a0c2981 */ /* 0x000562000c1e1900 */
[----:B------:R-:W-:Y:S02]  /*17f0*/  ISETP.GE.U32.AND P2, PT, R70, 0xb, PT ;  /* 0x0000000b4600780c */ /* 0x000fe40003f46070 */
[----:B------:R-:W-:-:S02]  /*1800*/  CS2R R22, SRZ ;  /* 0x0000000000167805 */ /* 0x000fc4000001ff00 */
[----:B------:R-:W-:Y:S01]  /*1810*/  ISETP.GE.U32.AND.EX P1, PT, R71, RZ, PT, P1 ;  /* 0x000000ff4700720c */ /* 0x000fe20003f26110 */
        /* <DEDUP_REMOVED lines=22> */
[----:B--2---:R-:W-:Y:S05]  /*1980*/  @!P1 BRA `(.L_x_742) ;  /* 0x0000000400889947 */ /* 0x004fea0003800000 */
[----:B------:R2:W5:Y:S01]  /*1990*/  LDG.E R23, desc[UR14][R74.64+0x3c] ;  /* 0x00003c0e4a177981 */ /* 0x000562000c1e1900 */
[----:B------:R-:W-:Y:S05]  /*19a0*/  BRA `(.L_x_742) ;  /* 0x0000000400807947 */ /* 0x000fea0003800000 */
.L_x_732:
[----:B------:R-:W0:Y:S01]  /*19b0*/  LDCU.64 UR4, c[0x0][0x380] ;  /* 0x00007000ff0477ac */ /* 0x000e220008000a00 */
[----:B------:R-:W-:Y:S01]  /*19c0*/  IMAD.SHL.U32 R79, R74, 0x4, RZ ;  /* 0x000000044a4f7824 */ /* 0x000fe200078e00ff */
[----:B------:R-:W-:Y:S02]  /*19d0*/  SHF.L.U64.HI R0, R2, 0x2, R69 ;  /* 0x0000000202007819 */ /* 0x000fe40000010245 */
[----:B------:R-:W-:Y:S02]  /*19e0*/  SHF.L.U64.HI R5, R74, 0x2, R75 ;  /* 0x000000024a057819 */ /* 0x000fe4000001024b */
[----:B0-----:R-:W-:-:S04]  /*19f0*/  LEA R80, P1, R2, UR4, 0x2 ;  /* 0x0000000402507c11 */ /* 0x001fc8000f8210ff */
[----:B------:R-:W-:Y:S02]  /*1a00*/  IADD3.X R81, PT, PT, R0, UR5, RZ, P1, !PT ;  /* 0x0000000500517c10 */ /* 0x000fe40008ffe4ff */
[C---:B------:R-:W-:Y:S02]  /*1a10*/  IADD3 R74, P2, PT, R79.reuse, R80, RZ ;  /* 0x000000504f4a7210 */ /* 0x040fe40007f5e0ff */
[----:B------:R-:W-:Y:S02]  /*1a20*/  LOP3.LUT P1, RZ, R80, 0x3f, RZ, 0xc0, !PT ;  /* 0x0000003f50ff7812 */ /* 0x000fe4000782c0ff */
[----:B------:R-:W-:Y:S01]  /*1a30*/  IADD3 R76, P3, PT, R79, R74, RZ ;  /* 0x0000004a4f4c7210 */ /* 0x000fe20007f7e0ff */
[----:B------:R-:W-:Y:S01]  /*1a40*/  IMAD.X R75, R5, 0x1, R81, P2 ;  /* 0x00000001054b7824 */ /* 0x000fe200010e0651 */
[----:B------:R-:W-:Y:S02]  /*1a50*/  LOP3.LUT P2, RZ, R74, 0x3f, RZ, 0xc0, !PT ;  /* 0x0000003f4aff7812 */ /* 0x000fe4000784c0ff */
[----:B------:R-:W-:Y:S01]  /*1a60*/  IADD3 R78, P4, PT, R79, R76, RZ ;  /* 0x0000004c4f4e7210 */ /* 0x000fe20007f9e0ff */
[----:B------:R-:W-:Y:S01]  /*1a70*/  IMAD.X R77, R5, 0x1, R75, P3 ;  /* 0x00000001054d7824 */ /* 0x000fe200018e064b */
[----:B------:R-:W-:-:S03]  /*1a80*/  LOP3.LUT P3, RZ, R76, 0x3f, RZ, 0xc0, !PT ;  /* 0x0000003f4cff7812 */ /* 0x000fc6000786c0ff */
[----:B------:R-:W-:Y:S01]  /*1a90*/  IMAD.X R79, R5, 0x1, R77, P4 ;  /* 0x00000001054f7824 */ /* 0x000fe200020e064d */
[----:B------:R-:W-:Y:S01]  /*1aa0*/  LOP3.LUT P4, RZ, R78, 0x3f, RZ, 0xc0, !PT ;  /* 0x0000003f4eff7812 */ /* 0x000fe2000788c0ff */
[----:B------:R0:W5:Y:S04]  /*1ab0*/  @P1 LDG.E R56, desc[UR14][R80.64] ;  /* 0x0000000e50381981 */ /* 0x000168000c1e1900 */
        /* <DEDUP_REMOVED lines=63> */
[----:B------:R0:W5:Y:S04]  /*1eb0*/  @!P1 LDG.E.128 R56, desc[UR14][R80.64] ;  /* 0x0000000e50389981 */ /* 0x000168000c1e1d00 */
        /* <DEDUP_REMOVED lines=14> */
[----:B------:R0:W5:Y:S02]  /*1fa0*/  @!P4 LDG.E.128 R20, desc[UR14][R78.64+0x30] ;  /* 0x0000300e4e14c981 */ /* 0x000164000c1e1d00 */
.L_x_742:
[----:B------:R-:W-:Y:S05]  /*1fb0*/  BSYNC.RECONVERGENT B0 ;  /* 0x0000000000007941 */ /* 0x000fea0003800200 */
.L_x_731:
[----:B-----5:R-:W-:-:S04]  /*1fc0*/  FMNMX3 R0, |R56|, RZ, |R57|, !PT ;  /* 0x000000ff38007276 */ /* 0x020fc80007800639 */
[----:B------:R-:W-:-:S04]  /*1fd0*/  FMNMX3 R0, R0, |R58|, |R59|, !PT ;  /* 0x4000003a00007276 */ /* 0x000fc8000780043b */
        /* <DEDUP_REMOVED lines=29> */
[----:B------:R-:W-:-:S07]  /*21b0*/  FMNMX3 R0, R0, |R22|, |R23|, !PT ;  /* 0x4000001600007276 */ /* 0x000fce0007800417 */
.L_x_730:
[----:B------:R-:W-:Y:S05]  /*21c0*/  BSYNC.RECONVERGENT B1 ;  /* 0x0000000000017941 */ /* 0x000fea0003800200 */
.L_x_729:
[----:B012---:R-:W0:Y:S01]  /*21d0*/  SHFL.DOWN PT, R75, R0, 0x10, 0x1f ;  /* 0x0a001f00004b7f89 */ /* 0x007e2200000e0000 */
        /* <DEDUP_REMOVED lines=33> */
.L_x_745:
[----:B------:R-:W-:Y:S05]  /*23f0*/  BSYNC.RECONVERGENT B0 ;  /* 0x0000000000007941 */ /* 0x000fea0003800200 */
.L_x_744:
[----:B------:R-:W2:Y:S08]  /*2400*/  S2UR UR5, SR_CgaCtaId ;  /* 0x00000000000579c3 */ /* 0x000eb00000008800 */
[----:B------:R-:W-:Y:S01]  /*2410*/  BAR.SYNC.DEFER_BLOCKING 0x0 ;  /* 0x0000000000007b1d */ /* 0x000fe20000010000 */
[----:B------:R-:W-:-:S05]  /*2420*/  IMAD.MOV.U32 R74, RZ, RZ, 0x3f800000 ;  /* 0x3f800000ff4a7424 */ /* 0x000fca00078e00ff */
        /* <DEDUP_REMOVED lines=23> */
[----:B------:R-:W-:Y:S05]  /*25a0*/  CALL.REL.NOINC `($__internal_33_$__cuda_sm3x_div_rn_noftz_f32_slowpath) ;  /* 0x0000002400607944 */ /* 0x000fea0003c00000 */
[----:B------:R-:W-:-:S07]  /*25b0*/  IMAD.MOV.U32 R74, RZ, RZ, R76 ;  /* 0x000000ffff4a7224 */ /* 0x000fce00078e004c */
.L_x_747:
[----:B------:R-:W-:-:S04]  /*25c0*/  FSETP.NEU.AND P1, PT, |R74|, +INF , PT ;  /* 0x7f8000004a00780b */ /* 0x000fc80003f2d200 */
[----:B------:R-:W-:-:S04]  /*25d0*/  FSEL R74, R74, 3.40282346638528859812e+38, P1 ;  /* 0x7f7fffff4a4a7808 */ /* 0x000fc80000800000 */
[----:B------:R-:W-:-:S07]  /*25e0*/  @P4 LOP3.LUT R74, R74, 0xff800000, RZ, 0xc0, !PT ;  /* 0xff8000004a4a4812 */ /* 0x000fce00078ec0ff */
.L_x_746:
        /* <DEDUP_REMOVED lines=8> */
[----:B-1----:R-:W-:Y:S05]  /*2670*/  CALL.REL.NOINC `($__internal_32_$__cuda_sm20_rcp_rn_f32_slowpath) ;  /* 0x00000020005c7944 */ /* 0x002fea0003c00000 */
[----:B------:R-:W-:Y:S05]  /*2680*/  BRA `(.L_x_751) ;  /* 0x0000000000107947 */ /* 0x000fea0003800000 */
.L_x_750:
[----:B------:R-:W0:Y:S02]  /*2690*/  MUFU.RCP R75, R74 ;  /* 0x0000004a004b7308 */ /* 0x000e240000001000 */
[----:B0-----:R-:W-:-:S04]  /*26a0*/  FFMA R0, R75, R74, -1 ;  /* 0xbf8000004b007423 */ /* 0x001fc8000000004a */
[----:B------:R-:W-:-:S04]  /*26b0*/  FADD.FTZ R0, -R0, -RZ ;  /* 0x800000ff00007221 */ /* 0x000fc80000010100 */
[----:B------:R-:W-:-:S07]  /*26c0*/  FFMA R75, R75, R0, R75 ;  /* 0x000000004b4b7223 */ /* 0x000fce000000004b */
.L_x_751:
[----:B------:R-:W0:Y:S01]  /*26d0*/  S2UR UR13, SR_CTAID.X ;  /* 0x00000000000d79c3 */ /* 0x000e220000002500 */
[----:B------:R-:W0:Y:S01]  /*26e0*/  LDCU.64 UR6, c[0x0][0x3b8] ;  /* 0x00007700ff0677ac */ /* 0x000e220008000a00 */
[----:B------:R-:W2:Y:S06]  /*26f0*/  LDCU.64 UR8, c[0x0][0x3c0] ;  /* 0x00007800ff0877ac */ /* 0x000eac0008000a00 */
[----:B------:R-:W2:Y:S01]  /*2700*/  S2UR UR12, SR_CTAID.Y ;  /* 0x00000000000c79c3 */ /* 0x000ea20000002600 */
[----:B------:R-:W3:Y:S01]  /*2710*/  LDCU.64 UR10, c[0x0][0x398] ;  /* 0x00007300ff0a77ac */ /* 0x000ee20008000a00 */
[----:B0-----:R-:W-:-:S04]  /*2720*/  UIMAD.WIDE.U32 UR4, UR13, UR6, URZ ;  /* 0x000000060d0472a5 */ /* 0x001fc8000f8e00ff */
[----:B------:R-:W-:-:S04]  /*2730*/  UIMAD UR5, UR13, UR7, UR5 ;  /* 0x000000070d0572a4 */ /* 0x000fc8000f8e0205 */
[----:B--2---:R-:W-:-:S04]  /*2740*/  UIMAD.WIDE.U32 UR4, UR12, UR8, UR4 ;  /* 0x000000080c0472a5 */ /* 0x004fc8000f8e0004 */
[----:B------:R-:W-:Y:S02]  /*2750*/  UIMAD UR6, UR12, UR9, UR5 ;  /* 0x000000090c0672a4 */ /* 0x000fe4000f8e0205 */
[----:B---3--:R-:W-:-:S04]  /*2760*/  ULEA UR5, UP0, UR4, UR10, 0x2 ;  /* 0x0000000a04057291 */ /* 0x008fc8000f8010ff */
[----:B------:R-:W-:Y:S02]  /*2770*/  ULEA.HI.X UR4, UR4, UR11, UR6, 0x2, UP0 ;  /* 0x0000000b04047291 */ /* 0x000fe400080f1406 */
[----:B-1----:R-:W-:-:S04]  /*2780*/  IMAD.U32 R76, RZ, RZ, UR5 ;  /* 0x00000005ff4c7e24 */ /* 0x002fc8000f8e00ff */
[----:B------:R-:W-:-:S05]  /*2790*/  IMAD.U32 R77, RZ, RZ, UR4 ;  /* 0x00000004ff4d7e24 */ /* 0x000fca000f8e00ff */
[----:B------:R0:W-:Y:S02]  /*27a0*/  STG.E desc[UR14][R76.64], R75 ;  /* 0x0000004b4c007986 */ /* 0x0001e4000c10190e */
.L_x_749:
[----:B------:R-:W-:Y:S05]  /*27b0*/  BSYNC.RECONVERGENT B0 ;  /* 0x0000000000007941 */ /* 0x000fea0003800200 */
.L_x_748:
[----:B------:R-:W-:Y:S05]  /*27c0*/  @P0 EXIT ;  /* 0x000000000000094d */ /* 0x000fea0003800000 */
[----:B------:R-:W-:Y:S01]  /*27d0*/  ISETP.NE.U32.AND P0, PT, R72, RZ, PT ;  /* 0x000000ff4800720c */ /* 0x000fe20003f05070 */
[----:B------:R-:W-:Y:S03]  /*27e0*/  BSSY.RECONVERGENT B0, `(.L_x_752) ;  /* 0x000007d000007945 */ /* 0x000fe60003800200 */
[----:B------:R-:W-:-:S13]  /*27f0*/  ISETP.NE.AND.EX P0, PT, R73, RZ, PT, P0 ;  /* 0x000000ff4900720c */ /* 0x000fda0003f05300 */
[----:B------:R-:W-:Y:S05]  /*2800*/  @!P0 BRA `(.L_x_753) ;  /* 0x0000000400e88947 */ /* 0x000fea0003800000 */
[----:B------:R-:W2:Y:S01]  /*2810*/  LDCU.64 UR4, c[0x0][0x388] ;  /* 0x00007100ff0477ac */ /* 0x000ea20008000a00 */
[C---:B------:R-:W-:Y:S01]  /*2820*/  FMUL R0, R74.reuse, R40 ;  /* 0x000000284a007220 */ /* 0x040fe20000400000 */
[C---:B0-----:R-:W-:Y:S01]  /*2830*/  FMUL R75, R74.reuse, R41 ;  /* 0x000000294a4b7220 */ /* 0x041fe20000400000 */
[C---:B------:R-:W-:Y:S01]  /*2840*/  FMUL R59, R74.reuse, R59 ;  /* 0x0000003b4a3b7220 */ /* 0x040fe20000400000 */
        /* <DEDUP_REMOVED lines=12> */
[----:B------:R-:W-:Y:S01]  /*2910*/  FMUL R43, R74, R43 ;  /* 0x0000002b4a2b7220 */ /* 0x000fe20000400000 */
[----:B------:R-:W-:-:S02]  /*2920*/  F2FP.SATFINITE.E4M3.F32.PACK_AB_MERGE_C R81, RZ, R59, RZ ;  /* 0x0000003bff51723e */ /* 0x000fc400048070ff */
[----:B--2---:R-:W-:Y:S02]  /*2930*/  IADD3 R40, P0, PT, R2, UR4, RZ ;  /* 0x0000000402287c10 */ /* 0x004fe4000ff1e0ff */
[----:B------:R-:W-:Y:S02]  /*2940*/  F2FP.SATFINITE.E4M3.F32.PACK_AB_MERGE_C R77, RZ, R56, RZ ;  /* 0x00000038ff4d723e */ /* 0x000fe400048070ff */
[----:B------:R-:W-:Y:S02]  /*2950*/  IADD3.X R41, PT, PT, R69, UR5, RZ, P0, !PT ;  /* 0x0000000545297c10 */ /* 0x000fe400087fe4ff */
[----:B------:R-:W-:Y:S02]  /*2960*/  ISETP.GT.U32.AND P0, PT, R70, 0xf, PT ;  /* 0x0000000f4600780c */ /* 0x000fe40003f04070 */
[----:B------:R-:W-:Y:S02]  /*2970*/  LOP3.LUT P1, RZ, R40, 0xf, RZ, 0xc0, !PT ;  /* 0x0000000f28ff7812 */ /* 0x000fe4000782c0ff */
[----:B------:R-:W-:-:S02]  /*2980*/  ISETP.GT.U32.AND.EX P0, PT, R71, RZ, PT, P0 ;  /* 0x000000ff4700720c */ /* 0x000fc40003f04100 */
        /* <DEDUP_REMOVED lines=54> */
[----:B------:R3:W-:Y:S01]  /*2cf0*/  @P0 STG.E.U8 desc[UR14][R40.64+0x8], R85 ;  /* 0x0000085528000986 */ /* 0x0007e2000c10110e */
[----:B------:R-:W-:-:S03]  /*2d00*/  ISETP.GE.U32.AND P0, PT, R70, 0x10, PT ;  /* 0x000000104600780c */ /* 0x000fc60003f06070 */
[----:B------:R3:W-:Y:S01]  /*2d10*/  @P6 STG.E.U8 desc[UR14][R40.64+0xb], R67 ;  /* 0x00000b4328006986 */ /* 0x0007e2000c10110e */
[----:B------:R-:W-:-:S03]  /*2d20*/  ISETP.GE.U32.AND.EX P0, PT, R71, RZ, PT, P0 ;  /* 0x000000ff4700720c */ /* 0x000fc60003f06100 */
[----:B------:R3:W-:Y:S04]  /*2d30*/  @P5 STG.E.U8 desc[UR14][R40.64+0xc], R89 ;  /* 0x00000c5928005986 */ /* 0x0007e8000c10110e */
[----:B------:R3:W-:Y:S04]  /*2d40*/  @P3 STG.E.U8 desc[UR14][R40.64+0xa], R87 ;  /* 0x00000a5728003986 */ /* 0x0007e8000c10110e */
[----:B------:R3:W-:Y:S04]  /*2d50*/  @P2 STG.E.U8 desc[UR14][R40.64+0xd], R75 ;  /* 0x00000d4b28002986 */ /* 0x0007e8000c10110e */
[----:B------:R3:W-:Y:S01]  /*2d60*/  @P1 STG.E.U8 desc[UR14][R40.64+0xe], R91 ;  /* 0x00000e5b28001986 */ /* 0x0007e2000c10110e */
[----:B------:R-:W-:Y:S05]  /*2d70*/  @!P0 BRA `(.L_x_753) ;  /* 0x00000000008c8947 */ /* 0x000fea0003800000 */
[----:B------:R4:W-:Y:S01]  /*2d80*/  STG.E.U8 desc[UR14][R40.64+0xf], R93 ;  /* 0x00000f5d28007986 */ /* 0x0009e2000c10110e */
[----:B------:R-:W-:Y:S05]  /*2d90*/  BRA `(.L_x_753) ;  /* 0x0000000000847947 */ /* 0x000fea0003800000 */
.L_x_754:
        /* <DEDUP_REMOVED lines=17> */
[----:B------:R-:W-:Y:S02]  /*2eb0*/  LOP3.LUT R0, R0, 0xff0000, RZ, 0xc0, !PT ;  /* 0x00ff000000007812 */ /* 0x000fe400078ec0ff */
[----:B------:R-:W-:Y:S02]  /*2ec0*/  LOP3.LUT R60, R60, 0xffff, R61, 0xf8, !PT ;  /* 0x0000ffff3c3c7812 */ /* 0x000fe400078ef83d */
[----:B------:R-:W-:Y:S02]  /*2ed0*/  LOP3.LUT R42, R81, 0xffff, RZ, 0xc0, !PT ;  /* 0x0000ffff512a7812 */ /* 0x000fe400078ec0ff */
[----:B------:R-:W-:Y:S02]  /*2ee0*/  LOP3.LUT R59, R67, 0xffff, RZ, 0xc0, !PT ;  /* 0x0000ffff433b7812 */ /* 0x000fe400078ec0ff */
[----:B------:R-:W-:-:S02]  /*2ef0*/  LOP3.LUT R56, R63, 0xffff, RZ, 0xc0, !PT ;  /* 0x0000ffff3f387812 */ /* 0x000fc400078ec0ff */
[----:B------:R-:W-:Y:S01]  /*2f00*/  LOP3.LUT R61, R93, 0xffff, RZ, 0xc0, !PT ;  /* 0x0000ffff5d3d7812 */ /* 0x000fe200078ec0ff */
[----:B------:R-:W-:Y:S01]  /*2f10*/  IMAD.SHL.U32 R59, R59, 0x1000000, RZ ;  /* 0x010000003b3b7824 */ /* 0x000fe200078e00ff */
[----:B------:R-:W-:Y:S01]  /*2f20*/  LOP3.LUT R0, R0, 0xffff, R43, 0xf8, !PT ;  /* 0x0000ffff00007812 */ /* 0x000fe200078ef82b */
[----:B------:R-:W-:Y:S02]  /*2f30*/  IMAD.SHL.U32 R43, R42, 0x1000000, RZ ;  /* 0x010000002a2b7824 */ /* 0x000fe400078e00ff */
[----:B------:R-:W-:Y:S01]  /*2f40*/  IMAD.SHL.U32 R42, R56, 0x1000000, RZ ;  /* 0x01000000382a7824 */ /* 0x000fe200078e00ff */
[----:B------:R-:W-:Y:S01]  /*2f50*/  LOP3.LUT R58, R58, R59, RZ, 0xfc, !PT ;  /* 0x0000003b3a3a7212 */ /* 0x000fe200078efcff */
[----:B------:R-:W-:Y:S01]  /*2f60*/  IMAD.SHL.U32 R61, R61, 0x1000000, RZ ;  /* 0x010000003d3d7824 */ /* 0x000fe200078e00ff */
[----:B------:R-:W-:Y:S02]  /*2f70*/  LOP3.LUT R56, R0, R43, RZ, 0xfc, !PT ;  /* 0x0000002b00387212 */ /* 0x000fe400078efcff */
[----:B------:R-:W-:-:S02]  /*2f80*/  LOP3.LUT R57, R57, R42, RZ, 0xfc, !PT ;  /* 0x0000002a39397212 */ /* 0x000fc400078efcff */
[----:B------:R-:W-:-:S05]  /*2f90*/  LOP3.LUT R59, R60, R61, RZ, 0xfc, !PT ;  /* 0x0000003d3c3b7212 */ /* 0x000fca00078efcff */
[----:B------:R2:W-:Y:S02]  /*2fa0*/  STG.E.128 desc[UR14][R40.64], R56 ;  /* 0x0000003828007986 */ /* 0x0005e4000c101d0e */
.L_x_753:
[----:B------:R-:W-:Y:S05]  /*2fb0*/  BSYNC.RECONVERGENT B0 ;  /* 0x0000000000007941 */ /* 0x000fea0003800200 */
.L_x_752:
[----:B------:R-:W-:Y:S01]  /*2fc0*/  ISETP.GE.U32.AND P0, PT, R72, 0x2, PT ;  /* 0x000000024800780c */ /* 0x000fe20003f06070 */
[----:B------:R-:W-:Y:S03]  /*2fd0*/  BSSY.RECONVERGENT B0, `(.L_x_755) ;  /* 0x000007e000007945 */ /* 0x000fe60003800200 */
[----:B------:R-:W-:-:S13]  /*2fe0*/  ISETP.GE.U32.AND.EX P0, PT, R73, RZ, PT, P0 ;  /* 0x000000ff4900720c */ /* 0x000fda0003f06100 */
[----:B------:R-:W-:Y:S05]  /*2ff0*/  @!P0 BRA `(.L_x_756) ;  /* 0x0000000400ec8947 */ /* 0x000fea0003800000 */
[----:B------:R-:W5:Y:S01]  /*3000*/  LDC.64 R42, c[0x0][0x388] ;  /* 0x0000e200ff2a7b82 */ /* 0x000f620000000a00 */
[----:B------:R-:W2:Y:S01]  /*3010*/  LDCU.64 UR4, c[0x0][0x3a8] ;  /* 0x00007500ff0477ac */ /* 0x000ea20008000a00 */
        /* <DEDUP_REMOVED lines=17> */
[----:B--234-:R-:W-:Y:S02]  /*3130*/  IADD3 R41, P1, PT, R2, UR4, RZ ;  /* 0x0000000402297c10 */ /* 0x01cfe4000ff3e0ff */
[----:B------:R-:W-:Y:S02]  /*3140*/  F2FP.SATFINITE.E4M3.F32.PACK_AB_MERGE_C R57, RZ, R46, RZ ;  /* 0x0000002eff39723e */ /* 0x000fe400048070ff */
[----:B-----5:R-:W-:Y:S02]  /*3150*/  IADD3 R40, P0, PT, R41, R42, RZ ;  /* 0x0000002a29287210 */ /* 0x020fe40007f1e0ff */
[----:B------:R-:W-:Y:S02]  /*3160*/  F2FP.SATFINITE.E4M3.F32.PACK_AB_MERGE_C R47, RZ, R47, RZ ;  /* 0x0000002fff2f723e */ /* 0x000fe400048070ff */
[----:B------:R-:W-:Y:S02]  /*3170*/  IADD3.X R41, PT, PT, R43, UR5, R69, P0, P1 ;  /* 0x000000052b297c10 */ /* 0x000fe400087e2445 */
[----:B------:R-:W-:-:S02]  /*3180*/  ISETP.LT.U32.AND P1, PT, R70, 0x10, PT ;  /* 0x000000104600780c */ /* 0x000fc40003f21070 */
[----:B------:R-:W-:Y:S02]  /*3190*/  LOP3.LUT P0, RZ, R40, 0xf, RZ, 0xc0, !PT ;  /* 0x0000000f28ff7812 */ /* 0x000fe4000780c0ff */
[----:B------:R-:W-:Y:S02]  /*31a0*/  F2FP.SATFINITE.E4M3.F32.PACK_AB_MERGE_C R43, RZ, R44, RZ ;  /* 0x0000002cff2b723e */ /* 0x000fe400048070ff */
[----:B------:R-:W-:Y:S02]  /*31b0*/  ISETP.LT.U32.OR.EX P0, PT, R71, RZ, P0, P1 ;  /* 0x000000ff4700720c */ /* 0x000fe40000701510 */
        /* <DEDUP_REMOVED lines=9> */
[----:B0-----:R-:W-:Y:S02]  /*3250*/  F2FP.SATFINITE.E4M3.F32.PACK_AB_MERGE_C R75, RZ, R25, RZ ;  /* 0x00000019ff4b723e */ /* 0x001fe400048070ff */
        /* <DEDUP_REMOVED lines=35> */
[----:B------:R0:W-:Y:S01]  /*3490*/  STG.E.128 desc[UR14][R40.64], R24 ;  /* 0x0000001828007986 */ /* 0x0001e2000c101d0e */
[----:B------:R-:W-:Y:S05]  /*34a0*/  BRA `(.L_x_756) ;  /* 0x0000000000c07947 */ /* 0x000fea0003800000 */
.L_x_757:
        /* <DEDUP_REMOVED lines=48> */
.L_x_756:
[----:B------:R-:W-:Y:S05]  /*37b0*/  BSYNC.RECONVERGENT B0 ;  /* 0x0000000000007941 */ /* 0x000fea0003800200 */
.L_x_755:
[----:B------:R-:W-:Y:S01]  /*37c0*/  ISETP.GE.U32.AND P0, PT, R72, 0x3, PT ;  /* 0x000000034800780c */ /* 0x000fe20003f06070 */
[----:B------:R-:W-:Y:S03]  /*37d0*/  BSSY.RECONVERGENT B0, `(.L_x_758) ;  /* 0x000007f000007945 */ /* 0x000fe60003800200 */
[----:B------:R-:W-:-:S13]  /*37e0*/  ISETP.GE.U32.AND.EX P0, PT, R73, RZ, PT, P0 ;  /* 0x000000ff4900720c */ /* 0x000fda0003f06100 */
[----:B------:R-:W-:Y:S05]  /*37f0*/  @!P0 BRA `(.L_x_759) ;  /* 0x0000000400f08947 */ /* 0x000fea0003800000 */
[----:B0-----:R-:W0:Y:S01]  /*3800*/  LDC.64 R24, c[0x0][0x3a8] ;  /* 0x0000ea00ff187b82 */ /* 0x001e220000000a00 */
[----:B------:R-:W5:Y:S01]  /*3810*/  LDCU.64 UR4, c[0x0][0x388] ;  /* 0x00007100ff0477ac */ /* 0x000f620008000a00 */
[----:B------:R-:W-:Y:S01]  /*3820*/  FMUL R0, R74, R4 ;  /* 0x000000044a007220 */ /* 0x000fe20000400000 */
[----:B------:R-:W-:Y:S01]  /*3830*/  ISETP.LT.U32.AND P1, PT, R70, 0x10, PT ;  /* 0x000000104600780c */ /* 0x000fe20003f21070 */
        /* <DEDUP_REMOVED lines=15> */
[----:B--234-:R-:W-:Y:S02]  /*3930*/  F2FP.SATFINITE.E4M3.F32.PACK_AB_MERGE_C R41, RZ, R38, RZ ;  /* 0x00000026ff29723e */ /* 0x01cfe400048070ff */
[----:B------:R-:W-:Y:S02]  /*3940*/  F2FP.SATFINITE.E4M3.F32.PACK_AB_MERGE_C R39, RZ, R39, RZ ;  /* 0x00000027ff27723e */ /* 0x000fe400048070ff */
[C---:B0-----:R-:W-:Y:S02]  /*3950*/  LEA R26, P0, R24.reuse, R2, 0x1 ;  /* 0x00000002181a7211 */ /* 0x041fe400078008ff */
[----:B------:R-:W-:Y:S02]  /*3960*/  F2FP.SATFINITE.E4M3.F32.PACK_AB_MERGE_C R27, RZ, R32, RZ ;  /* 0x00000020ff1b723e */ /* 0x000fe400048070ff */
[----:B------:R-:W-:Y:S01]  /*3970*/  LEA.HI.X R25, R24, R69, R25, 0x1, P0 ;  /* 0x0000004518197211 */ /* 0x000fe200000f0c19 */
[----:B------:R-:W-:Y:S01]  /*3980*/  FMUL R24, R74, R5 ;  /* 0x000000054a187220 */ /* 0x000fe20000400000 */
[----:B-----5:R-:W-:-:S02]  /*3990*/  IADD3 R4, P0, PT, R26, UR4, RZ ;  /* 0x000000041a047c10 */ /* 0x020fc4000ff1e0ff */
[----:B------:R-:W-:Y:S02]  /*39a0*/  F2FP.SATFINITE.E4M3.F32.PACK_AB_MERGE_C R33, RZ, R33, RZ ;  /* 0x00000021ff21723e */ /* 0x000fe400048070ff */
[----:B------:R-:W-:Y:S02]  /*39b0*/  IADD3.X R5, PT, PT, R25, UR5, RZ, P0, !PT ;  /* 0x0000000519057c10 */ /* 0x000fe400087fe4ff */
[----:B------:R-:W-:Y:S02]  /*39c0*/  LOP3.LUT P0, RZ, R4, 0xf, RZ, 0xc0, !PT ;  /* 0x0000000f04ff7812 */ /* 0x000fe4000780c0ff */
[----:B------:R-:W-:Y:S02]  /*39d0*/  F2FP.SATFINITE.E4M3.F32.PACK_AB_MERGE_C R25, RZ, R36, RZ ;  /* 0x00000024ff19723e */ /* 0x000fe400048070ff */
[----:B------:R-:W-:Y:S02]  /*39e0*/  ISETP.LT.U32.OR.EX P0, PT, R71, RZ, P0, P1 ;  /* 0x000000ff4700720c */ /* 0x000fe40000701510 */
        /* <DEDUP_REMOVED lines=13> */
[----:B------:R-:W-:Y:S02]  /*3ac0*/  LOP3.LUT R26, R49, 0xff, RZ, 0xc0, !PT ;  /* 0x000000ff311a7812 */ /* 0x000fe400078ec0ff */
        /* <DEDUP_REMOVED lines=8> */
[----:B------:R-:W-:Y:S01]  /*3b50*/  IMAD R7, R37, 0x100, R0 ;  /* 0x0000010025077824 */ /* 0x000fe200078e0200 */
[----:B------:R-:W-:Y:S01]  /*3b60*/  LOP3.LUT R24, R24, 0xff0000, RZ, 0xc0, !PT ;  /* 0x00ff000018187812 */ /* 0x000fe200078ec0ff */
[----:B------:R-:W-:Y:S01]  /*3b70*/  IMAD.U32 R0, R41, 0x10000, RZ ;  /* 0x0001000029007824 */ /* 0x000fe200078e00ff */
        /* <DEDUP_REMOVED lines=18> */
[----:B------:R0:W-:Y:S01]  /*3ca0*/  STG.E.128 desc[UR14][R4.64], R24 ;  /* 0x0000001804007986 */ /* 0x0001e2000c101d0e */
[----:B------:R-:W-:Y:S05]  /*3cb0*/  BRA `(.L_x_759) ;  /* 0x0000000000c07947 */ /* 0x000fea0003800000 */
.L_x_760:
        /* <DEDUP_REMOVED lines=48> */
.L_x_759:
[----:B------:R-:W-:Y:S05]  /*3fc0*/  BSYNC.RECONVERGENT B0 ;  /* 0x0000000000007941 */ /* 0x000fea0003800200 */
.L_x_758:
[----:B------:R-:W-:-:S04]  /*3fd0*/  ISETP.GE.U32.AND P0, PT, R72, 0x4, PT ;  /* 0x000000044800780c */ /* 0x000fc80003f06070 */
[----:B------:R-:W-:-:S13]  /*3fe0*/  ISETP.GE.U32.AND.EX P0, PT, R73, RZ, PT, P0 ;  /* 0x000000ff4900720c */ /* 0x000fda0003f06100 */
[----:B------:R-:W-:Y:S05]  /*3ff0*/  @!P0 EXIT ;  /* 0x000000000000894d */ /* 0x000fea0003800000 */
[----:B0-----:R-:W0:Y:S01]  /*4000*/  LDC.64 R4, c[0x0][0x3a8] ;  /* 0x0000ea00ff047b82 */ /* 0x001e220000000a00 */
[----:B------:R-:W5:Y:S01]  /*4010*/  LDCU.64 UR4, c[0x0][0x388] ;  /* 0x00007100ff0477ac */ /* 0x000f620008000a00 */
[----:B------:R-:W-:Y:S01]  /*4020*/  IMAD.MOV.U32 R3, RZ, RZ, R69 ;  /* 0x000000ffff037224 */ /* 0x000fe200078e0045 */
        /* <DEDUP_REMOVED lines=18> */
[----:B------:R-:W-:Y:S01]  /*4150*/  F2FP.SATFINITE.E4M3.F32.PACK_AB_MERGE_C R9, RZ, R9, RZ ;  /* 0x00000009ff09723e */ /* 0x000fe200048070ff */
[----:B0-----:R-:W-:Y:S01]  /*4160*/  IMAD.WIDE.U32 R2, R4, 0x3, R2 ;  /* 0x0000000304027825 */ /* 0x001fe200078e0002 */
[----:B------:R-:W-:Y:S02]  /*4170*/  F2FP.SATFINITE.E4M3.F32.PACK_AB_MERGE_C R25, RZ, R10, RZ ;  /* 0x0000000aff19723e */ /* 0x000fe400048070ff */
[----:B------:R-:W-:Y:S01]  /*4180*/  F2FP.SATFINITE.E4M3.F32.PACK_AB_MERGE_C R7, RZ, R12, RZ ;  /* 0x0000000cff07723e */ /* 0x000fe200048070ff */
[----:B------:R-:W-:Y:S01]  /*4190*/  IMAD R5, R5, 0x3, RZ ;  /* 0x0000000305057824 */ /* 0x000fe200078e02ff */
[----:B-----5:R-:W-:Y:S02]  /*41a0*/  IADD3 R2, P0, PT, R2, UR4, RZ ;  /* 0x0000000402027c10 */ /* 0x020fe4000ff1e0ff */
[----:B------:R-:W-:Y:S02]  /*41b0*/  F2FP.SATFINITE.E4M3.F32.PACK_AB_MERGE_C R13, RZ, R13, RZ ;  /* 0x0000000dff0d723e */ /* 0x000fe400048070ff */
[----:B------:R-:W-:-:S02]  /*41c0*/  IADD3.X R3, PT, PT, R3, UR5, R5, P0, !PT ;  /* 0x0000000503037c10 */ /* 0x000fc400087fe405 */
        /* <DEDUP_REMOVED lines=48> */
.L_x_761:
        /* <DEDUP_REMOVED lines=50> */
        .weak           $__internal_32_$__cuda_sm20_rcp_rn_f32_slowpath
        .type           $__internal_32_$__cuda_sm20_rcp_rn_f32_slowpath,@function
        .size           $__internal_32_$__cuda_sm20_rcp_rn_f32_slowpath,($__internal_33_$__cuda_sm3x_div_rn_noftz_f32_slowpath - $__internal_32_$__cuda_sm20_rcp_rn_f32_slowpath)
$__internal_32_$__cuda_sm20_rcp_rn_f32_slowpath:
        /* <DEDUP_REMOVED lines=9> */
[----:B---3--:R-:W2:Y:S02]  /*4880*/  MUFU.RCP R75, R76 ;  /* 0x0000004c004b7308 */ /* 0x008ea40000001000 */
[----:B--2---:R-:W-:-:S04]  /*4890*/  FFMA R0, R76, R75, -1 ;  /* 0xbf8000004c007423 */ /* 0x004fc8000000004b */
[----:B------:R-:W-:-:S04]  /*48a0*/  FADD.FTZ R0, -R0, -RZ ;  /* 0x800000ff00007221 */ /* 0x000fc80000010100 */
[----:B------:R-:W-:-:S04]  /*48b0*/  FFMA R0, R75, R0, R75 ;  /* 0x000000004b007223 */ /* 0x000fc8000000004b */
[----:B------:R-:W-:Y:S01]  /*48c0*/  FFMA R75, R0, 1.84467440737095516160e+19, RZ ;  /* 0x5f800000004b7823 */ /* 0x000fe200000000ff */
[----:B------:R-:W-:Y:S06]  /*48d0*/  BRA `(.L_x_763) ;  /* 0x0000000000887947 */ /* 0x000fec0003800000 */
.L_x_762:
        /* <DEDUP_REMOVED lines=33> */
.L_x_764:
[----:B------:R0:W1:Y:S02]  /*4af0*/  MUFU.RCP R75, R0 ;  /* 0x00000000004b7308 */ /* 0x0000640000001000 */
.L_x_763:
[----:B------:R-:W-:Y:S02]  /*4b00*/  IMAD.MOV.U32 R76, RZ, RZ, R80 ;  /* 0x000000ffff4c7224 */ /* 0x000fe400078e0050 */
[----:B------:R-:W-:-:S04]  /*4b10*/  IMAD.MOV.U32 R77, RZ, RZ, 0x0 ;  /* 0x00000000ff4d7424 */ /* 0x000fc800078e00ff */
[----:B0123--:R-:W-:Y:S05]  /*4b20*/  RET.REL.NODEC R76 `(_ZN18transformer_engine71_GLOBAL__N__76556b6a_38_quantize_transpose_square_blockwise_cu_108e784945block_scaled_cast_transpose_kernel_notalignedILb0Eff13__nv_fp8_e4m3EEvPKT1_PT2_S7_PT0_S9_mmmmmmfbPKf) ;  /* 0xffffffb44c347950 */ /* 0x00ffea0003c3ffff */
        .weak           $__internal_33_$__cuda_sm3x_div_rn_noftz_f32_slowpath
        .type           $__internal_33_$__cuda_sm3x_div_rn_noftz_f32_slowpath,@function
        .size           $__internal_33_$__cuda_sm3x_div_rn_noftz_f32_slowpath,(.L_x_1084 - $__internal_33_$__cuda_sm3x_div_rn_noftz_f32_slowpath)
$__internal_33_$__cuda_sm3x_div_rn_noftz_f32_slowpath:
        /* <DEDUP_REMOVED lines=23> */
.L_x_765:
        /* <DEDUP_REMOVED lines=49> */
.L_x_771:
[----:B------:R-:W-:-:S04]  /*4fb0*/  LOP3.LUT R76, R76, 0x80000000, RZ, 0xc0, !PT ;  /* 0x800000004c4c7812 */ /* 0x000fc800078ec0ff */
[----:B------:R-:W-:Y:S01]  /*4fc0*/  LOP3.LUT R76, R76, 0x7f800000, RZ, 0xfc, !PT ;  /* 0x7f8000004c4c7812 */ /* 0x000fe200078efcff */
[----:B------:R-:W-:Y:S06]  /*4fd0*/  BRA `(.L_x_772) ;  /* 0x0000000000287947 */ /* 0x000fec0003800000 */
.L_x_770:
[----:B------:R-:W-:Y:S01]  /*4fe0*/  IMAD R76, R74, 0x800000, R76 ;  /* 0x008000004a4c7824 */ /* 0x000fe200078e024c */
[----:B------:R-:W-:Y:S06]  /*4ff0*/  BRA `(.L_x_772) ;  /* 0x0000000000207947 */ /* 0x000fec0003800000 */
.L_x_769:
[----:B------:R-:W-:-:S04]  /*5000*/  LOP3.LUT R76, R76, 0x80000000, R75, 0x48, !PT ;  /* 0x800000004c4c7812 */ /* 0x000fc800078e484b */
[----:B------:R-:W-:Y:S01]  /*5010*/  LOP3.LUT R76, R76, 0x7f800000, RZ, 0xfc, !PT ;  /* 0x7f8000004c4c7812 */ /* 0x000fe200078efcff */
[----:B------:R-:W-:Y:S06]  /*5020*/  BRA `(.L_x_772) ;  /* 0x0000000000147947 */ /* 0x000fec0003800000 */
.L_x_768:
[----:B------:R-:W-:Y:S01]  /*5030*/  LOP3.LUT R76, R76, 0x80000000, R75, 0x48, !PT ;  /* 0x800000004c4c7812 */ /* 0x000fe200078e484b */
[----:B------:R-:W-:Y:S06]  /*5040*/  BRA `(.L_x_772) ;  /* 0x00000000000c7947 */ /* 0x000fec0003800000 */
.L_x_767:
[----:B------:R-:W0:Y:S01]  /*5050*/  MUFU.RSQ R76, -QNAN ;  /* 0xffc00000004c7908 */ /* 0x000e220000001400 */
[----:B------:R-:W-:Y:S05]  /*5060*/  BRA `(.L_x_772) ;  /* 0x0000000000047947 */ /* 0x000fea0003800000 */
.L_x_766:
[----:B------:R-:W-:-:S07]  /*5070*/  FADD.FTZ R76, R0, 448 ;  /* 0x43e00000004c7421 */ /* 0x000fce0000010000 */
.L_x_772:
[----:B------:R-:W-:Y:S02]  /*5080*/  IMAD.MOV.U32 R74, RZ, RZ, R78 ;  /* 0x000000ffff4a7224 */ /* 0x000fe400078e004e */
[----:B------:R-:W-:-:S04]  /*5090*/  IMAD.MOV.U32 R75, RZ, RZ, 0x0 ;  /* 0x00000000ff4b7424 */ /* 0x000fc800078e00ff */
[----:B0-----:R-:W-:Y:S05]  /*50a0*/  RET.REL.NODEC R74 `(_ZN18transformer_engine71_GLOBAL__N__76556b6a_38_quantize_transpose_square_blockwise_cu_108e784945block_scaled_cast_transpose_kernel_notalignedILb0Eff13__nv_fp8_e4m3EEvPKT1_PT2_S7_PT0_S9_mmmmmmfbPKf) ;  /* 0xffffffac4ad47950 */ /* 0x001fea0003c3ffff */
.L_x_773:
        /* <DEDUP_REMOVED lines=13> */
.L_x_1084:


//--------------------- .text._ZN18transformer_engine71_GLOBAL__N__76556b6a_38_quantize_transpose_square_blockwise_cu_108e784934block_scaled_cast_transpose_kernelILb0Eff13__nv_fp8_e4m3EEvPKT1_PT2_S7_PT0_S9_mmmmmmf14CUtensorMap_stbPKf --------------------------
	.section	.text._ZN18transformer_engine71_GLOBAL__N__76556b6a_38_quantize_transpose_square_blockwise_cu_108e784934block_scaled_cast_transpose_kernelILb0Eff13__nv_fp8_e4m3EEvPKT1_PT2_S7_PT0_S9_mmmmmmf14CUtensorMap_stbPKf,"ax",@progbits
	.align	128
.text._ZN18transformer_engine71_GLOBAL__N__76556b6a_38_quantize_transpose_square_blockwise_cu_108e784934block_scaled_cast_transpose_kernelILb0Eff13__nv_fp8_e4m3EEvPKT1_PT2_S7_PT0_S9_mmmmmmf14CUtensorMap_stbPKf:
        .type           _ZN18transformer_engine71_GLOBAL__N__76556b6a_38_quantize_transpose_square_blockwise_cu_108e784934block_scaled_cast_transpose_kernelILb0Eff13__nv_fp8_e4m3EEvPKT1_PT2_S7_PT0_S9_mmmmmmf14CUtensorMap_stbPKf,@function
        .size           _ZN18transformer_engine71_GLOBAL__N__76556b6a_38_quantize_transpose_square_blockwise_cu_108e784934block_scaled_cast_transpose_kernelILb0Eff13__nv_fp8_e4m3EEvPKT1_PT2_S7_PT0_S9_mmmmmmf14CUtensorMap_stbPKf,(.L_x_1087 - _ZN18transformer_engine71_GLOBAL__N__76556b6a_38_quantize_transpose_square_blockwise_cu_108e784934block_scaled_cast_transpose_kernelILb0Eff13__nv_fp8_e4m3EEvPKT1_PT2_S7_PT0_S9_mmmmmmf14CUtensorMap_stbPKf)
        .other          _ZN18transformer_engine71_GLOBAL__N__76556b6a_38_quantize_transpose_square_blockwise_cu_108e784934block_scaled_cast_transpose_kernelILb0Eff13__nv_fp8_e4m3EEvPKT1_PT2_S7_PT0_S9_mmmmmmf14CUtensorMap_stbPKf,@"STO_CUDA_ENTRY STV_DEFAULT"
_ZN18transformer_engine71_GLOBAL__N__76556b6a_38_quantize_transpose_square_blockwise_cu_108e784934block_scaled_cast_transpose_kernelILb0Eff13__nv_fp8_e4m3EEvPKT1_PT2_S7_PT0_S9_mmmmmmf14CUtensorMap_stbPKf:
        /* <DEDUP_REMOVED lines=10> */
.L_x_774:
        /* <DEDUP_REMOVED lines=19> */
[----:B------:R-:W2:Y:S04]  /*01d0*/  LDG.E.128 R4, desc[UR8][R48.64] ;  /* 0x0000000830047981 */ /* 0x000ea8000c1e1d00 */
[----:B------:R-:W3:Y:S01]  /*01e0*/  LDG.E.128 R8, desc[UR8][R48.64+0x10] ;  /* 0x0000100830087981 */ /* 0x000ee2000c1e1d00 */
[----:B------:R-:W-:-:S03]  /*01f0*/  USHF.L.U32 UR6, UR4, 0x2, URZ ;  /* 0x0000000204067899 */ /* 0x000fc600080006ff */
[----:B------:R-:W4:Y:S01]  /*0200*/  LDG.E.128 R12, desc[UR8][R48.64+0x20] ;  /* 0x00002008300c7981 */ /* 0x000f22000c1e1d00 */
[----:B------:R-:W-:Y:S02]  /*0210*/  USHF.L.U64.HI UR4, UR4, 0x2, UR5 ;  /* 0x0000000204047899 */ /* 0x000fe40008010205 */
[----:B------:R-:W-:Y:S01]  /*0220*/  IADD3 R64, P0, PT, R48, UR6, RZ ;  /* 0x0000000630407c10 */ /* 0x000fe2000ff1e0ff */
[----:B------:R-:W5:Y:S03]  /*0230*/  LDG.E.128 R16, desc[UR8][R48.64+0x30] ;  /* 0x0000300830107981 */ /* 0x000f66000c1e1d00 */
[----:B------:R-:W-:-:S05]  /*0240*/  IADD3.X R65, PT, PT, R49, UR4, RZ, P0, !PT ;  /* 0x0000000431417c10 */ /* 0x000fca00087fe4ff */
[----:B------:R-:W5:Y:S04]  /*0250*/  LDG.E.128 R20, desc[UR8][R64.64] ;  /* 0x0000000840147981 */ /* 0x000f68000c1e1d00 */
[----:B------:R-:W5:Y:S04]  /*0260*/  LDG.E.128 R24, desc[UR8][R64.64+0x10] ;  /* 0x0000100840187981 */ /* 0x000f68000c1e1d00 */
[----:B------:R-:W5:Y:S01]  /*0270*/  LDG.E.128 R28, desc[UR8][R64.64+0x20] ;  /* 0x00002008401c7981 */ /* 0x000f62000c1e1d00 */
[----:B------:R-:W-:-:S03]  /*0280*/  IADD3 R70, P0, PT, R64, UR6, RZ ;  /* 0x0000000640467c10 */ /* 0x000fc6000ff1e0ff */
[----:B------:R-:W5:Y:S01]  /*0290*/  LDG.E.128 R32, desc[UR8][R64.64+0x30] ;  /* 0x0000300840207981 */ /* 0x000f62000c1e1d00 */
        /* <DEDUP_REMOVED lines=9> */
[----:B------:R-:W5:Y:S04]  /*0330*/  LDG.E.128 R60, desc[UR8][R72.64+0x20] ;  /* 0x00002008483c7981 */ /* 0x000f68000c1e1d00 */
[----:B------:R-:W5:Y:S01]  /*0340*/  LDG.E.128 R64, desc[UR8][R72.64+0x30] ;  /* 0x0000300848407981 */ /* 0x000f62000c1e1d00 */
[C---:B------:R-:W-:Y:S01]  /*0350*/  LOP3.LUT P0, RZ, R0.reuse, 0x1f, RZ, 0xc0, !PT ;  /* 0x0000001f00ff7812 */ /* 0x040fe2000780c0ff */
[----:B------:R-:W-:Y:S01]  /*0360*/  BSSY.RECONVERGENT B0, `(.L_x_775) ;  /* 0x0000042000007945 */ /* 0x000fe20003800200 */
[----:B------:R-:W-:-:S02]  /*0370*/  ISETP.NE.AND P2, PT, R0, RZ, PT ;  /* 0x000000ff0000720c */ /* 0x000fc40003f45270 */
[----:B--2---:R-:W-:-:S04]  /*0380*/  FMNMX3 R69, |R4|, RZ, |R5|, !PT ;  /* 0x000000ff04457276 */ /* 0x004fc80007800605 */
[----:B------:R-:W-:-:S04]  /*0390*/  FMNMX3 R69, R69, |R6|, |R7|, !PT ;  /* 0x4000000645457276 */ /* 0x000fc80007800407 */
[----:B---3--:R-:W-:-:S04]  /*03a0*/  FMNMX3 R69, R69, |R8|, |R9|, !PT ;  /* 0x4000000845457276 */ /* 0x008fc80007800409 */
[----:B------:R-:W-:-:S04]  /*03b0*/  FMNMX3 R69, R69, |R10|, |R11|, !PT ;  /* 0x4000000a45457276 */ /* 0x000fc8000780040b */
[----:B----4-:R-:W-:-:S04]  /*03c0*/  FMNMX3 R69, R69, |R12|, |R13|, !PT ;  /* 0x4000000c45457276 */ /* 0x010fc8000780040d */
[----:B------:R-:W-:-:S04]  /*03d0*/  FMNMX3 R69, R69, |R14|, |R15|, !PT ;  /* 0x4000000e45457276 */ /* 0x000fc8000780040f */
[----:B-----5:R-:W-:-:S04]  /*03e0*/  FMNMX3 R69, R69, |R16|, |R17|, !PT ;  /* 0x4000001045457276 */ /* 0x020fc80007800411 */
        /* <DEDUP_REMOVED lines=18> */
[----:B------:R-:W-:Y:S02]  /*0510*/  FMNMX3 R70, R69, |R54|, |R55|, !PT ;  /* 0x4000003645467276 */ /* 0x000fe40007800437 */
[----:B------:R-:W0:Y:S02]  /*0520*/  @!P0 S2R R69, SR_CgaCtaId ;  /* 0x0000000000458919 */ /* 0x000e240000008800 */
[----:B------:R-:W-:-:S04]  /*0530*/  FMNMX3 R70, R70, |R56|, |R57|, !PT ;  /* 0x4000003846467276 */ /* 0x000fc80007800439 */
[----:B------:R-:W-:-:S04]  /*0540*/  FMNMX3 R70, R70, |R58|, |R59|, !PT ;  /* 0x4000003a46467276 */ /* 0x000fc8000780043b */
[----:B------:R-:W-:Y:S02]  /*0550*/  FMNMX3 R71, R70, |R60|, |R61|, !PT ;  /* 0x4000003c46477276 */ /* 0x000fe4000780043d */
[----:B------:R-:W-:Y:S02]  /*0560*/  SHF.R.U32.HI R70, RZ, 0x5, R0 ;  /* 0x00000005ff467819 */ /* 0x000fe40000011600 */
[----:B------:R-:W-:-:S03]  /*0570*/  FMNMX3 R71, R71, |R62|, |R63|, !PT ;  /* 0x4000003e47477276 */ /* 0x000fc6000780043f */
[----:B------:R-:W-:Y:S01]  /*0580*/  @!P0 IMAD.SHL.U32 R70, R70, 0x4, RZ ;  /* 0x0000000446468824 */ /* 0x000fe200078e00ff */
[----:B------:R-:W-:-:S04]  /*0590*/  FMNMX3 R71, R71, |R64|, |R65|, !PT ;  /* 0x4000004047477276 */ /* 0x000fc80007800441 */
        /* <DEDUP_REMOVED lines=30> */
.L_x_776:
[----:B------:R-:W-:Y:S05]  /*0780*/  BSYNC.RECONVERGENT B0 ;  /* 0x0000000000007941 */ /* 0x000fea0003800200 */
.L_x_775:
        /* <DEDUP_REMOVED lines=12> */
[----:B-1----:R-:W0:Y:S01]  /*0850*/  LDC.U8 R68, c[0x0][0x480] ;  /* 0x00012000ff447b82 */ /* 0x002e220000000000 */
        /* <DEDUP_REMOVED lines=13> */
[----:B------:R-:W-:Y:S05]  /*0930*/  CALL.REL.NOINC `($__internal_35_$__cuda_sm3x_div_rn_noftz_f32_slowpath) ;  /* 0x00000014007c7944 */ /* 0x000fea0003c00000 */
.L_x_778:
[----:B------:R-:W-:-:S04]  /*0940*/  FSETP.NEU.AND P0, PT, |R0|, +INF , PT ;  /* 0x7f8000000000780b */ /* 0x000fc80003f0d200 */
[----:B------:R-:W-:-:S04]  /*0950*/  FSEL R0, R0, 3.40282346638528859812e+38, P0 ;  /* 0x7f7fffff00007808 */ /* 0x000fc80000000000 */
[----:B------:R-:W-:-:S07]  /*0960*/  @P3 LOP3.LUT R0, R0, 0xff800000, RZ, 0xc0, !PT ;  /* 0xff80000000003812 */ /* 0x000fce00078ec0ff */
.L_x_777:
[----:B------:R-:W-:Y:S04]  /*0970*/  BSSY.RECONVERGENT B0, `(.L_x_779) ;  /* 0x0000019000007945 */ /* 0x000fe80003800200 */
[----:B------:R-:W-:Y:S05]  /*0980*/  @P2 BRA `(.L_x_780) ;  /* 0x00000000005c2947 */ /* 0x000fea0003800000 */
[----:B-1----:R-:W-:-:S05]  /*0990*/  VIADD R68, R0, 0x1800000 ;  /* 0x0180000000447836 */ /* 0x002fca0000000000 */
[----:B------:R-:W-:-:S04]  /*09a0*/  LOP3.LUT R68, R68, 0x7f800000, RZ, 0xc0, !PT ;  /* 0x7f80000044447812 */ /* 0x000fc800078ec0ff */
[----:B------:R-:W-:-:S13]  /*09b0*/  ISETP.GT.U32.AND P0, PT, R68, 0x1ffffff, PT ;  /* 0x01ffffff4400780c */ /* 0x000fda0003f04070 */
[----:B------:R-:W-:Y:S05]  /*09c0*/  @P0 BRA `(.L_x_781) ;  /* 0x0000000000100947 */ /* 0x000fea0003800000 */
[----:B------:R-:W-:-:S07]  /*09d0*/  MOV R70, 0x9f0 ;  /* 0x000009f000467802 */ /* 0x000fce0000000f00 */
[----:B------:R-:W-:Y:S05]  /*09e0*/  CALL.REL.NOINC `($__internal_34_$__cuda_sm20_rcp_rn_f32_slowpath) ;  /* 0x0000001000847944 */ /* 0x000fea0003c00000 */
[----:B------:R-:W-:Y:S01]  /*09f0*/  IMAD.MOV.U32 R74, RZ, RZ, R68 ;  /* 0x000000ffff4a7224 */ /* 0x000fe200078e0044 */
[----:B------:R-:W-:Y:S06]  /*0a00*/  BRA `(.L_x_782) ;  /* 0x0000000000107947 */ /* 0x000fec0003800000 */
.L_x_781:
[----:B------:R-:W0:Y:S02]  /*0a10*/  MUFU.RCP R69, R0 ;  /* 0x0000000000457308 */ /* 0x000e240000001000 */
[----:B0-----:R-:W-:-:S04]  /*0a20*/  FFMA R68, R69, R0, -1 ;  /* 0xbf80000045447423 */ /* 0x001fc80000000000 */
[----:B------:R-:W-:-:S04]  /*0a30*/  FADD.FTZ R68, -R68, -RZ ;  /* 0x800000ff44447221 */ /* 0x000fc80000010100 */
[----:B------:R-:W-:-:S07]  /*0a40*/  FFMA R74, R69, R68, R69 ;  /* 0x00000044454a7223 */ /* 0x000fce0000000045 */
.L_x_782:
[----:B------:R-:W0:Y:S01]  /*0a50*/  LDCU.64 UR4, c[0x0][0x3b8] ;  /* 0x00007700ff0477ac */ /* 0x000e220008000a00 */
[----:B------:R-:W1:Y:S01]  /*0a60*/  LDC.64 R72, c[0x0][0x398] ;  /* 0x0000e600ff487b82 */ /* 0x000e620000000a00 */
[----:B0-----:R-:W-:-:S04]  /*0a70*/  IMAD.WIDE.U32 R68, R76, UR4, RZ ;  /* 0x000000044c447c25 */ /* 0x001fc8000f8e00ff */
[----:B------:R-:W-:Y:S02]  /*0a80*/  IMAD R71, R76, UR5, R69 ;  /* 0x000000054c477c24 */ /* 0x000fe4000f8e0245 */
[----:B------:R-:W-:Y:S02]  /*0a90*/  IMAD.MOV.U32 R70, RZ, RZ, R68 ;  /* 0x000000ffff467224 */ /* 0x000fe400078e0044 */
[----:B------:R-:W0:Y:S02]  /*0aa0*/  LDC.64 R68, c[0x0][0x3c0] ;  /* 0x0000f000ff447b82 */ /* 0x000e240000000a00 */
[----:B0-----:R-:W-:-:S04]  /*0ab0*/  IMAD.WIDE.U32 R70, R68, UR7, R70 ;  /* 0x0000000744467c25 */ /* 0x001fc8000f8e0046 */
[----:B------:R-:W-:Y:S01]  /*0ac0*/  IMAD R69, R69, UR7, R71 ;  /* 0x0000000745457c24 */ /* 0x000fe2000f8e0247 */
[----:B-1----:R-:W-:-:S04]  /*0ad0*/  LEA R72, P0, R70, R72, 0x2 ;  /* 0x0000004846487211 */ /* 0x002fc800078010ff */
[----:B------:R-:W-:-:S05]  /*0ae0*/  LEA.HI.X R73, R70, R73, R69, 0x2, P0 ;  /* 0x0000004946497211 */ /* 0x000fca00000f1445 */
[----:B------:R0:W-:Y:S04]  /*0af0*/  STG.E desc[UR8][R72.64], R74 ;  /* 0x0000004a48007986 */ /* 0x0001e8000c101908 */
.L_x_780:
[----:B------:R-:W-:Y:S05]  /*0b00*/  BSYNC.RECONVERGENT B0 ;  /* 0x0000000000007941 */ /* 0x000fea0003800200 */
.L_x_779:
        /* <DEDUP_REMOVED lines=21> */
[----:B------:R-:W-:Y:S01]  /*0c60*/  IMAD R3, R3, 0x100, R4 ;  /* 0x0000010003037824 */ /* 0x000fe200078e0204 */
[----:B------:R-:W-:Y:S01]  /*0c70*/  F2FP.SATFINITE.E4M3.F32.PACK_AB_MERGE_C R6, RZ, R6, RZ ;  /* 0x00000006ff06723e */ /* 0x000fe200048070ff */
[----:B------:R-:W-:Y:S01]  /*0c80*/  FMUL R57, R57, R0 ;  /* 0x0000000039397220 */ /* 0x000fe20000400000 */
[----:B------:R-:W-:Y:S01]  /*0c90*/  IMAD R4, R9, 0x100, R8 ;  /* 0x0000010009047824 */ /* 0x000fe200078e0208 */
[----:B------:R-:W-:Y:S01]  /*0ca0*/  F2FP.SATFINITE.E4M3.F32.PACK_AB_MERGE_C R20, RZ, R20, RZ ;  /* 0x00000014ff14723e */ /* 0x000fe200048070ff */
[-C--:B------:R-:W-:Y:S01]  /*0cb0*/  FMUL R13, R13, R0.reuse ;  /* 0x000000000d0d7220 */ /* 0x080fe20000400000 */
[-C--:B------:R-:W-:Y:S01]  /*0cc0*/  FMUL R25, R25, R0.reuse ;  /* 0x0000000019197220 */ /* 0x080fe20000400000 */
[----:B------:R-:W-:Y:S01]  /*0cd0*/  F2FP.SATFINITE.E4M3.F32.PACK_AB_MERGE_C R8, RZ, R21, RZ ;  /* 0x00000015ff08723e */ /* 0x000fe200048070ff */
[----:B------:R-:W-:Y:S01]  /*0ce0*/  FMUL R17, R17, R0 ;  /* 0x0000000011117220 */ /* 0x000fe20000400000 */
[----:B------:R-:W-:Y:S01]  /*0cf0*/  F2FP.SATFINITE.E4M3.F32.PACK_AB_MERGE_C R56, RZ, R56, RZ ;  /* 0x00000038ff38723e */ /* 0x000fe200048070ff */
[----:B------:R-:W-:Y:S01]  /*0d00*/  FMUL R14, R14, R0 ;  /* 0x000000000e0e7220 */ /* 0x000fe20000400000 */
[----:B------:R-:W-:Y:S01]  /*0d10*/  F2FP.SATFINITE.E4M3.F32.PACK_AB_MERGE_C R12, RZ, R12, RZ ;  /* 0x0000000cff0c723e */ /* 0x000fe200048070ff */
[----:B------:R-:W-:Y:S01]  /*0d20*/  FMUL R28, R28, R0 ;  /* 0x000000001c1c7220 */ /* 0x000fe20000400000 */
[----:B------:R-:W-:Y:S01]  /*0d30*/  F2FP.SATFINITE.E4M3.F32.PACK_AB_MERGE_C R24, RZ, R24, RZ ;  /* 0x00000018ff18723e */ /* 0x000fe200048070ff */
[-C--:B------:R-:W-:Y:S01]  /*0d40*/  FMUL R30, R30, R0.reuse ;  /* 0x000000001e1e7220 */ /* 0x080fe20000400000 */
[----:B------:R-:W-:Y:S01]  /*0d50*/  F2FP.SATFINITE.E4M3.F32.PACK_AB_MERGE_C R21, RZ, R33, RZ ;  /* 0x00000021ff15723e */ /* 0x000fe200048070ff */
[----:B------:R-:W-:Y:S01]  /*0d60*/  IMAD.U32 R6, R6, 0x10000, RZ ;  /* 0x0001000006067824 */ /* 0x000fe200078e00ff */
[----:B------:R-:W-:Y:S01]  /*0d70*/  LOP3.LUT R32, R32, 0xff, RZ, 0xc0, !PT ;  /* 0x000000ff20207812 */ /* 0x000fe200078ec0ff */
[----:B------:R-:W-:Y:S01]  /*0d80*/  FMUL R10, R10, R0 ;  /* 0x000000000a0a7220 */ /* 0x000fe20000400000 */
[----:B------:R-:W-:Y:S01]  /*0d90*/  F2FP.SATFINITE.E4M3.F32.PACK_AB_MERGE_C R16, RZ, R16, RZ ;  /* 0x00000010ff10723e */ /* 0x000fe200048070ff */
[----:B------:R-:W-:Y:S01]  /*0da0*/  FMUL R29, R29, R0 ;  /* 0x000000001d1d7220 */ /* 0x000fe20000400000 */
[----:B------:R-:W-:Y:S01]  /*0db0*/  F2FP.SATFINITE.E4M3.F32.PACK_AB_MERGE_C R18, RZ, R18, RZ ;  /* 0x00000012ff12723e */ /* 0x000fe200048070ff */
[----:B------:R-:W-:Y:S01]  /*0dc0*/  IMAD R21, R21, 0x100, R32 ;  /* 0x0000010015157824 */ /* 0x000fe200078e0220 */
[----:B------:R-:W-:Y:S01]  /*0dd0*/  LOP3.LUT R5, R20, 0xff, RZ, 0xc0, !PT ;  /* 0x000000ff14057812 */ /* 0x000fe200078ec0ff */
[-C--:B------:R-:W-:Y:S01]  /*0de0*/  FMUL R26, R26, R0.reuse ;  /* 0x000000001a1a7220 */ /* 0x080fe20000400000 */
[----:B------:R-:W-:Y:S01]  /*0df0*/  F2FP.SATFINITE.E4M3.F32.PACK_AB_MERGE_C R20, RZ, R57, RZ ;  /* 0x00000039ff14723e */ /* 0x000fe200048070ff */
[-C--:B------:R-:W-:Y:S01]  /*0e00*/  FMUL R40, R40, R0.reuse ;  /* 0x0000000028287220 */ /* 0x080fe20000400000 */
[----:B------:R-:W-:Y:S01]  /*0e10*/  LOP3.LUT R33, R56, 0xff, RZ, 0xc0, !PT ;  /* 0x000000ff38217812 */ /* 0x000fe200078ec0ff */
[-C--:B------:R-:W-:Y:S01]  /*0e20*/  FMUL R42, R42, R0.reuse ;  /* 0x000000002a2a7220 */ /* 0x080fe20000400000 */
[----:B------:R-:W-:Y:S01]  /*0e30*/  F2FP.SATFINITE.E4M3.F32.PACK_AB_MERGE_C R13, RZ, R13, RZ ;  /* 0x0000000dff0d723e */ /* 0x000fe200048070ff */
[----:B------:R-:W-:Y:S01]  /*0e40*/  IMAD.U32 R18, R18, 0x10000, RZ ;  /* 0x0001000012127824 */ /* 0x000fe200078e00ff */
[----:B------:R-:W-:Y:S01]  /*0e50*/  F2FP.SATFINITE.E4M3.F32.PACK_AB_MERGE_C R25, RZ, R25, RZ ;  /* 0x00000019ff19723e */ /* 0x000fe200048070ff */
[----:B------:R-:W-:Y:S01]  /*0e60*/  IMAD R8, R8, 0x100, R5 ;  /* 0x0000010008087824 */ /* 0x000fe200078e0205 */
[----:B------:R-:W-:Y:S01]  /*0e70*/  LOP3.LUT R12, R12, 0xff, RZ, 0xc0, !PT ;  /* 0x000000ff0c0c7812 */ /* 0x000fe200078ec0ff */
[----:B------:R-:W-:Y:S01]  /*0e80*/  IMAD R20, R20, 0x100, R33 ;  /* 0x0000010014147824 */ /* 0x000fe200078e0221 */
[----:B------:R-:W-:Y:S01]  /*0e90*/  LOP3.LUT R24, R24, 0xff, RZ, 0xc0, !PT ;  /* 0x000000ff18187812 */ /* 0x000fe200078ec0ff */
[----:B------:R-:W-:Y:S01]  /*0ea0*/  FMUL R41, R41, R0 ;  /* 0x0000000029297220 */ /* 0x000fe20000400000 */
[----:B------:R-:W-:Y:S01]  /*0eb0*/  F2FP.SATFINITE.E4M3.F32.PACK_AB_MERGE_C R17, RZ, R17, RZ ;  /* 0x00000011ff11723e */ /* 0x000fe200048070ff */
[----:B------:R-:W-:Y:S01]  /*0ec0*/  IMAD R13, R13, 0x100, R12 ;  /* 0x000001000d0d7824 */ /* 0x000fe200078e020c */
[----:B------:R-:W-:Y:S01]  /*0ed0*/  LOP3.LUT R16, R16, 0xff, RZ, 0xc0, !PT ;  /* 0x000000ff10107812 */ /* 0x000fe200078ec0ff */
[----:B------:R-:W-:Y:S01]  /*0ee0*/  IMAD R5, R25, 0x100, R24 ;  /* 0x0000010019057824 */ /* 0x000fe200078e0218 */
[----:B------:R-:W-:Y:S01]  /*0ef0*/  F2FP.SATFINITE.E4M3.F32.PACK_AB_MERGE_C R28, RZ, R28, RZ ;  /* 0x0000001cff1c723e */ /* 0x000fe200048070ff */
[----:B------:R-:W-:Y:S01]  /*0f00*/  FMUL R7, R7, R0 ;  /* 0x0000000007077220 */ /* 0x000fe20000400000 */
[----:B------:R-:W-:Y:S01]  /*0f10*/  LOP3.LUT R32, R6, 0xff0000, RZ, 0xc0, !PT ;  /* 0x00ff000006207812 */ /* 0x000fe200078ec0ff */
[----:B------:R-:W-:Y:S01]  /*0f20*/  IMAD R12, R17, 0x100, R16 ;  /* 0x00000100110c7824 */ /* 0x000fe200078e0210 */
[----:B------:R-:W-:Y:S01]  /*0f30*/  F2FP.SATFINITE.E4M3.F32.PACK_AB_MERGE_C R14, RZ, R14, RZ ;  /* 0x0000000eff0e723e */ /* 0x000fe200048070ff */
[----:B------:R-:W-:Y:S01]  /*0f40*/  FMUL R48, R48, R0 ;  /* 0x0000000030307220 */ /* 0x000fe20000400000 */
[----:B------:R-:W-:Y:S01]  /*0f50*/  F2FP.SATFINITE.E4M3.F32.PACK_AB_MERGE_C R30, RZ, R30, RZ ;  /* 0x0000001eff1e723e */ /* 0x000fe200048070ff */
[----:B------:R-:W-:Y:S01]  /*0f60*/  FMUL R50, R50, R0 ;  /* 0x0000000032327220 */ /* 0x000fe20000400000 */
[----:B------:R-:W-:Y:S01]  /*0f70*/  F2FP.SATFINITE.E4M3.F32.PACK_AB_MERGE_C R33, RZ, R10, RZ ;  /* 0x0000000aff21723e */ /* 0x000fe200048070ff */
[-C--:B------:R-:W-:Y:S01]  /*0f80*/  FMUL R60, R60, R0.reuse ;  /* 0x000000003c3c7220 */ /* 0x080fe20000400000 */
[----:B------:R-:W-:Y:S01]  /*0f90*/  F2FP.SATFINITE.E4M3.F32.PACK_AB_MERGE_C R24, RZ, R29, RZ ;  /* 0x0000001dff18723e */ /* 0x000fe200048070ff */
[----:B------:R-:W-:Y:S01]  /*0fa0*/  FMUL R62, R62, R0 ;  /* 0x000000003e3e7220 */ /* 0x000fe20000400000 */
[----:B------:R-:W-:Y:S01]  /*0fb0*/  LOP3.LUT R9, R28, 0xff, RZ, 0xc0, !PT ;  /* 0x000000ff1c097812 */ /* 0x000fe200078ec0ff */
[----:B------:R-:W-:Y:S01]  /*0fc0*/  IMAD.U32 R14, R14, 0x10000, RZ ;  /* 0x000100000e0e7824 */ /* 0x000fe200078e00ff */
[----:B------:R-:W-:Y:S01]  /*0fd0*/  LOP3.LUT R10, R32, 0xffff, R3, 0xf8, !PT ;  /* 0x0000ffff200a7812 */ /* 0x000fe200078ef803 */
[----:B------:R-:W-:Y:S01]  /*0fe0*/  IMAD.U32 R30, R30, 0x10000, RZ ;  /* 0x000100001e1e7824 */ /* 0x000fe200078e00ff */
[----:B------:R-:W-:Y:S01]  /*0ff0*/  F2FP.SATFINITE.E4M3.F32.PACK_AB_MERGE_C R40, RZ, R40, RZ ;  /* 0x00000028ff28723e */ /* 0x000fe200048070ff */
[----:B------:R-:W2:Y:S01]  /*1000*/  LDCU.64 UR4, c[0x0][0x388] ;  /* 0x00007100ff0477ac */ /* 0x000ea20008000a00 */
[----:B------:R-:W-:Y:S01]  /*1010*/  LOP3.LUT R3, R18, 0xff0000, RZ, 0xc0, !PT ;  /* 0x00ff000012037812 */ /* 0x000fe200078ec0ff */
[----:B------:R-:W-:Y:S01]  /*1020*/  FMUL R49, R49, R0 ;  /* 0x0000000031317220 */ /* 0x000fe20000400000 */
[----:B------:R-:W-:Y:S01]  /*1030*/  F2FP.SATFINITE.E4M3.F32.PACK_AB_MERGE_C R26, RZ, R26, RZ ;  /* 0x0000001aff1a723e */ /* 0x000fe200048070ff */
[----:B------:R-:W-:Y:S01]  /*1040*/  FMUL R61, R61, R0 ;  /* 0x000000003d3d7220 */ /* 0x000fe20000400000 */
[----:B------:R-:W-:Y:S01]  /*1050*/  F2FP.SATFINITE.E4M3.F32.PACK_AB_MERGE_C R42, RZ, R42, RZ ;  /* 0x0000002aff2a723e */ /* 0x000fe200048070ff */
[----:B------:R-:W-:Y:S01]  /*1060*/  IMAD R24, R24, 0x100, R9 ;  /* 0x0000010018187824 */ /* 0x000fe200078e0209 */
[----:B------:R-:W-:Y:S01]  /*1070*/  F2FP.SATFINITE.E4M3.F32.PACK_AB_MERGE_C R16, RZ, R41, RZ ;  /* 0x00000029ff10723e */ /* 0x000fe200048070ff */
[----:B------:R-:W-:Y:S01]  /*1080*/  FMUL R58, R58, R0 ;  /* 0x000000003a3a7220 */ /* 0x000fe20000400000 */
[----:B------:R-:W-:Y:S01]  /*1090*/  LOP3.LUT R25, R40, 0xff, RZ, 0xc0, !PT ;  /* 0x000000ff28197812 */ /* 0x000fe200078ec0ff */
[----:B------:R-:W-:Y:S01]  /*10a0*/  IMAD.U32 R26, R26, 0x10000, RZ ;  /* 0x000100001a1a7824 */ /* 0x000fe200078e00ff */
[----:B------:R-:W-:Y:S01]  /*10b0*/  LOP3.LUT R18, R3, 0xffff, R12, 0xf8, !PT ;  /* 0x0000ffff03127812 */ /* 0x000fe200078ef80c */
[----:B------:R-:W-:Y:S01]  /*10c0*/  IMAD.U32 R42, R42, 0x10000, RZ ;  /* 0x000100002a2a7824 */ /* 0x000fe200078e00ff */
[----:B------:R-:W-:Y:S01]  /*10d0*/  F2FP.SATFINITE.E4M3.F32.PACK_AB_MERGE_C R48, RZ, R48, RZ ;  /* 0x00000030ff30723e */ /* 0x000fe200048070ff */
[----:B------:R-:W-:Y:S01]  /*10e0*/  FMUL R11, R11, R0 ;  /* 0x000000000b0b7220 */ /* 0x000fe20000400000 */
[----:B------:R-:W-:Y:S01]  /*10f0*/  F2FP.SATFINITE.E4M3.F32.PACK_AB_MERGE_C R60, RZ, R60, RZ ;  /* 0x0000003cff3c723e */ /* 0x000fe200048070ff */
[-C--:B------:R-:W-:Y:S01]  /*1100*/  FMUL R15, R15, R0.reuse ;  /* 0x000000000f0f7220 */ /* 0x080fe20000400000 */
[----:B------:R-:W-:Y:S01]  /*1110*/  LOP3.LUT R14, R14, 0xff0000, RZ, 0xc0, !PT ;  /* 0x00ff00000e0e7812 */ /* 0x000fe200078ec0ff */
[----:B------:R-:W-:Y:S01]  /*1120*/  FMUL R19, R19, R0 ;  /* 0x0000000013137220 */ /* 0x000fe20000400000 */
[----:B------:R-:W-:Y:S01]  /*1130*/  LOP3.LUT R3, R30, 0xff0000, RZ, 0xc0, !PT ;  /* 0x00ff00001e037812 */ /* 0x000fe200078ec0ff */
[----:B------:R-:W-:Y:S01]  /*1140*/  IMAD R16, R16, 0x100, R25 ;  /* 0x0000010010107824 */ /* 0x000fe200078e0219 */
[----:B------:R-:W-:Y:S01]  /*1150*/  F2FP.SATFINITE.E4M3.F32.PACK_AB_MERGE_C R50, RZ, R50, RZ ;  /* 0x00000032ff32723e */ /* 0x000fe200048070ff */
[----:B------:R-:W-:Y:S01]  /*1160*/  IMAD.U32 R33, R33, 0x10000, RZ ;  /* 0x0001000021217824 */ /* 0x000fe200078e00ff */
[----:B------:R-:W-:Y:S01]  /*1170*/  F2FP.SATFINITE.E4M3.F32.PACK_AB_MERGE_C R62, RZ, R62, RZ ;  /* 0x0000003eff3e723e */ /* 0x000fe200048070ff */
[----:B------:R-:W3:Y:S01]  /*1180*/  LDCU.64 UR10, c[0x0][0x3a8] ;  /* 0x00007500ff0a77ac */ /* 0x000ee20008000a00 */
[----:B------:R-:W-:Y:S01]  /*1190*/  F2FP.SATFINITE.E4M3.F32.PACK_AB_MERGE_C R7, RZ, R7, RZ ;  /* 0x00000007ff07723e */ /* 0x000fe200048070ff */
[----:B------:R-:W-:Y:S01]  /*11a0*/  IMAD.U32 R50, R50, 0x10000, RZ ;  /* 0x0001000032327824 */ /* 0x000fe200078e00ff */
[----:B------:R-:W-:Y:S01]  /*11b0*/  F2FP.SATFINITE.E4M3.F32.PACK_AB_MERGE_C R28, RZ, R49, RZ ;  /* 0x00000031ff1c723e */ /* 0x000fe200048070ff */
[----:B------:R-:W-:Y:S01]  /*11c0*/  IMAD.U32 R62, R62, 0x10000, RZ ;  /* 0x000100003e3e7824 */ /* 0x000fe200078e00ff */
[----:B------:R-:W-:Y:S01]  /*11d0*/  LOP3.LUT R9, R48, 0xff, RZ, 0xc0, !PT ;  /* 0x000000ff30097812 */ /* 0x000fe200078ec0ff */
[-C--:B------:R-:W-:Y:S01]  /*11e0*/  FMUL R44, R44, R0.reuse ;  /* 0x000000002c2c7220 */ /* 0x080fe20000400000 */
[----:B------:R-:W-:Y:S01]  /*11f0*/  F2FP.SATFINITE.E4M3.F32.PACK_AB_MERGE_C R61, RZ, R61, RZ ;  /* 0x0000003dff3d723e */ /* 0x000fe200048070ff */
[-C--:B------:R-:W-:Y:S01]  /*1200*/  FMUL R46, R46, R0.reuse ;  /* 0x000000002e2e7220 */ /* 0x080fe20000400000 */
[----:B------:R-:W-:Y:S01]  /*1210*/  LOP3.LUT R60, R60, 0xff, RZ, 0xc0, !PT ;  /* 0x000000ff3c3c7812 */ /* 0x000fe200078ec0ff */
[-C--:B------:R-:W-:Y:S01]  /*1220*/  FMUL R22, R22, R0.reuse ;  /* 0x0000000016167220 */ /* 0x080fe20000400000 */
[----:B------:R-:W-:Y:S01]  /*1230*/  LOP3.LUT R13, R14, 0xffff, R13, 0xf8, !PT ;  /* 0x0000ffff0e0d7812 */ /* 0x000fe200078ef80d */
[-C--:B------:R-:W-:Y:S01]  /*1240*/  FMUL R34, R34, R0.reuse ;  /* 0x0000000022227220 */ /* 0x080fe20000400000 */
[----:B------:R-:W-:Y:S01]  /*1250*/  LOP3.LUT R24, R3, 0xffff, R24, 0xf8, !PT ;  /* 0x0000ffff03187812 */ /* 0x000fe200078ef818 */
[----:B------:R-:W-:Y:S01]  /*1260*/  IMAD R28, R28, 0x100, R9 ;  /* 0x000001001c1c7824 */ /* 0x000fe200078e0209 */
[----:B------:R-:W-:Y:S01]  /*1270*/  LOP3.LUT R7, R7, 0xffff, RZ, 0xc0, !PT ;  /* 0x0000ffff07077812 */ /* 0x000fe200078ec0ff */
[----:B------:R-:W-:Y:S01]  /*1280*/  IMAD R6, R61, 0x100, R60 ;  /* 0x000001003d067824 */ /* 0x000fe200078e023c */
[----:B------:R-:W-:Y:S01]  /*1290*/  LOP3.LUT R14, R26, 0xff0000, RZ, 0xc0, !PT ;  /* 0x00ff00001a0e7812 */ /* 0x000fe200078ec0ff */
[----:B------:R-:W-:Y:S01]  /*12a0*/  FMUL R45, R45, R0 ;  /* 0x000000002d2d7220 */ /* 0x000fe20000400000 */
[----:B------:R-:W-:Y:S01]  /*12b0*/  LOP3.LUT R3, R42, 0xff0000, RZ, 0xc0, !PT ;  /* 0x00ff00002a037812 */ /* 0x000fe200078ec0ff */
[----:B------:R-:W-:Y:S01]  /*12c0*/  IMAD.SHL.U32 R7, R7, 0x1000000, RZ ;  /* 0x0100000007077824 */ /* 0x000fe200078e00ff */
[----:B------:R-:W-:Y:S01]  /*12d0*/  F2FP.SATFINITE.E4M3.F32.PACK_AB_MERGE_C R58, RZ, R58, RZ ;  /* 0x0000003aff3a723e */ /* 0x000fe200048070ff */
[-C--:B------:R-:W-:Y:S01]  /*12e0*/  FMUL R47, R47, R0.reuse ;  /* 0x000000002f2f7220 */ /* 0x080fe20000400000 */
[----:B------:R-:W-:Y:S01]  /*12f0*/  F2FP.SATFINITE.E4M3.F32.PACK_AB_MERGE_C R11, RZ, R11, RZ ;  /* 0x0000000bff0b723e */ /* 0x000fe200048070ff */
[-C--:B------:R-:W-:Y:S01]  /*1300*/  FMUL R36, R36, R0.reuse ;  /* 0x0000000024247220 */ /* 0x080fe20000400000 */
[----:B------:R-:W-:Y:S01]  /*1310*/  F2FP.SATFINITE.E4M3.F32.PACK_AB_MERGE_C R15, RZ, R15, RZ ;  /* 0x0000000fff0f723e */ /* 0x000fe200048070ff */
[----:B------:R-:W-:Y:S01]  /*1320*/  IMAD.U32 R58, R58, 0x10000, RZ ;  /* 0x000100003a3a7824 */ /* 0x000fe200078e00ff */
[----:B------:R-:W-:Y:S01]  /*1330*/  F2FP.SATFINITE.E4M3.F32.PACK_AB_MERGE_C R19, RZ, R19, RZ ;  /* 0x00000013ff13723e */ /* 0x000fe200048070ff */
[-C--:B------:R-:W-:Y:S01]  /*1340*/  FMUL R38, R38, R0.reuse ;  /* 0x0000000026267220 */ /* 0x080fe20000400000 */
[----:B------:R-:W-:Y:S01]  /*1350*/  LOP3.LUT R33, R33, 0xff0000, RZ, 0xc0, !PT ;  /* 0x00ff000021217812 */ /* 0x000fe200078ec0ff */
[-C--:B------:R-:W-:Y:S01]  /*1360*/  FMUL R52, R52, R0.reuse ;  /* 0x0000000034347220 */ /* 0x080fe20000400000 */
[----:B------:R-:W-:Y:S01]  /*1370*/  LOP3.LUT R14, R14, 0xffff, R5, 0xf8, !PT ;  /* 0x0000ffff0e0e7812 */ /* 0x000fe200078ef805 */
[-C--:B------:R-:W-:Y:S01]  /*1380*/  FMUL R54, R54, R0.reuse ;  /* 0x0000000036367220 */ /* 0x080fe20000400000 */
[----:B------:R-:W-:Y:S01]  /*1390*/  LOP3.LUT R26, R3, 0xffff, R16, 0xf8, !PT ;  /* 0x0000ffff031a7812 */ /* 0x000fe200078ef810 */
[-C--:B------:R-:W-:Y:S01]  /*13a0*/  FMUL R64, R64, R0.reuse ;  /* 0x0000000040407220 */ /* 0x080fe20000400000 */
[----:B------:R-:W-:Y:S01]  /*13b0*/  LOP3.LUT R3, R50, 0xff0000, RZ, 0xc0, !PT ;  /* 0x00ff000032037812 */ /* 0x000fe200078ec0ff */
        /* <DEDUP_REMOVED lines=8> */
[----:B------:R-:W-:Y:S01]  /*1440*/  FMUL R35, R35, R0 ;  /* 0x0000000023237220 */ /* 0x000fe20000400000 */
[----:B------:R-:W-:Y:S01]  /*1450*/  F2FP.SATFINITE.E4M3.F32.PACK_AB_MERGE_C R44, RZ, R44, RZ ;  /* 0x0000002cff2c723e */ /* 0x000fe200048070ff */
[----:B------:R-:W-:Y:S01]  /*1460*/  FMUL R37, R37, R0 ;  /* 0x0000000025257220 */ /* 0x000fe20000400000 */
[----:B------:R-:W-:Y:S01]  /*1470*/  F2FP.SATFINITE.E4M3.F32.PACK_AB_MERGE_C R46, RZ, R46, RZ ;  /* 0x0000002eff2e723e */ /* 0x000fe200048070ff */
[----:B------:R-:W-:Y:S01]  /*1480*/  FMUL R39, R39, R0 ;  /* 0x0000000027277220 */ /* 0x000fe20000400000 */
[----:B------:R-:W-:Y:S01]  /*1490*/  F2FP.SATFINITE.E4M3.F32.PACK_AB_MERGE_C R22, RZ, R22, RZ ;  /* 0x00000016ff16723e */ /* 0x000fe200048070ff */
[-C--:B------:R-:W-:Y:S01]  /*14a0*/  FMUL R43, R43, R0.reuse ;  /* 0x000000002b2b7220 */ /* 0x080fe20000400000 */
[----:B------:R-:W-:Y:S01]  /*14b0*/  LOP3.LUT R32, R33, 0xffff, R4, 0xf8, !PT ;  /* 0x0000ffff21207812 */ /* 0x000fe200078ef804 */
[----:B------:R-:W-:Y:S01]  /*14c0*/  FMUL R51, R51, R0 ;  /* 0x0000000033337220 */ /* 0x000fe20000400000 */
[----:B------:R-:W-:Y:S01]  /*14d0*/  F2FP.SATFINITE.E4M3.F32.PACK_AB_MERGE_C R34, RZ, R34, RZ ;  /* 0x00000022ff22723e */ /* 0x000fe200048070ff */
[-C--:B------:R-:W-:Y:S01]  /*14e0*/  FMUL R53, R53, R0.reuse ;  /* 0x0000000035357220 */ /* 0x080fe20000400000 */
[----:B------:R-:W-:Y:S01]  /*14f0*/  LOP3.LUT R28, R3, 0xffff, R28, 0xf8, !PT ;  /* 0x0000ffff031c7812 */ /* 0x000fe200078ef81c */
[----:B------:R-:W-:Y:S01]  /*1500*/  FMUL R55, R55, R0 ;  /* 0x0000000037377220 */ /* 0x000fe20000400000 */
[----:B------:R-:W-:Y:S01]  /*1510*/  LOP3.LUT R30, R5, 0xffff, R6, 0xf8, !PT ;  /* 0x0000ffff051e7812 */ /* 0x000fe200078ef806 */
[----:B------:R-:W-:Y:S01]  /*1520*/  IMAD.SHL.U32 R5, R11, 0x1000000, RZ ;  /* 0x010000000b057824 */ /* 0x000fe200078e00ff */
[----:B------:R-:W-:Y:S01]  /*1530*/  LOP3.LUT R4, R10, R7, RZ, 0xfc, !PT ;  /* 0x000000070a047212 */ /* 0x000fe200078efcff */
[----:B------:R-:W-:Y:S01]  /*1540*/  IMAD.SHL.U32 R6, R15, 0x1000000, RZ ;  /* 0x010000000f067824 */ /* 0x000fe200078e00ff */
[----:B------:R-:W-:Y:S01]  /*1550*/  LOP3.LUT R3, R58, 0xff0000, RZ, 0xc0, !PT ;  /* 0x00ff00003a037812 */ /* 0x000fe200078ec0ff */
[----:B------:R-:W-:-:S02]  /*1560*/  IMAD.SHL.U32 R7, R19, 0x1000000, RZ ;  /* 0x0100000013077824 */ /* 0x000fc400078e00ff */
[-C--:B------:R-:W-:Y:S01]  /*1570*/  FMUL R59, R59, R0.reuse ;  /* 0x000000003b3b7220 */ /* 0x080fe20000400000 */
[-C--:B------:R-:W-:Y:S01]  /*1580*/  FMUL R63, R63, R0.reuse ;  /* 0x000000003f3f7220 */ /* 0x080fe20000400000 */
[-C--:B------:R-:W-:Y:S01]  /*1590*/  FMUL R65, R65, R0.reuse ;  /* 0x0000000041417220 */ /* 0x080fe20000400000 */
[----:B--2---:R-:W-:Y:S01]  /*15a0*/  IADD3 R2, P0, PT, R2, UR4, RZ ;  /* 0x0000000402027c10 */ /* 0x004fe2000ff1e0ff */
[----:B------:R-:W-:Y:S01]  /*15b0*/  FMUL R0, R67, R0 ;  /* 0x0000000043007220 */ /* 0x000fe20000400000 */
[----:B------:R-:W-:Y:S01]  /*15c0*/  F2FP.SATFINITE.E4M3.F32.PACK_AB_MERGE_C R29, RZ, R45, RZ ;  /* 0x0000002dff1d723e */ /* 0x000fe200048070ff */
[----:B------:R-:W-:Y:S01]  /*15d0*/  IMAD.U32 R46, R46, 0x10000, RZ ;  /* 0x000100002e2e7824 */ /* 0x000fe200078e00ff */
[----:B------:R-:W-:Y:S01]  /*15e0*/  LOP3.LUT R44, R44, 0xff, RZ, 0xc0, !PT ;  /* 0x000000ff2c2c7812 */ /* 0x000fe200078ec0ff */
[----:B------:R-:W-:Y:S01]  /*15f0*/  IMAD.U32 R22, R22, 0x10000, RZ ;  /* 0x0001000016167824 */ /* 0x000fe200078e00ff */
[----:B------:R-:W-:Y:S01]  /*1600*/  F2FP.SATFINITE.E4M3.F32.PACK_AB_MERGE_C R47, RZ, R47, RZ ;  /* 0x0000002fff2f723e */ /* 0x000fe200048070ff */
[----:B------:R-:W-:Y:S01]  /*1610*/  IMAD.U32 R34, R34, 0x10000, RZ ;  /* 0x0001000022227824 */ /* 0x000fe200078e00ff */
[----:B------:R-:W-:Y:S01]  /*1620*/  F2FP.SATFINITE.E4M3.F32.PACK_AB_MERGE_C R36, RZ, R36, RZ ;  /* 0x00000024ff24723e */ /* 0x000fe200048070ff */
[----:B------:R-:W-:Y:S01]  /*1630*/  IMAD R29, R29, 0x100, R44 ;  /* 0x000001001d1d7824 */ /* 0x000fe200078e022c */
[----:B------:R-:W-:-:S02]  /*1640*/  F2FP.SATFINITE.E4M3.F32.PACK_AB_MERGE_C R38, RZ, R38, RZ ;  /* 0x00000026ff26723e */ /* 0x000fc400048070ff */
[----:B------:R-:W-:Y:S02]  /*1650*/  F2FP.SATFINITE.E4M3.F32.PACK_AB_MERGE_C R52, RZ, R52, RZ ;  /* 0x00000034ff34723e */ /* 0x000fe400048070ff */
[----:B------:R-:W-:Y:S01]  /*1660*/  F2FP.SATFINITE.E4M3.F32.PACK_AB_MERGE_C R64, RZ, R64, RZ ;  /* 0x00000040ff40723e */ /* 0x000fe200048070ff */
[----:B------:R-:W-:Y:S01]  /*1670*/  IMAD.U32 R38, R38, 0x10000, RZ ;  /* 0x0001000026267824 */ /* 0x000fe200078e00ff */
[----:B------:R-:W-:Y:S02]  /*1680*/  F2FP.SATFINITE.E4M3.F32.PACK_AB_MERGE_C R54, RZ, R54, RZ ;  /* 0x00000036ff36723e */ /* 0x000fe400048070ff */
[----:B------:R-:W-:Y:S02]  /*1690*/  F2FP.SATFINITE.E4M3.F32.PACK_AB_MERGE_C R66, RZ, R66, RZ ;  /* 0x00000042ff42723e */ /* 0x000fe400048070ff */
[----:B------:R-:W-:Y:S01]  /*16a0*/  LOP3.LUT R20, R3, 0xffff, R20, 0xf8, !PT ;  /* 0x0000ffff03147812 */ /* 0x000fe200078ef814 */
[----:B------:R-:W-:Y:S01]  /*16b0*/  IMAD.U32 R54, R54, 0x10000, RZ ;  /* 0x0001000036367824 */ /* 0x000fe200078e00ff */
[----:B------:R-:W-:Y:S01]  /*16c0*/  IADD3.X R3, PT, PT, R77, UR5, RZ, P0, !PT ;  /* 0x000000054d037c10 */ /* 0x000fe200087fe4ff */
[----:B------:R-:W-:Y:S01]  /*16d0*/  IMAD.U32 R66, R66, 0x10000, RZ ;  /* 0x0001000042427824 */ /* 0x000fe200078e00ff */
[----:B------:R-:W-:-:S02]  /*16e0*/  LOP3.LUT R5, R32, R5, RZ, 0xfc, !PT ;  /* 0x0000000520057212 */ /* 0x000fc400078efcff */
[----:B------:R-:W-:Y:S02]  /*16f0*/  LOP3.LUT R6, R13, R6, RZ, 0xfc, !PT ;  /* 0x000000060d067212 */ /* 0x000fe400078efcff */
[----:B------:R-:W-:Y:S02]  /*1700*/  LOP3.LUT R7, R18, R7, RZ, 0xfc, !PT ;  /* 0x0000000712077212 */ /* 0x000fe400078efcff */
[----:B------:R-:W-:Y:S02]  /*1710*/  F2FP.SATFINITE.E4M3.F32.PACK_AB_MERGE_C R23, RZ, R23, RZ ;  /* 0x00000017ff17723e */ /* 0x000fe400048070ff */
[----:B------:R-:W-:Y:S01]  /*1720*/  F2FP.SATFINITE.E4M3.F32.PACK_AB_MERGE_C R27, RZ, R27, RZ ;  /* 0x0000001bff1b723e */ /* 0x000fe200048070ff */
[----:B------:R2:W-:Y:S01]  /*1730*/  STG.E.128 desc[UR8][R2.64], R4 ;  /* 0x0000000402007986 */ /* 0x0005e2000c101d08 */
[----:B------:R-:W-:Y:S02]  /*1740*/  F2FP.SATFINITE.E4M3.F32.PACK_AB_MERGE_C R31, RZ, R31, RZ ;  /* 0x0000001fff1f723e */ /* 0x000fe400048070ff */
[----:B------:R-:W-:-:S02]  /*1750*/  F2FP.SATFINITE.E4M3.F32.PACK_AB_MERGE_C R35, RZ, R35, RZ ;  /* 0x00000023ff23723e */ /* 0x000fc400048070ff */
[----:B------:R-:W-:Y:S02]  /*1760*/  LOP3.LUT R47, R47, 0xffff, RZ, 0xc0, !PT ;  /* 0x0000ffff2f2f7812 */ /* 0x000fe400078ec0ff */
[----:B------:R-:W-:Y:S02]  /*1770*/  F2FP.SATFINITE.E4M3.F32.PACK_AB_MERGE_C R17, RZ, R37, RZ ;  /* 0x00000025ff11723e */ /* 0x000fe400048070ff */
[----:B------:R-:W-:Y:S02]  /*1780*/  LOP3.LUT R36, R36, 0xff, RZ, 0xc0, !PT ;  /* 0x000000ff24247812 */ /* 0x000fe400078ec0ff */
[----:B------:R-:W-:Y:S02]  /*1790*/  F2FP.SATFINITE.E4M3.F32.PACK_AB_MERGE_C R39, RZ, R39, RZ ;  /* 0x00000027ff27723e */ /* 0x000fe400048070ff */
[----:B------:R-:W-:Y:S01]  /*17a0*/  F2FP.SATFINITE.E4M3.F32.PACK_AB_MERGE_C R43, RZ, R43, RZ ;  /* 0x0000002bff2b723e */ /* 0x000fe200048070ff */
[----:B------:R-:W-:Y:S01]  /*17b0*/  IMAD R17, R17, 0x100, R36 ;  /* 0x0000010011117824 */ /* 0x000fe200078e0224 */
[----:B------:R-:W-:-:S02]  /*17c0*/  F2FP.SATFINITE.E4M3.F32.PACK_AB_MERGE_C R51, RZ, R51, RZ ;  /* 0x00000033ff33723e */ /* 0x000fc400048070ff */
[----:B------:R-:W-:Y:S02]  /*17d0*/  F2FP.SATFINITE.E4M3.F32.PACK_AB_MERGE_C R25, RZ, R53, RZ ;  /* 0x00000035ff19723e */ /* 0x000fe400048070ff */
[----:B------:R-:W-:Y:S02]  /*17e0*/  LOP3.LUT R52, R52, 0xff, RZ, 0xc0, !PT ;  /* 0x000000ff34347812 */ /* 0x000fe400078ec0ff */
[----:B------:R-:W-:Y:S02]  /*17f0*/  F2FP.SATFINITE.E4M3.F32.PACK_AB_MERGE_C R9, RZ, R65, RZ ;  /* 0x00000041ff09723e */ /* 0x000fe400048070ff */
[----:B------:R-:W-:Y:S01]  /*1800*/  LOP3.LUT R64, R64, 0xff, RZ, 0xc0, !PT ;  /* 0x000000ff40407812 */ /* 0x000fe200078ec0ff */
[----:B------:R-:W-:Y:S01]  /*1810*/  IMAD R25, R25, 0x100, R52 ;  /* 0x0000010019197824 */ /* 0x000fe200078e0234 */
[----:B------:R-:W-:Y:S02]  /*1820*/  LOP3.LUT R46, R46, 0xff0000, RZ, 0xc0, !PT ;  /* 0x00ff00002e2e7812 */ /* 0x000fe400078ec0ff */
[----:B---3--:R-:W-:Y:S01]  /*1830*/  IADD3 R10, P0, PT, R2, UR10, RZ ;  /* 0x0000000a020a7c10 */ /* 0x008fe2000ff1e0ff */
[----:B------:R-:W-:Y:S01]  /*1840*/  IMAD R9, R9, 0x100, R64 ;  /* 0x0000010009097824 */ /* 0x000fe200078e0240 */
[----:B------:R-:W-:-:S02]  /*1850*/  F2FP.SATFINITE.E4M3.F32.PACK_AB_MERGE_C R55, RZ, R55, RZ ;  /* 0x00000037ff37723e */ /* 0x000fc400048070ff */
[----:B------:R-:W-:Y:S02]  /*1860*/  F2FP.SATFINITE.E4M3.F32.PACK_AB_MERGE_C R59, RZ, R59, RZ ;  /* 0x0000003bff3b723e */ /* 0x000fe400048070ff */
[----:B------:R-:W-:Y:S02]  /*1870*/  F2FP.SATFINITE.E4M3.F32.PACK_AB_MERGE_C R63, RZ, R63, RZ ;  /* 0x0000003fff3f723e */ /* 0x000fe400048070ff */
[----:B------:R-:W-:Y:S02]  /*1880*/  F2FP.SATFINITE.E4M3.F32.PACK_AB_MERGE_C R0, RZ, R0, RZ ;  /* 0x00000000ff00723e */ /* 0x000fe400048070ff */
[----:B------:R-:W-:Y:S02]  /*1890*/  LOP3.LUT R33, R22, 0xff0000, RZ, 0xc0, !PT ;  /* 0x00ff000016217812 */ /* 0x000fe400078ec0ff */
[----:B------:R-:W-:Y:S01]  /*18a0*/  LOP3.LUT R22, R34, 0xff0000, RZ, 0xc0, !PT ;  /* 0x00ff000022167812 */ /* 0x000fe200078ec0ff */
[----:B------:R-:W-:Y:S01]  /*18b0*/  IMAD.SHL.U32 R34, R47, 0x1000000, RZ ;  /* 0x010000002f227824 */ /* 0x000fe200078e00ff */
[----:B------:R-:W-:-:S02]  /*18c0*/  LOP3.LUT R23, R23, 0xffff, RZ, 0xc0, !PT ;  /* 0x0000ffff17177812 */ /* 0x000fc400078ec0ff */
[----:B------:R-:W-:Y:S02]  /*18d0*/  LOP3.LUT R27, R27, 0xffff, RZ, 0xc0, !PT ;  /* 0x0000ffff1b1b7812 */ /* 0x000fe400078ec0ff */
[----:B------:R-:W-:Y:S01]  /*18e0*/  LOP3.LUT R31, R31, 0xffff, RZ, 0xc0, !PT ;  /* 0x0000ffff1f1f7812 */ /* 0x000fe200078ec0ff */
[----:B------:R-:W-:Y:S01]  /*18f0*/  IMAD.SHL.U32 R23, R23, 0x1000000, RZ ;  /* 0x0100000017177824 */ /* 0x000fe200078e00ff */
[----:B------:R-:W-:Y:S01]  /*1900*/  LOP3.LUT R35, R35, 0xffff, RZ, 0xc0, !PT ;  /* 0x0000ffff23237812 */ /* 0x000fe200078ec0ff */
[----:B--2---:R-:W-:Y:S01]  /*1910*/  IMAD.SHL.U32 R5, R27, 0x1000000, RZ ;  /* 0x010000001b057824 */ /* 0x004fe200078e00ff */
[----:B------:R-:W-:Y:S01]  /*1920*/  LOP3.LUT R39, R39, 0xffff, RZ, 0xc0, !PT ;  /* 0x0000ffff27277812 */ /* 0x000fe200078ec0ff */
[----:B------:R-:W-:Y:S01]  /*1930*/  IMAD.SHL.U32 R31, R31, 0x1000000, RZ ;  /* 0x010000001f1f7824 */ /* 0x000fe200078e00ff */
[----:B------:R-:W-:Y:S01]  /*1940*/  LOP3.LUT R43, R43, 0xffff, RZ, 0xc0, !PT ;  /* 0x0000ffff2b2b7812 */ /* 0x000fe200078ec0ff */
[----:B------:R-:W-:Y:S01]  /*1950*/  IMAD.SHL.U32 R7, R35, 0x1000000, RZ ;  /* 0x0100000023077824 */ /* 0x000fe200078e00ff */
[----:B------:R-:W-:Y:S01]  /*1960*/  LOP3.LUT R51, R51, 0xffff, RZ, 0xc0, !PT ;  /* 0x0000ffff33337812 */ /* 0x000fe200078ec0ff */
[----:B------:R-:W-:Y:S01]  /*1970*/  IMAD.SHL.U32 R32, R39, 0x1000000, RZ ;  /* 0x0100000027207824 */ /* 0x000fe200078e00ff */
[----:B------:R-:W-:-:S02]  /*1980*/  LOP3.LUT R29, R46, 0xffff, R29, 0xf8, !PT ;  /* 0x0000ffff2e1d7812 */ /* 0x000fc400078ef81d */
[----:B------:R-:W-:Y:S01]  /*1990*/  IADD3.X R11, PT, PT, R3, UR11, RZ, P0, !PT ;  /* 0x0000000b030b7c10 */ /* 0x000fe200087fe4ff */
[----:B------:R-:W-:Y:S01]  /*19a0*/  IMAD.SHL.U32 R35, R51, 0x1000000, RZ ;  /* 0x0100000033237824 */ /* 0x000fe200078e00ff */
[----:B------:R-:W-:Y:S02]  /*19b0*/  LOP3.LUT R55, R55, 0xffff, RZ, 0xc0, !PT ;  /* 0x0000ffff37377812 */ /* 0x000fe400078ec0ff */
[----:B------:R-:W-:Y:S02]  /*19c0*/  LOP3.LUT R59, R59, 0xffff, RZ, 0xc0, !PT ;  /* 0x0000ffff3b3b7812 */ /* 0x000fe400078ec0ff */
[----:B------:R-:W-:Y:S02]  /*19d0*/  LOP3.LUT R63, R63, 0xffff, RZ, 0xc0, !PT ;  /* 0x0000ffff3f3f7812 */ /* 0x000fe400078ec0ff */
[----:B------:R-:W-:Y:S01]  /*19e0*/  LOP3.LUT R2, R0, 0xffff, RZ, 0xc0, !PT ;  /* 0x0000ffff00027812 */ /* 0x000fe200078ec0ff */
[----:B------:R-:W-:Y:S01]  /*19f0*/  IMAD.SHL.U32 R0, R55, 0x1000000, RZ ;  /* 0x0100000037007824 */ /* 0x000fe200078e00ff */
[----:B------:R-:W-:Y:S01]  /*1a00*/  LOP3.LUT R38, R38, 0xff0000, RZ, 0xc0, !PT ;  /* 0x00ff000026267812 */ /* 0x000fe200078ec0ff */
[----:B------:R-:W-:Y:S01]  /*1a10*/  IMAD.SHL.U32 R63, R63, 0x1000000, RZ ;  /* 0x010000003f3f7824 */ /* 0x000fe200078e00ff */
[----:B------:R-:W-:Y:S01]  /*1a20*/  IADD3 R12, P0, PT, R10, UR10, RZ ;  /* 0x0000000a0a0c7c10 */ /* 0x000fe2000ff1e0ff */
[----:B------:R-:W-:Y:S01]  /*1a30*/  IMAD.SHL.U32 R2, R2, 0x1000000, RZ ;  /* 0x0100000002027824 */ /* 0x000fe200078e00ff */
[----:B------:R-:W-:-:S02]  /*1a40*/  LOP3.LUT R54, R54, 0xff0000, RZ, 0xc0, !PT ;  /* 0x00ff000036367812 */ /* 0x000fc400078ec0ff */
[----:B------:R-:W-:Y:S02]  /*1a50*/  LOP3.LUT R66, R66, 0xff0000, RZ, 0xc0, !PT ;  /* 0x00ff000042427812 */ /* 0x000fe400078ec0ff */
[----:B------:R-:W-:Y:S01]  /*1a60*/  LOP3.LUT R8, R33, 0xffff, R8, 0xf8, !PT ;  /* 0x0000ffff21087812 */ /* 0x000fe200078ef808 */
[----:B------:R-:W-:Y:S01]  /*1a70*/  IMAD.SHL.U32 R33, R43, 0x1000000, RZ ;  /* 0x010000002b217824 */ /* 0x000fe200078e00ff */
[----:B------:R-:W-:Y:S02]  /*1a80*/  LOP3.LUT R22, R22, 0xffff, R21, 0xf8, !PT ;  /* 0x0000ffff16167812 */ /* 0x000fe400078ef815 */
[----:B------:R-:W-:Y:S01]  /*1a90*/  LOP3.LUT R34, R29, R34, RZ, 0xfc, !PT ;  /* 0x000000221d227212 */ /* 0x000fe200078efcff */
[----:B------:R-:W-:Y:S01]  /*1aa0*/  IMAD.SHL.U32 R29, R59, 0x1000000, RZ ;  /* 0x010000003b1d7824 */ /* 0x000fe200078e00ff */
[----:B------:R-:W-:Y:S02]  /*1ab0*/  LOP3.LUT R21, R38, 0xffff, R17, 0xf8, !PT ;  /* 0x0000ffff26157812 */ /* 0x000fe400078ef811 */
[----:B------:R-:W-:-:S02]  /*1ac0*/  IADD3.X R13, PT, PT, R11, UR11, RZ, P0, !PT ;  /* 0x0000000b0b0d7c10 */ /* 0x000fc400087fe4ff */
[----:B------:R-:W-:Y:S02]  /*1ad0*/  LOP3.LUT R25, R54, 0xffff, R25, 0xf8, !PT ;  /* 0x0000ffff36197812 */ /* 0x000fe400078ef819 */
[----:B------:R-:W-:Y:S02]  /*1ae0*/  IADD3 R16, P0, PT, R12, UR10, RZ ;  /* 0x0000000a0c107c10 */ /* 0x000fe4000ff1e0ff */
[----:B------:R-:W-:Y:S02]  /*1af0*/  LOP3.LUT R9, R66, 0xffff, R9, 0xf8, !PT ;  /* 0x0000ffff42097812 */ /* 0x000fe400078ef809 */
[----:B------:R-:W-:Y:S02]  /*1b00*/  LOP3.LUT R4, R8, R23, RZ, 0xfc, !PT ;  /* 0x0000001708047212 */ /* 0x000fe400078efcff */
[----:B------:R-:W-:Y:S02]  /*1b10*/  LOP3.LUT R5, R14, R5, RZ, 0xfc, !PT ;  /* 0x000000050e057212 */ /* 0x000fe400078efcff */
[----:B------:R-:W-:-:S02]  /*1b20*/  LOP3.LUT R6, R24, R31, RZ, 0xfc, !PT ;  /* 0x0000001f18067212 */ /* 0x000fc400078efcff */
[----:B------:R-:W-:Y:S02]  /*1b30*/  LOP3.LUT R7, R22, R7, RZ, 0xfc, !PT ;  /* 0x0000000716077212 */ /* 0x000fe400078efcff */
[----:B------:R-:W-:Y:S02]  /*1b40*/  LOP3.LUT R32, R21, R32, RZ, 0xfc, !PT ;  /* 0x0000002015207212 */ /* 0x000fe400078efcff */
[----:B------:R-:W-:Y:S01]  /*1b50*/  LOP3.LUT R33, R26, R33, RZ, 0xfc, !PT ;  /* 0x000000211a217212 */ /* 0x000fe200078efcff */
[----:B------:R-:W-:Y:S01]  /*1b60*/  STG.E.128 desc[UR8][R10.64], R4 ;  /* 0x000000040a007986 */ /* 0x000fe2000c101d08 */
[----:B------:R-:W-:Y:S02]  /*1b70*/  LOP3.LUT R35, R28, R35, RZ, 0xfc, !PT ;  /* 0x000000231c237212 */ /* 0x000fe400078efcff */
[----:B------:R-:W-:Y:S02]  /*1b80*/  IADD3.X R17, PT, PT, R13, UR11, RZ, P0, !PT ;  /* 0x0000000b0d117c10 */ /* 0x000fe400087fe4ff */
[----:B------:R-:W-:Y:S01]  /*1b90*/  LOP3.LUT R28, R25, R0, RZ, 0xfc, !PT ;  /* 0x00000000191c7212 */ /* 0x000fe200078efcff */
[----:B------:R-:W-:Y:S01]  /*1ba0*/  STG.E.128 desc[UR8][R12.64], R32 ;  /* 0x000000200c007986 */ /* 0x000fe2000c101d08 */
[----:B------:R-:W-:-:S02]  /*1bb0*/  LOP3.LUT R29, R20, R29, RZ, 0xfc, !PT ;  /* 0x0000001d141d7212 */ /* 0x000fc400078efcff */
[----:B------:R-:W-:Y:S02]  /*1bc0*/  LOP3.LUT R30, R30, R63, RZ, 0xfc, !PT ;  /* 0x0000003f1e1e7212 */ /* 0x000fe400078efcff */
[----:B------:R-:W-:-:S05]  /*1bd0*/  LOP3.LUT R31, R9, R2, RZ, 0xfc, !PT ;  /* 0x00000002091f7212 */ /* 0x000fca00078efcff */
[----:B------:R-:W-:Y:S01]  /*1be0*/  STG.E.128 desc[UR8][R16.64], R28 ;  /* 0x0000001c10007986 */ /* 0x000fe2000c101d08 */
[----:B------:R-:W-:Y:S05]  /*1bf0*/  EXIT ;  /* 0x000000000000794d */ /* 0x000fea0003800000 */
        .weak           $__internal_34_$__cuda_sm20_rcp_rn_f32_slowpath
        .type           $__internal_34_$__cuda_sm20_rcp_rn_f32_slowpath,@function
        .size           $__internal_34_$__cuda_sm20_rcp_rn_f32_slowpath,($__internal_35_$__cuda_sm3x_div_rn_noftz_f32_slowpath - $__internal_34_$__cuda_sm20_rcp_rn_f32_slowpath)
$__internal_34_$__cuda_sm20_rcp_rn_f32_slowpath:
        /* <DEDUP_REMOVED lines=15> */
.L_x_783:
        /* <DEDUP_REMOVED lines=14> */
[----:B------:R-:W-:-:S04]  /*1dd0*/  LOP3.LUT R69, R69, 0x800000, RZ, 0xfc, !PT ;  /* 0x0080000045457812 */ /* 0x000fc800078efcff */
[----:B------:R-:W-:-:S04]  /*1de0*/  SHF.L.U32 R74, R73, R68, RZ ;  /* 0x00000044494a7219 */ /* 0x000fc800000006ff */
[----:B------:R-:W-:Y:S02]  /*1df0*/  LOP3.LUT R73, R74, R69, RZ, 0xc0, !PT ;  /* 0x000000454a497212 */ /* 0x000fe400078ec0ff */
[----:B------:R-:W-:-:S05]  /*1e00*/  SEL R74, RZ, 0xffffffff, !P0 ;  /* 0xffffffffff4a7807 */ /* 0x000fca0004000000 */
[----:B------:R-:W-:Y:S01]  /*1e10*/  IMAD.MOV R71, RZ, RZ, -R74 ;  /* 0x000000ffff477224 */ /* 0x000fe200078e0a4a */
[----:B------:R-:W-:Y:S02]  /*1e20*/  SHF.R.U32.HI R74, RZ, R68, R73 ;  /* 0x00000044ff4a7219 */ /* 0x000fe40000011649 */
[--C-:B------:R-:W-:Y:S02]  /*1e30*/  SHF.R.U32.HI R73, RZ, R72, R69.reuse ;  /* 0x00000048ff497219 */ /* 0x100fe40000011645 */
        /* <DEDUP_REMOVED lines=12> */
.L_x_785:
[----:B------:R0:W1:Y:S02]  /*1f00*/  MUFU.RCP R68, R0 ;  /* 0x0000000000447308 */ /* 0x0000640000001000 */
.L_x_784:
[----:B------:R-:W-:-:S04]  /*1f10*/  IMAD.MOV.U32 R71, RZ, RZ, 0x0 ;  /* 0x00000000ff477424 */ /* 0x000fc800078e00ff */
[----:B0123--:R-:W-:Y:S05]  /*1f20*/  RET.REL.NODEC R70 `(_ZN18transformer_engine71_GLOBAL__N__76556b6a_38_quantize_transpose_square_blockwise_cu_108e784934block_scaled_cast_transpose_kernelILb0Eff13__nv_fp8_e4m3EEvPKT1_PT2_S7_PT0_S9_mmmmmmf14CUtensorMap_stbPKf) ;  /* 0xffffffe046347950 */ /* 0x00ffea0003c3ffff */
        .weak           $__internal_35_$__cuda_sm3x_div_rn_noftz_f32_slowpath
        .type           $__internal_35_$__cuda_sm3x_div_rn_noftz_f32_slowpath,@function
        .size           $__internal_35_$__cuda_sm3x_div_rn_noftz_f32_slowpath,(.L_x_1087 - $__internal_35_$__cuda_sm3x_div_rn_noftz_f32_slowpath)
$__internal_35_$__cuda_sm3x_div_rn_noftz_f32_slowpath:
        /* <DEDUP_REMOVED lines=23> */
.L_x_786:
        /* <DEDUP_REMOVED lines=49> */
.L_x_792:
[----:B------:R-:W-:-:S04]  /*23b0*/  LOP3.LUT R69, R69, 0x80000000, RZ, 0xc0, !PT ;  /* 0x8000000045457812 */ /* 0x000fc800078ec0ff */
[----:B------:R-:W-:Y:S01]  /*23c0*/  LOP3.LUT R69, R69, 0x7f800000, RZ, 0xfc, !PT ;  /* 0x7f80000045457812 */ /* 0x000fe200078efcff */
[----:B------:R-:W-:Y:S06]  /*23d0*/  BRA `(.L_x_793) ;  /* 0x0000000000287947 */ /* 0x000fec0003800000 */
.L_x_791:
[----:B------:R-:W-:Y:S01]  /*23e0*/  IMAD R69, R70, 0x800000, R69 ;  /* 0x0080000046457824 */ /* 0x000fe200078e0245 */
[----:B------:R-:W-:Y:S06]  /*23f0*/  BRA `(.L_x_793) ;  /* 0x0000000000207947 */ /* 0x000fec0003800000 */
.L_x_790:
[----:B------:R-:W-:-:S04]  /*2400*/  LOP3.LUT R69, R72, 0x80000000, R69, 0x48, !PT ;  /* 0x8000000048457812 */ /* 0x000fc800078e4845 */
[----:B------:R-:W-:Y:S01]  /*2410*/  LOP3.LUT R69, R69, 0x7f800000, RZ, 0xfc, !PT ;  /* 0x7f80000045457812 */ /* 0x000fe200078efcff */
[----:B------:R-:W-:Y:S06]  /*2420*/  BRA `(.L_x_793) ;  /* 0x0000000000147947 */ /* 0x000fec0003800000 */
.L_x_789:
[----:B------:R-:W-:Y:S01]  /*2430*/  LOP3.LUT R69, R72, 0x80000000, R69, 0x48, !PT ;  /* 0x8000000048457812 */ /* 0x000fe200078e4845 */
[----:B------:R-:W-:Y:S06]  /*2440*/  BRA `(.L_x_793) ;  /* 0x00000000000c7947 */ /* 0x000fec0003800000 */
.L_x_788:
[----:B------:R-:W0:Y:S01]  /*2450*/  MUFU.RSQ R69, -QNAN ;  /* 0xffc0000000457908 */ /* 0x000e220000001400 */
[----:B------:R-:W-:Y:S05]  /*2460*/  BRA `(.L_x_793) ;  /* 0x0000000000047947 */ /* 0x000fea0003800000 */
.L_x_787:
[----:B------:R-:W-:-:S07]  /*2470*/  FADD.FTZ R69, R0, 448 ;  /* 0x43e0000000457421 */ /* 0x000fce0000010000 */
.L_x_793:
[----:B0-----:R-:W-:Y:S02]  /*2480*/  IMAD.MOV.U32 R0, RZ, RZ, R69 ;  /* 0x000000ffff007224 */ /* 0x001fe400078e0045 */
[----:B------:R-:W-:-:S04]  /*2490*/  IMAD.MOV.U32 R69, RZ, RZ, 0x0 ;  /* 0x00000000ff457424 */ /* 0x000fc800078e00ff */
[----:B------:R-:W-:Y:S05]  /*24a0*/  RET.REL.NODEC R68 `(_ZN18transformer_engine71_GLOBAL__N__76556b6a_38_quantize_transpose_square_blockwise_cu_108e784934block_scaled_cast_transpose_kernelILb0Eff13__nv_fp8_e4m3EEvPKT1_PT2_S7_PT0_S9_mmmmmmf14CUtensorMap_stbPKf) ;  /* 0xffffffd844d47950 */ /* 0x000fea0003c3ffff */
.L_x_794:
        /* <DEDUP_REMOVED lines=13> */
.L_x_1087:


//--------------------- .text._ZN18transformer_engine71_GLOBAL__N__76556b6a_38_quantize_transpose_square_blockwise_cu_108e784945block_scaled_cast_transpose_kernel_notalignedILb1Eff13__nv_fp8_e4m3EEvPKT1_PT2_S7_PT0_S9_mmmmmmfbPKf --------------------------
	.section	.text._ZN18transformer_engine71_GLOBAL__N__76556b6a_38_quantize_transpose_square_blockwise_cu_108e784945block_scaled_cast_transpose_kernel_notalignedILb1Eff13__nv_fp8_e4m3EEvPKT1_PT2_S7_PT0_S9_mmmmmmfbPKf,"ax",@progbits
	.align	128
.text._ZN18transformer_engine71_GLOBAL__N__76556b6a_38_quantize_transpose_square_blockwise_cu_108e784945block_scaled_cast_transpose_kernel_notalignedILb1Eff13__nv_fp8_e4m3EEvPKT1_PT2_S7_PT0_S9_mmmmmmfbPKf:
        .type           _ZN18transformer_engine71_GLOBAL__N__76556b6a_38_quantize_transpose_square_blockwise_cu_108e784945block_scaled_cast_transpose_kernel_notalignedILb1Eff13__nv_fp8_e4m3EEvPKT1_PT2_S7_PT0_S9_mmmmmmfbPKf,@function
        .size           _ZN18transformer_engine71_GLOBAL__N__76556b6a_38_quantize_transpose_square_blockwise_cu_108e784945block_scaled_cast_transpose_kernel_notalignedILb1Eff13__nv_fp8_e4m3EEvPKT1_PT2_S7_PT0_S9_mmmmmmfbPKf,(.L_x_1090 - _ZN18transformer_engine71_GLOBAL__N__76556b6a_38_quantize_transpose_square_blockwise_cu_108e784945block_scaled_cast_transpose_kernel_notalignedILb1Eff13__nv_fp8_e4m3EEvPKT1_PT2_S7_PT0_S9_mmmmmmfbPKf)
        .other          _ZN18transformer_engine71_GLOBAL__N__76556b6a_38_quantize_transpose_square_blockwise_cu_108e784945block_scaled_cast_transpose_kernel_notalignedILb1Eff13__nv_fp8_e4m3EEvPKT1_PT2_S7_PT0_S9_mmmmmmfbPKf,@"STO_CUDA_ENTRY STV_DEFAULT"
_ZN18transformer_engine71_GLOBAL__N__76556b6a_38_quantize_transpose_square_blockwise_cu_108e784945block_scaled_cast_transpose_kernel_notalignedILb1Eff13__nv_fp8_e4m3EEvPKT1_PT2_S7_PT0_S9_mmmmmmfbPKf:
        /* <DEDUP_REMOVED lines=11> */
.L_x_795:
[----:B------:R-:W1:Y:S01]  /*00b0*/  S2R R6, SR_TID.X ;  /* 0x0000000000067919 */ /* 0x000e620000002100 */
[----:B------:R-:W2:Y:S01]  /*00c0*/  LDC.64 R10, c[0x0][0x3b0] ;  /* 0x0000ec00ff0a7b82 */ /* 0x000ea20000000a00 */
[----:B------:R-:W-:Y:S01]  /*00d0*/  BSSY.RECONVERGENT B1, `(.L_x_796) ;  /* 0x0000218000017945 */ /* 0x000fe20003800200 */
[----:B------:R-:W3:Y:S01]  /*00e0*/  S2R R5, SR_CTAID.Y ;  /* 0x0000000000057919 */ /* 0x000ee20000002600 */
[----:B------:R-:W4:Y:S05]  /*00f0*/  S2R R7, SR_CTAID.X ;  /* 0x0000000000077919 */ /* 0x000f2a0000002500 */
[----:B------:R-:W5:Y:S01]  /*0100*/  LDC.64 R2, c[0x0][0x3a8] ;  /* 0x0000ea00ff027b82 */ /* 0x000f620000000a00 */
[----:B--2---:R-:W-:-:S04]  /*0110*/  IADD3 R72, P0, PT, R10, -0x1, RZ ;  /* 0xffffffff0a487810 */ /* 0x004fc80007f1e0ff */
[----:B------:R-:W-:Y:S02]  /*0120*/  IADD3.X R67, PT, PT, R11, -0x1, RZ, P0, !PT ;  /* 0xffffffff0b437810 */ /* 0x000fe400007fe4ff */
[----:B-1----:R-:W-:Y:S01]  /*0130*/  SHF.R.U32.HI R0, RZ, 0x1, R6 ;  /* 0x00000001ff007819 */ /* 0x002fe20000011606 */
[----:B------:R-:W-:-:S03]  /*0140*/  IMAD.SHL.U32 R4, R6, 0x2, RZ ;  /* 0x0000000206047824 */ /* 0x000fc600078e00ff */
[----:B------:R-:W-:Y:S02]  /*0150*/  LOP3.LUT R0, R0, 0x40, RZ, 0xc0, !PT ;  /* 0x0000004000007812 */ /* 0x000fe400078ec0ff */
[----:B------:R-:W-:-:S03]  /*0160*/  LOP3.LUT R4, R4, 0x3c, RZ, 0xc0, !PT ;  /* 0x0000003c04047812 */ /* 0x000fc600078ec0ff */
[----:B---3--:R-:W-:-:S04]  /*0170*/  IMAD R5, R5, 0x80, R0 ;  /* 0x0000008005057824 */ /* 0x008fc800078e0200 */
[----:B------:R-:W-:Y:S02]  /*0180*/  IMAD.IADD R69, R4, 0x1, R5 ;  /* 0x0000000104457824 */ /* 0x000fe400078e0205 */
        /* <DEDUP_REMOVED lines=19> */
[C---:B------:R-:W-:Y:S01]  /*02c0*/  ISETP.GE.U32.AND P0, PT, R69.reuse, R10, PT ;  /* 0x0000000a4500720c */ /* 0x040fe20003f06070 */
[----:B------:R-:W-:Y:S01]  /*02d0*/  IMAD R69, R69, R3, R71 ;  /* 0x0000000345457224 */ /* 0x000fe200078e0247 */
        /* <DEDUP_REMOVED lines=14> */
[----:B------:R-:W-:Y:S02]  /*03c0*/  ISETP.LT.U32.AND.EX P2, PT, R5, R3, !P2, P4 ;  /* 0x000000030500720c */ /* 0x000fe40005741140 */
        /* <DEDUP_REMOVED lines=26> */
[----:B------:R-:W1:Y:S01]  /*0570*/  LDCU.64 UR4, c[0x0][0x380] ;  /* 0x00007000ff0477ac */ /* 0x000e620008000a00 */
[----:B------:R-:W-:Y:S02]  /*0580*/  ISETP.GT.U32.AND P1, PT, R74, 0xf, PT ;  /* 0x0000000f4a00780c */ /* 0x000fe40003f24070 */
[C---:B------:R-:W-:Y:S02]  /*0590*/  SHF.L.U64.HI R0, R70.reuse, 0x2, R69 ;  /* 0x0000000246007819 */ /* 0x040fe40000010245 */
[----:B------:R-:W-:Y:S02]  /*05a0*/  ISETP.GT.U32.AND.EX P1, PT, R73, RZ, PT, P1 ;  /* 0x000000ff4900720c */ /* 0x000fe40003f24110 */
[----:B-1----:R-:W-:-:S04]  /*05b0*/  LEA R4, P3, R70, UR4, 0x2 ;  /* 0x0000000446047c11 */ /* 0x002fc8000f8610ff */
        /* <DEDUP_REMOVED lines=14> */
[----:B0-----:R2:W5:Y:S01]  /*06a0*/  @P4 LDG.E R84, desc[UR22][R4.64] ;  /* 0x0000001604544981 */ /* 0x001562000c1e1900 */
        /* <DEDUP_REMOVED lines=46> */
.L_x_802:
[----:B0-----:R1:W5:Y:S04]  /*0990*/  LDG.E.128 R84, desc[UR22][R4.64] ;  /* 0x0000001604547981 */ /* 0x001368000c1e1d00 */
[----:B------:R1:W5:Y:S04]  /*09a0*/  LDG.E.128 R80, desc[UR22][R4.64+0x10] ;  /* 0x0000101604507981 */ /* 0x000368000c1e1d00 */
[----:B------:R1:W5:Y:S04]  /*09b0*/  LDG.E.128 R76, desc[UR22][R4.64+0x20] ;  /* 0x00002016044c7981 */ /* 0x000368000c1e1d00 */
[----:B------:R1:W5:Y:S02]  /*09c0*/  LDG.E.128 R12, desc[UR22][R4.64+0x30] ;  /* 0x00003016040c7981 */ /* 0x000364000c1e1d00 */
.L_x_801:
[----:B0-----:R-:W-:Y:S05]  /*09d0*/  BSYNC.RECONVERGENT B2 ;  /* 0x0000000000027941 */ /* 0x001fea0003800200 */
.L_x_800:
        /* <DEDUP_REMOVED lines=13> */
[----:B------:R-:W-:Y:S02]  /*0ab0*/  IADD3 R0, P1, PT, R70, R2, RZ ;  /* 0x0000000246007210 */ /* 0x000fe40007f3e0ff */
[----:B------:R-:W-:-:S03]  /*0ac0*/  ISETP.LT.U32.AND P2, PT, R74, 0x10, PT ;  /* 0x000000104a00780c */ /* 0x000fc60003f41070 */
[----:B-12---:R-:W-:Y:S01]  /*0ad0*/  IMAD.X R5, R69, 0x1, R3, P1 ;  /* 0x0000000145057824 */ /* 0x006fe200008e0603 */
        /* <DEDUP_REMOVED lines=11> */
.L_x_805:
        /* <DEDUP_REMOVED lines=56> */
.L_x_804:
[----:B------:R-:W-:Y:S05]  /*0f10*/  BSYNC.RECONVERGENT B2 ;  /* 0x0000000000027941 */ /* 0x000fea0003800200 */
.L_x_803:
        /* <DEDUP_REMOVED lines=12> */
[----:B------:R-:W4:Y:S01]  /*0fe0*/  LDCU.64 UR4, c[0x0][0x380] ;  /* 0x00007000ff0477ac */ /* 0x000f220008000a00 */
[----:B------:R-:W-:Y:S02]  /*0ff0*/  LEA R0, P1, R2, R70, 0x1 ;  /* 0x0000004602007211 */ /* 0x000fe400078208ff */
[----:B------:R-:W-:Y:S02]  /*1000*/  ISETP.LT.U32.AND P2, PT, R74, 0x10, PT ;  /* 0x000000104a00780c */ /* 0x000fe40003f41070 */
[----:B0123--:R-:W-:Y:S02]  /*1010*/  LEA.HI.X R5, R2, R69, R3, 0x1, P1 ;  /* 0x0000004502057211 */ /* 0x00ffe400008f0c03 */
[C---:B----4-:R-:W-:Y:S02]  /*1020*/  LEA R4, P3, R0.reuse, UR4, 0x2 ;  /* 0x0000000400047c11 */ /* 0x050fe4000f8610ff */
        /* <DEDUP_REMOVED lines=10> */
.L_x_808:
        /* <DEDUP_REMOVED lines=56> */
.L_x_807:
[----:B------:R-:W-:Y:S05]  /*1450*/  BSYNC.RECONVERGENT B2 ;  /* 0x0000000000027941 */ /* 0x000fea0003800200 */
.L_x_806:
        /* <DEDUP_REMOVED lines=9> */
[----:B------:R-:W-:-:S03]  /*14f0*/  CS2R R28, SRZ ;  /* 0x00000000001c7805 */ /* 0x000fc6000001ff00 */
[----:B------:R-:W-:Y:S05]  /*1500*/  @!P1 BRA `(.L_x_809) ;  /* 0x0000000800cc9947 */ /* 0x000fea0003800000 */
[----:B------:R-:W0:Y:S01]  /*1510*/  LDC.64 R88, c[0x0][0x380] ;  /* 0x0000e000ff587b82 */ /* 0x000e220000000a00 */
[----:B------:R-:W-:Y:S01]  /*1520*/  IMAD.MOV.U32 R68, RZ, RZ, R70 ;  /* 0x000000ffff447224 */ /* 0x000fe200078e0046 */
[----:B------:R-:W-:Y:S01]  /*1530*/  ISETP.LT.U32.AND P2, PT, R74, 0x10, PT ;  /* 0x000000104a00780c */ /* 0x000fe20003f41070 */
[----:B------:R-:W-:Y:S02]  /*1540*/  IMAD R65, R3, 0x3, RZ ;  /* 0x0000000303417824 */ /* 0x000fe400078e02ff */
[----:B01234-:R-:W-:-:S04]  /*1550*/  IMAD.WIDE.U32 R4, R2, 0x3, R68 ;  /* 0x0000000302047825 */ /* 0x01ffc800078e0044 */
[----:B------:R-:W-:-:S05]  /*1560*/  IMAD.IADD R65, R5, 0x1, R65 ;  /* 0x0000000105417824 */ /* 0x000fca00078e0241 */
[C---:B------:R-:W-:Y:S02]  /*1570*/  SHF.L.U64.HI R0, R4.reuse, 0x2, R65 ;  /* 0x0000000204007819 */ /* 0x040fe40000010241 */
[----:B------:R-:W-:-:S04]  /*1580*/  LEA R2, P3, R4, R88, 0x2 ;  /* 0x0000005804027211 */ /* 0x000fc800078610ff */
[----:B------:R-:W-:Y:S01]  /*1590*/  LOP3.LUT P1, RZ, R2, 0x3f, RZ, 0xc0, !PT ;  /* 0x0000003f02ff7812 */ /* 0x000fe2000782c0ff */
[----:B------:R-:W-:-:S03]  /*15a0*/  IMAD.X R3, R0, 0x1, R89, P3 ;  /* 0x0000000100037824 */ /* 0x000fc600018e0659 */
[----:B------:R-:W-:-:S13]  /*15b0*/  ISETP.LT.U32.OR.EX P1, PT, R73, RZ, P1, P2 ;  /* 0x000000ff4900720c */ /* 0x000fda0000f21520 */
[----:B------:R-:W-:Y:S05]  /*15c0*/  @P1 BRA `(.L_x_810) ;  /* 0x0000000000141947 */ /* 0x000fea0003800000 */
[----:B------:R0:W5:Y:S04]  /*15d0*/  LDG.E.128 R28, desc[UR22][R2.64] ;  /* 0x00000016021c7981 */ /* 0x000168000c1e1d00 */
[----:B------:R0:W5:Y:S04]  /*15e0*/  LDG.E.128 R24, desc[UR22][R2.64+0x10] ;  /* 0x0000101602187981 */ /* 0x000168000c1e1d00 */
[----:B------:R0:W5:Y:S04]  /*15f0*/  LDG.E.128 R20, desc[UR22][R2.64+0x20] ;  /* 0x0000201602147981 */ /* 0x000168000c1e1d00 */
[----:B------:R0:W5:Y:S01]  /*1600*/  LDG.E.128 R16, desc[UR22][R2.64+0x30] ;  /* 0x0000301602107981 */ /* 0x000162000c1e1d00 */
[----:B------:R-:W-:Y:S05]  /*1610*/  BRA `(.L_x_809) ;  /* 0x0000000800887947 */ /* 0x000fea0003800000 */
.L_x_810:
        /* <DEDUP_REMOVED lines=10> */
[C---:B------:R-:W-:Y:S02]  /*16c0*/  ISETP.GE.U32.AND P5, PT, R74.reuse, 0x6, PT ;  /* 0x000000064a00780c */ /* 0x040fe40003fa6070 */
[----:B------:R-:W-:Y:S01]  /*16d0*/  ISETP.GE.U32.AND.EX P1, PT, R73, RZ, PT, P1 ;  /* 0x000000ff4900720c */ /* 0x000fe20003f26110 */
[----:B------:R0:W5:Y:S01]  /*16e0*/  @P4 LDG.E R28, desc[UR22][R2.64] ;  /* 0x00000016021c4981 */ /* 0x000162000c1e1900 */
[----:B------:R-:W-:-:S02]  /*16f0*/  ISETP.GE.U32.AND P4, PT, R74, 0x7, PT ;  /* 0x000000074a00780c */ /* 0x000fc40003f86070 */
[C---:B------:R-:W-:Y:S01]  /*1700*/  ISETP.GE.U32.AND.EX P6, PT, R73.reuse, RZ, PT, P6 ;  /* 0x000000ff4900720c */ /* 0x040fe20003fc6160 */
[----:B------:R0:W5:Y:S01]  /*1710*/  @P3 LDG.E R29, desc[UR22][R2.64+0x4] ;  /* 0x00000416021d3981 */ /* 0x000162000c1e1900 */
[C---:B------:R-:W-:Y:S02]  /*1720*/  ISETP.GE.U32.AND P3, PT, R74.reuse, 0x8, PT ;  /* 0x000000084a00780c */ /* 0x040fe40003f66070 */
[C---:B------:R-:W-:Y:S01]  /*1730*/  ISETP.GE.U32.AND.EX P5, PT, R73.reuse, RZ, PT, P5 ;  /* 0x000000ff4900720c */ /* 0x040fe20003fa6150 */
[----:B------:R0:W5:Y:S01]  /*1740*/  @P2 LDG.E R30, desc[UR22][R2.64+0x8] ;  /* 0x00000816021e2981 */ /* 0x000162000c1e1900 */
[----:B------:R-:W-:Y:S02]  /*1750*/  ISETP.GE.U32.AND P2, PT, R74, 0x9, PT ;  /* 0x000000094a00780c */ /* 0x000fe40003f46070 */
[----:B------:R-:W-:Y:S02]  /*1760*/  CS2R R24, SRZ ;  /* 0x0000000000187805 */ /* 0x000fe4000001ff00 */
[----:B------:R-:W-:-:S02]  /*1770*/  ISETP.GE.U32.AND.EX P4, PT, R73, RZ, PT, P4 ;  /* 0x000000ff4900720c */ /* 0x000fc40003f86140 */
        /* <DEDUP_REMOVED lines=18> */
[C---:B------:R-:W-:Y:S02]  /*18a0*/  ISETP.GE.U32.AND.EX P6, PT, R73.reuse, RZ, PT, P6 ;  /* 0x000000ff4900720c */ /* 0x040fe40003fc6160 */
[C---:B------:R-:W-:Y:S02]  /*18b0*/  ISETP.GE.U32.AND.EX P5, PT, R73.reuse, RZ, PT, P5 ;  /* 0x000000ff4900720c */ /* 0x040fe40003fa6150 */
[----:B------:R-:W-:-:S02]  /*18c0*/  ISETP.GE.U32.AND.EX P4, PT, R73, RZ, PT, P4 ;  /* 0x000000ff4900720c */ /* 0x000fc40003f86140 */
[C---:B------:R-:W-:Y:S02]  /*18d0*/  ISETP.GE.U32.AND.EX P3, PT, R73.reuse, RZ, PT, P3 ;  /* 0x000000ff4900720c */ /* 0x040fe40003f66130 */
[----:B------:R-:W-:-:S03]  /*18e0*/  ISETP.GE.U32.AND.EX P2, PT, R73, RZ, PT, P2 ;  /* 0x000000ff4900720c */ /* 0x000fc60003f46120 */
[----:B------:R0:W5:Y:S04]  /*18f0*/  @P1 LDG.E R21, desc[UR22][R2.64+0x24] ;  /* 0x0000241602151981 */ /* 0x000168000c1e1900 */
[----:B------:R0:W5:Y:S02]  /*1900*/  @P6 LDG.E R22, desc[UR22][R2.64+0x28] ;  /* 0x0000281602166981 */ /* 0x000164000c1e1900 */
[CC--:B------:R-:W-:Y:S02]  /*1910*/  @P4 LEA R6, P1, R4.reuse, R88.reuse, 0x2 ;  /* 0x0000005804064211 */ /* 0x0c0fe400078210ff */
[----:B------:R0:W5:Y:S01]  /*1920*/  @P5 LDG.E R23, desc[UR22][R2.64+0x2c] ;  /* 0x00002c1602175981 */ /* 0x000162000c1e1900 */
[----:B------:R-:W-:Y:S02]  /*1930*/  @P3 LEA R8, P5, R4, R88, 0x2 ;  /* 0x0000005804083211 */ /* 0x000fe400078a10ff */
[----:B------:R-:W-:-:S02]  /*1940*/  CS2R R16, SRZ ;  /* 0x0000000000107805 */ /* 0x000fc4000001ff00 */
[C---:B------:R-:W-:Y:S02]  /*1950*/  @P2 LEA R10, P6, R4.reuse, R88, 0x2 ;  /* 0x00000058040a2211 */ /* 0x040fe400078c10ff */
[----:B------:R-:W-:Y:S02]  /*1960*/  CS2R R18, SRZ ;  /* 0x0000000000127805 */ /* 0x000fe4000001ff00 */
[CCC-:B------:R-:W-:Y:S02]  /*1970*/  @P4 LEA.HI.X R7, R4.reuse, R89.reuse, R65.reuse, 0x2, P1 ;  /* 0x0000005904074211 */ /* 0x1c0fe400008f1441 */
[CCC-:B------:R-:W-:Y:S02]  /*1980*/  @P3 LEA.HI.X R9, R4.reuse, R89.reuse, R65.reuse, 0x2, P5 ;  /* 0x0000005904093211 */ /* 0x1c0fe400028f1441 */
[----:B------:R-:W-:Y:S01]  /*1990*/  @P2 LEA.HI.X R11, R4, R89, R65, 0x2, P6 ;  /* 0x00000059040b2211 */ /* 0x000fe200030f1441 */
[----:B------:R0:W5:Y:S04]  /*19a0*/  @P4 LDG.E R16, desc[UR22][R6.64+0x30] ;  /* 0x0000301606104981 */ /* 0x000168000c1e1900 */
[----:B------:R0:W5:Y:S04]  /*19b0*/  @P3 LDG.E R17, desc[UR22][R8.64+0x34] ;  /* 0x0000341608113981 */ /* 0x000168000c1e1900 */
[----:B------:R0:W5:Y:S01]  /*19c0*/  @P2 LDG.E R18, desc[UR22][R10.64+0x38] ;  /* 0x000038160a122981 */ /* 0x000162000c1e1900 */
[----:B------:R-:W-:-:S04]  /*19d0*/  ISETP.GE.U32.AND P1, PT, R74, 0x10, PT ;  /* 0x000000104a00780c */ /* 0x000fc80003f26070 */
[----:B------:R-:W-:-:S13]  /*19e0*/  ISETP.GE.U32.AND.EX P1, PT, R73, RZ, PT, P1 ;  /* 0x000000ff4900720c */ /* 0x000fda0003f26110 */
[----:B0-----:R-:W-:Y:S05]  /*19f0*/  @!P1 BRA `(.L_x_809) ;  /* 0x0000000400909947 */ /* 0x001fea0003800000 */
[----:B------:R-:W-:-:S04]  /*1a00*/  LEA R2, P1, R4, R88, 0x2 ;  /* 0x0000005804027211 */ /* 0x000fc800078210ff */
[----:B------:R-:W-:-:S05]  /*1a10*/  LEA.HI.X R3, R4, R89, R65, 0x2, P1 ;  /* 0x0000005904037211 */ /* 0x000fca00008f1441 */
[----:B------:R0:W5:Y:S01]  /*1a20*/  LDG.E R19, desc[UR22][R2.64+0x3c] ;  /* 0x00003c1602137981 */ /* 0x000162000c1e1900 */
[----:B------:R-:W-:Y:S05]  /*1a30*/  BRA `(.L_x_809) ;  /* 0x0000000400807947 */ /* 0x000fea0003800000 */
.L_x_799:
[----:B------:R-:W1:Y:S01]  /*1a40*/  LDCU.64 UR4, c[0x0][0x380] ;  /* 0x00007000ff0477ac */ /* 0x000e620008000a00 */
[----:B------:R-:W-:Y:S01]  /*1a50*/  IMAD.SHL.U32 R7, R2, 0x4, RZ ;  /* 0x0000000402077824 */ /* 0x000fe200078e00ff */
[----:B------:R-:W-:Y:S02]  /*1a60*/  SHF.L.U64.HI R0, R70, 0x2, R69 ;  /* 0x0000000246007819 */ /* 0x000fe40000010245 */
[----:B------:R-:W-:Y:S02]  /*1a70*/  SHF.L.U64.HI R11, R2, 0x2, R3 ;  /* 0x00000002020b7819 */ /* 0x000fe40000010203 */
[----:B-1----:R-:W-:-:S04]  /*1a80*/  LEA R8, P1, R70, UR4, 0x2 ;  /* 0x0000000446087c11 */ /* 0x002fc8000f8210ff */
        /* <DEDUP_REMOVED lines=11> */
[----:B0-----:R0:W5:Y:S04]  /*1b40*/  @P1 LDG.E R84, desc[UR22][R8.64] ;  /* 0x0000001608541981 */ /* 0x001168000c1e1900 */
        /* <DEDUP_REMOVED lines=79> */
.L_x_809:
[----:B------:R-:W-:Y:S05]  /*2040*/  BSYNC.RECONVERGENT B0 ;  /* 0x0000000000007941 */ /* 0x000fea0003800200 */
.L_x_798:
        /* <DEDUP_REMOVED lines=32> */
.L_x_797:
[----:B0-----:R-:W-:Y:S05]  /*2250*/  BSYNC.RECONVERGENT B1 ;  /* 0x0000000000017941 */ /* 0x001fea0003800200 */
.L_x_796:
[----:B------:R-:W0:Y:S01]  /*2260*/  SHFL.DOWN PT, R3, R0, 0x10, 0x1f ;  /* 0x0a001f0000037f89 */ /* 0x000e2200000e0000 */
[----:B------:R-:W-:Y:S01]  /*2270*/  BSSY.RECONVERGENT B0, `(.L_x_811) ;  /* 0x0000021000007945 */ /* 0x000fe20003800200 */
[----:B------:R-:W5:Y:S01]  /*2280*/  S2R R8, SR_TID.X ;  /* 0x0000000000087919 */ /* 0x000f620000002100 */
[----:B0-----:R-:W-:-:S05]  /*2290*/  FMNMX R3, R3, R0, !PT ;  /* 0x0000000003037209 */ /* 0x001fca0007800000 */
[----:B------:R-:W0:Y:S01]  /*22a0*/  SHFL.DOWN PT, R2, R3, 0x8, 0x1f ;  /* 0x09001f0003027f89 */ /* 0x000e2200000e0000 */
[C---:B-----5:R-:W-:Y:S02]  /*22b0*/  LOP3.LUT P1, RZ, R8.reuse, 0x1f, RZ, 0xc0, !PT ;  /* 0x0000001f08ff7812 */ /* 0x060fe4000782c0ff */
[----:B------:R-:W-:-:S11]  /*22c0*/  ISETP.NE.AND P3, PT, R8, RZ, PT ;  /* 0x000000ff0800720c */ /* 0x000fd60003f65270 */
[----:B------:R-:W5:Y:S01]  /*22d0*/  @!P1 S2R R6, SR_CgaCtaId ;  /* 0x0000000000069919 */ /* 0x000f620000008800 */
[----:B------:R-:W-:Y:S02]  /*22e0*/  @!P1 SHF.R.U32.HI R0, RZ, 0x3, R8 ;  /* 0x00000003ff009819 */ /* 0x000fe40000011608 */
[----:B0-----:R-:W-:Y:S02]  /*22f0*/  FMNMX R2, R3, R2, !PT ;  /* 0x0000000203027209 */ /* 0x001fe40007800000 */
[----:B------:R-:W-:Y:S02]  /*2300*/  @!P1 MOV R3, 0x400 ;  /* 0x0000040000039802 */ /* 0x000fe40000000f00 */
[----:B------:R-:W-:Y:S01]  /*2310*/  @!P1 LOP3.LUT R0, R0, 0x1c, RZ, 0xc0, !PT ;  /* 0x0000001c00009812 */ /* 0x000fe200078ec0ff */
[----:B-1234-:R-:W0:Y:S01]  /*2320*/  SHFL.DOWN PT, R5, R2, 0x4, 0x1f ;  /* 0x08801f0002057f89 */ /* 0x01ee2200000e0000 */
[----:B-----5:R-:W-:Y:S02]  /*2330*/  @!P1 LEA R3, R6, R3, 0x18 ;  /* 0x0000000306039211 */ /* 0x020fe400078ec0ff */
        /* <DEDUP_REMOVED lines=20> */
.L_x_812:
[----:B------:R-:W-:Y:S05]  /*2480*/  BSYNC.RECONVERGENT B0 ;  /* 0x0000000000007941 */ /* 0x000fea0003800200 */
.L_x_811:
        /* <DEDUP_REMOVED lines=26> */
[----:B------:R-:W-:Y:S05]  /*2630*/  CALL.REL.NOINC `($__internal_37_$__cuda_sm3x_div_rn_noftz_f32_slowpath) ;  /* 0x00000038007c7944 */ /* 0x000fea0003c00000 */
[----:B------:R-:W-:-:S07]  /*2640*/  IMAD.MOV.U32 R0, RZ, RZ, R6 ;  /* 0x000000ffff007224 */ /* 0x000fce00078e0006 */
.L_x_814:
[----:B------:R-:W-:-:S04]  /*2650*/  FSETP.NEU.AND P1, PT, |R0|, +INF , PT ;  /* 0x7f8000000000780b */ /* 0x000fc80003f2d200 */
[----:B------:R-:W-:-:S04]  /*2660*/  FSEL R75, R0, 3.40282346638528859812e+38, P1 ;  /* 0x7f7fffff004b7808 */ /* 0x000fc80000800000 */
[----:B------:R-:W-:-:S07]  /*2670*/  @P4 LOP3.LUT R75, R75, 0xff800000, RZ, 0xc0, !PT ;  /* 0xff8000004b4b4812 */ /* 0x000fce00078ec0ff */
.L_x_813:
        /* <DEDUP_REMOVED lines=8> */
[----:B-1----:R-:W-:Y:S05]  /*2700*/  CALL.REL.NOINC `($__internal_36_$__cuda_sm20_rcp_rn_f32_slowpath) ;  /* 0x0000003400747944 */ /* 0x002fea0003c00000 */
[----:B------:R-:W-:Y:S05]  /*2710*/  BRA `(.L_x_818) ;  /* 0x0000000000107947 */ /* 0x000fea0003800000 */
.L_x_817:
[----:B------:R-:W0:Y:S02]  /*2720*/  MUFU.RCP R0, R75 ;  /* 0x0000004b00007308 */ /* 0x000e240000001000 */
[----:B0-----:R-:W-:-:S04]  /*2730*/  FFMA R2, R0, R75, -1 ;  /* 0xbf80000000027423 */ /* 0x001fc8000000004b */
[----:B------:R-:W-:-:S04]  /*2740*/  FADD.FTZ R7, -R2, -RZ ;  /* 0x800000ff02077221 */ /* 0x000fc80000010100 */
[----:B------:R-:W-:-:S07]  /*2750*/  FFMA R7, R0, R7, R0 ;  /* 0x0000000700077223 */ /* 0x000fce0000000000 */
.L_x_818:
[----:B------:R-:W0:Y:S01]  /*2760*/  S2UR UR21, SR_CTAID.X ;  /* 0x00000000001579c3 */ /* 0x000e220000002500 */
[----:B------:R-:W0:Y:S01]  /*2770*/  LDCU.64 UR8, c[0x0][0x3b8] ;  /* 0x00007700ff0877ac */ /* 0x000e220008000a00 */
[----:B------:R-:W2:Y:S06]  /*2780*/  LDCU.128 UR12, c[0x0][0x3c0] ;  /* 0x00007800ff0c77ac */ /* 0x000eac0008000c00 */
[----:B------:R-:W2:Y:S01]  /*2790*/  S2UR UR20, SR_CTAID.Y ;  /* 0x00000000001479c3 */ /* 0x000ea20000002600 */
[----:B------:R-:W3:Y:S01]  /*27a0*/  LDCU.64 UR16, c[0x0][0x3d0] ;  /* 0x00007a00ff1077ac */ /* 0x000ee20008000a00 */
[----:B------:R-:W4:Y:S01]  /*27b0*/  LDCU.64 UR10, c[0x0][0x398] ;  /* 0x00007300ff0a77ac */ /* 0x000f220008000a00 */
[----:B------:R-:W5:Y:S01]  /*27c0*/  LDCU.64 UR18, c[0x0][0x3a0] ;  /* 0x00007400ff1277ac */ /* 0x000f620008000a00 */
[----:B0-----:R-:W-:-:S04]  /*27d0*/  UIMAD.WIDE.U32 UR4, UR21, UR8, URZ ;  /* 0x00000008150472a5 */ /* 0x001fc8000f8e00ff */
[----:B------:R-:W-:Y:S02]  /*27e0*/  UIMAD UR5, UR21, UR9, UR5 ;  /* 0x00000009150572a4 */ /* 0x000fe4000f8e0205 */
[----:B--2---:R-:W-:Y:S02]  /*27f0*/  UIMAD.WIDE.U32 UR6, UR20, UR14, URZ ;  /* 0x0000000e140672a5 */ /* 0x004fe4000f8e00ff */
[----:B------:R-:W-:Y:S02]  /*2800*/  UIMAD.WIDE.U32 UR4, UR20, UR12, UR4 ;  /* 0x0000000c140472a5 */ /* 0x000fe4000f8e0004 */
[----:B------:R-:W-:Y:S02]  /*2810*/  UIMAD UR7, UR20, UR15, UR7 ;  /* 0x0000000f140772a4 */ /* 0x000fe4000f8e0207 */
[----:B------:R-:W-:Y:S02]  /*2820*/  UIMAD UR9, UR20, UR13, UR5 ;  /* 0x0000000d140972a4 */ /* 0x000fe4000f8e0205 */
[----:B---3--:R-:W-:-:S02]  /*2830*/  UIMAD.WIDE.U32 UR6, UR21, UR16, UR6 ;  /* 0x00000010150672a5 */ /* 0x008fc4000f8e0006 */
[----:B----4-:R-:W-:Y:S02]  /*2840*/  ULEA UR8, UP0, UR4, UR10, 0x2 ;  /* 0x0000000a04087291 */ /* 0x010fe4000f8010ff */
[----:B------:R-:W-:Y:S02]  /*2850*/  UIMAD UR7, UR21, UR17, UR7 ;  /* 0x00000011150772a4 */ /* 0x000fe4000f8e0207 */
[----:B-----5:R-:W-:Y:S02]  /*2860*/  ULEA UR5, UP1, UR6, UR18, 0x2 ;  /* 0x0000001206057291 */ /* 0x020fe4000f8210ff */
[----:B------:R-:W-:Y:S01]  /*2870*/  ULEA.HI.X UR4, UR4, UR11, UR9, 0x2, UP0 ;  /* 0x0000000b04047291 */ /* 0x000fe200080f1409 */
[----:B------:R-:W-:Y:S01]  /*2880*/  IMAD.U32 R2, RZ, RZ, UR8 ;  /* 0x00000008ff027e24 */ /* 0x000fe2000f8e00ff */
[----:B------:R-:W-:Y:S02]  /*2890*/  ULEA.HI.X UR6, UR6, UR19, UR7, 0x2, UP1 ;  /* 0x0000001306067291 */ /* 0x000fe400088f1407 */
[----:B-1----:R-:W-:-:S02]  /*28a0*/  IMAD.U32 R4, RZ, RZ, UR5 ;  /* 0x00000005ff047e24 */ /* 0x002fc4000f8e00ff */
[----:B------:R-:W-:Y:S02]  /*28b0*/  IMAD.U32 R3, RZ, RZ, UR4 ;  /* 0x00000004ff037e24 */ /* 0x000fe4000f8e00ff */
[----:B------:R-:W-:-:S03]  /*28c0*/  IMAD.U32 R5, RZ, RZ, UR6 ;  /* 0x00000006ff057e24 */ /* 0x000fc6000f8e00ff */
[----:B------:R0:W-:Y:S04]  /*28d0*/  STG.E desc[UR22][R2.64], R7 ;  /* 0x0000000702007986 */ /* 0x0001e8000c101916 */
[----:B------:R0:W-:Y:S02]  /*28e0*/  STG.E desc[UR22][R4.64], R7 ;  /* 0x0000000704007986 */ /* 0x0001e4000c101916 */
.L_x_816:
[----:B------:R-:W-:Y:S05]  /*28f0*/  BSYNC.RECONVERGENT B0 ;  /* 0x0000000000007941 */ /* 0x000fea0003800200 */
.L_x_815:
[----:B------:R-:W-:-:S04]  /*2900*/  F2FP.SATFINITE.E4M3.F32.PACK_AB_MERGE_C R0, RZ, RZ, RZ ;  /* 0x000000ffff00723e */ /* 0x000fc800048070ff */
[----:B------:R-:W-:-:S04]  /*2910*/  LOP3.LUT R0, R0, 0xffff, RZ, 0xc0, !PT ;  /* 0x0000ffff00007812 */ /* 0x000fc800078ec0ff */
[----:B------:R-:W-:-:S04]  /*2920*/  PRMT R0, R0, 0x3340, R0 ;  /* 0x0000334000007816 */ /* 0x000fc80000000000 */
[----:B01----:R-:W-:-:S05]  /*2930*/  PRMT R4, R0, 0x5410, R0 ;  /* 0x0000541000047816 */ /* 0x003fca0000000000 */
        /* <DEDUP_REMOVED lines=24> */
[----:B------:R-:W1:Y:S01]  /*2ac0*/  LDCU.64 UR4, c[0x0][0x388] ;  /* 0x00007100ff0477ac */ /* 0x000e620008000a00 */
        /* <DEDUP_REMOVED lines=17> */
[----:B------:R-:W-:Y:S02]  /*2be0*/  F2FP.SATFINITE.E4M3.F32.PACK_AB_MERGE_C R4, RZ, R4, RZ ;  /* 0x00000004ff04723e */ /* 0x000fe400048070ff */
        /* <DEDUP_REMOVED lines=21> */
[----:B------:R-:W-:Y:S01]  /*2d40*/  ISETP.GT.U32.AND P0, PT, R74, 0xf, PT ;  /* 0x0000000f4a00780c */ /* 0x000fe20003f04070 */
[----:B------:R0:W-:Y:S01]  /*2d50*/  STL.U8 [R1+0x1c], R10 ;  /* 0x00001c0a01007387 */ /* 0x0001e20000100000 */
[----:B-1----:R-:W-:Y:S02]  /*2d60*/  IADD3 R2, P2, PT, R70, UR4, RZ ;  /* 0x0000000446027c10 */ /* 0x002fe4000ff5e0ff */
[----:B------:R-:W-:Y:S01]  /*2d70*/  ISETP.GT.U32.AND.EX P0, PT, R73, RZ, PT, P0 ;  /* 0x000000ff4900720c */ /* 0x000fe20003f04100 */
[----:B------:R0:W-:Y:S01]  /*2d80*/  STL.U8 [R1+0x20], R11 ;  /* 0x0000200b01007387 */ /* 0x0001e20000100000 */
[----:B------:R-:W-:-:S02]  /*2d90*/  LOP3.LUT P1, RZ, R2, 0xf, RZ, 0xc0, !PT ;  /* 0x0000000f02ff7812 */ /* 0x000fc4000782c0ff */
        /* <DEDUP_REMOVED lines=59> */
.L_x_821:
[----:B------:R-:W-:Y:S01]  /*3150*/  LOP3.LUT R77, R0, 0xff, RZ, 0xc0, !PT ;  /* 0x000000ff004d7812 */ /* 0x000fe200078ec0ff */
[----:B0-----:R-:W-:Y:S01]  /*3160*/  IMAD.U32 R5, R5, 0x10000, RZ ;  /* 0x0001000005057824 */ /* 0x001fe200078e00ff */
        /* <DEDUP_REMOVED lines=16> */
[----:B------:R-:W-:-:S02]  /*3270*/  LOP3.LUT R66, R66, 0xffff, RZ, 0xc0, !PT ;  /* 0x0000ffff42427812 */ /* 0x000fc400078ec0ff */
[----:B------:R-:W-:Y:S02]  /*3280*/  LOP3.LUT R13, R13, 0xff0000, RZ, 0xc0, !PT ;  /* 0x00ff00000d0d7812 */ /* 0x000fe400078ec0ff */
[----:B------:R-:W-:Y:S01]  /*3290*/  LOP3.LUT R65, R65, 0xff0000, RZ, 0xc0, !PT ;  /* 0x00ff000041417812 */ /* 0x000fe200078ec0ff */
[----:B------:R-:W-:Y:S01]  /*32a0*/  IMAD.SHL.U32 R11, R66, 0x1000000, RZ ;  /* 0x01000000420b7824 */ /* 0x000fe200078e00ff */
[----:B------:R-:W-:Y:S01]  /*32b0*/  LOP3.LUT R4, R5, 0xffff, R4, 0xf8, !PT ;  /* 0x0000ffff05047812 */ /* 0x000fe200078ef804 */
[----:B------:R-:W-:Y:S01]  /*32c0*/  IMAD.SHL.U32 R5, R6, 0x1000000, RZ ;  /* 0x0100000006057824 */ /* 0x000fe200078e00ff */
[----:B------:R-:W-:Y:S01]  /*32d0*/  LOP3.LUT R8, R9, 0xffff, R8, 0xf8, !PT ;  /* 0x0000ffff09087812 */ /* 0x000fe200078ef808 */
[----:B------:R-:W-:Y:S01]  /*32e0*/  IMAD.SHL.U32 R9, R14, 0x1000000, RZ ;  /* 0x010000000e097824 */ /* 0x000fe200078e00ff */
[----:B------:R-:W-:Y:S02]  /*32f0*/  LOP3.LUT R12, R13, 0xffff, R12, 0xf8, !PT ;  /* 0x0000ffff0d0c7812 */ /* 0x000fe400078ef80c */
[----:B------:R-:W-:-:S02]  /*3300*/  LOP3.LUT R64, R65, 0xffff, R64, 0xf8, !PT ;  /* 0x0000ffff41407812 */ /* 0x000fc400078ef840 */
[----:B------:R-:W-:Y:S02]  /*3310*/  LOP3.LUT R4, R4, R5, RZ, 0xfc, !PT ;  /* 0x0000000504047212 */ /* 0x000fe400078efcff */
[----:B------:R-:W-:Y:S02]  /*3320*/  LOP3.LUT R5, R8, R7, RZ, 0xfc, !PT ;  /* 0x0000000708057212 */ /* 0x000fe400078efcff */
[----:B------:R-:W-:Y:S02]  /*3330*/  LOP3.LUT R6, R12, R9, RZ, 0xfc, !PT ;  /* 0x000000090c067212 */ /* 0x000fe400078efcff */
[----:B------:R-:W-:-:S05]  /*3340*/  LOP3.LUT R7, R64, R11, RZ, 0xfc, !PT ;  /* 0x0000000b40077212 */ /* 0x000fca00078efcff */
[----:B------:R1:W-:Y:S02]  /*3350*/  STG.E.128 desc[UR22][R2.64], R4 ;  /* 0x0000000402007986 */ /* 0x0003e4000c101d16 */
.L_x_820:
[----:B------:R-:W-:Y:S05]  /*3360*/  BSYNC.RECONVERGENT B0 ;  /* 0x0000000000007941 */ /* 0x000fea0003800200 */
.L_x_819:
[----:B------:R-:W-:Y:S01]  /*3370*/  ISETP.GE.U32.AND P0, PT, R72, 0x2, PT ;  /* 0x000000024800780c */ /* 0x000fe20003f06070 */
[----:B------:R-:W-:Y:S03]  /*3380*/  BSSY.RECONVERGENT B0, `(.L_x_822) ;  /* 0x000008e000007945 */ /* 0x000fe60003800200 */
[----:B------:R-:W-:-:S13]  /*3390*/  ISETP.GE.U32.AND.EX P0, PT, R67, RZ, PT, P0 ;  /* 0x000000ff4300720c */ /* 0x000fda0003f06100 */
[----:B------:R-:W-:Y:S05]  /*33a0*/  @!P0 BRA `(.L_x_823) ;  /* 0x00000008002c8947 */ /* 0x000fea0003800000 */
[C---:B012---:R-:W-:Y:S01]  /*33b0*/  FMUL R7, R75.reuse, R52 ;  /* 0x000000344b077220 */ /* 0x047fe20000400000 */
[C---:B------:R-:W-:Y:S01]  /*33c0*/  FMUL R8, R75.reuse, R53 ;  /* 0x000000354b087220 */ /* 0x040fe20000400000 */
[----:B------:R-:W3:Y:S01]  /*33d0*/  LDCU.64 UR4, c[0x0][0x3a8] ;  /* 0x00007500ff0477ac */ /* 0x000ee20008000a00 */
[----:B------:R-:W0:Y:S01]  /*33e0*/  LDC.64 R52, c[0x0][0x388] ;  /* 0x0000e200ff347b82 */ /* 0x000e220000000a00 */
        /* <DEDUP_REMOVED lines=15> */
[----:B---3--:R-:W-:Y:S02]  /*34e0*/  IADD3 R3, P3, PT, R70, UR4, RZ ;  /* 0x0000000446037c10 */ /* 0x008fe4000ff7e0ff */
        /* <DEDUP_REMOVED lines=23> */
[----:B0-----:R-:W-:Y:S02]  /*3660*/  IADD3 R2, P2, PT, R3, R52, RZ ;  /* 0x0000003403027210 */ /* 0x001fe40007f5e0ff */
[----:B------:R-:W-:Y:S01]  /*3670*/  ISETP.LT.U32.AND P1, PT, R74, 0x10, PT ;  /* 0x000000104a00780c */ /* 0x000fe20003f21070 */
[----:B------:R1:W-:Y:S01]  /*3680*/  STL.U8 [R1+0x21], R11 ;  /* 0x0000210b01007387 */ /* 0x0003e20000100000 */
[----:B------:R-:W-:-:S02]  /*3690*/  LOP3.LUT P0, RZ, R2, 0xf, RZ, 0xc0, !PT ;  /* 0x0000000f02ff7812 */ /* 0x000fc4000780c0ff */
        /* <DEDUP_REMOVED lines=10> */
[----:B------:R-:W-:Y:S01]  /*3740*/  LOP3.LUT R51, R0, 0xff, RZ, 0xc0, !PT ;  /* 0x000000ff00337812 */ /* 0x000fe200078ec0ff */
[----:B-1----:R-:W-:Y:S01]  /*3750*/  IMAD.U32 R5, R5, 0x10000, RZ ;  /* 0x0001000005057824 */ /* 0x002fe200078e00ff */
        /* <DEDUP_REMOVED lines=30> */
[----:B------:R0:W-:Y:S01]  /*3940*/  STG.E.128 desc[UR22][R2.64], R4 ;  /* 0x0000000402007986 */ /* 0x0001e2000c101d16 */
[----:B------:R-:W-:Y:S05]  /*3950*/  BRA `(.L_x_823) ;  /* 0x0000000000c07947 */ /* 0x000fea0003800000 */
.L_x_824:
        /* <DEDUP_REMOVED lines=48> */
.L_x_823:
[----:B------:R-:W-:Y:S05]  /*3c60*/  BSYNC.RECONVERGENT B0 ;  /* 0x0000000000007941 */ /* 0x000fea0003800200 */
.L_x_822:
[----:B------:R-:W-:Y:S01]  /*3c70*/  ISETP.GE.U32.AND P0, PT, R72, 0x3, PT ;  /* 0x000000034800780c */ /* 0x000fe20003f06070 */
[----:B------:R-:W-:Y:S03]  /*3c80*/  BSSY.RECONVERGENT B0, `(.L_x_825) ;  /* 0x000008f000007945 */ /* 0x000fe60003800200 */
[----:B------:R-:W-:-:S13]  /*3c90*/  ISETP.GE.U32.AND.EX P0, PT, R67, RZ, PT, P0 ;  /* 0x000000ff4300720c */ /* 0x000fda0003f06100 */
[----:B------:R-:W-:Y:S05]  /*3ca0*/  @!P0 BRA `(.L_x_826) ;  /* 0x0000000800308947 */ /* 0x000fea0003800000 */
[C---:B012-4-:R-:W-:Y:S01]  /*3cb0*/  FMUL R11, R75.reuse, R36 ;  /* 0x000000244b0b7220 */ /* 0x057fe20000400000 */
[C---:B------:R-:W-:Y:S01]  /*3cc0*/  FMUL R12, R75.reuse, R37 ;  /* 0x000000254b0c7220 */ /* 0x040fe20000400000 */
[----:B------:R-:W0:Y:S01]  /*3cd0*/  LDCU.64 UR4, c[0x0][0x388] ;  /* 0x00007100ff0477ac */ /* 0x000e220008000a00 */
[----:B------:R-:W3:Y:S01]  /*3ce0*/  LDC.64 R36, c[0x0][0x3a8] ;  /* 0x0000ea00ff247b82 */ /* 0x000ee20000000a00 */
        /* <DEDUP_REMOVED lines=21> */
[----:B---3--:R-:W-:Y:S02]  /*3e40*/  LEA R2, P3, R36, R70, 0x1 ;  /* 0x0000004624027211 */ /* 0x008fe400078608ff */
        /* <DEDUP_REMOVED lines=17> */
[----:B0-----:R-:W-:Y:S02]  /*3f60*/  IADD3 R2, P2, PT, R2, UR4, RZ ;  /* 0x0000000402027c10 */ /* 0x001fe4000ff5e0ff */
[----:B------:R-:W-:Y:S01]  /*3f70*/  ISETP.LT.U32.AND P1, PT, R74, 0x10, PT ;  /* 0x000000104a00780c */ /* 0x000fe20003f21070 */
[----:B------:R1:W-:Y:S01]  /*3f80*/  STL.U8 [R1+0x22], R11 ;  /* 0x0000220b01007387 */ /* 0x0003e20000100000 */
[----:B------:R-:W-:-:S02]  /*3f90*/  LOP3.LUT P0, RZ, R2, 0xf, RZ, 0xc0, !PT ;  /* 0x0000000f02ff7812 */ /* 0x000fc4000780c0ff */
[----:B------:R-:W-:Y:S01]  /*3fa0*/  LEA.HI.X R3, R36, R69, R37, 0x1, P3 ;  /* 0x0000004524037211 */ /* 0x000fe200018f0c25 */
[----:B------:R1:W-:Y:S01]  /*3fb0*/  STL.U8 [R1+0x26], R12 ;  /* 0x0000260c01007387 */ /* 0x0003e20000100000 */
[----:B------:R-:W-:Y:S02]  /*3fc0*/  ISETP.LT.U32.OR.EX P0, PT, R73, RZ, P0, P1 ;  /* 0x000000ff4900720c */ /* 0x000fe40000701510 */
[----:B------:R-:W-:Y:S01]  /*3fd0*/  IADD3.X R3, PT, PT, R3, UR5, RZ, P2, !PT ;  /* 0x0000000503037c10 */ /* 0x000fe200097fe4ff */
        /* <DEDUP_REMOVED lines=41> */
.L_x_827:
        /* <DEDUP_REMOVED lines=48> */
.L_x_826:
[----:B------:R-:W-:Y:S05]  /*4570*/  BSYNC.RECONVERGENT B0 ;  /* 0x0000000000007941 */ /* 0x000fea0003800200 */
.L_x_825:
[----:B------:R-:W-:Y:S01]  /*4580*/  ISETP.GE.U32.AND P0, PT, R72, 0x4, PT ;  /* 0x000000044800780c */ /* 0x000fe20003f06070 */
[----:B------:R-:W-:Y:S03]  /*4590*/  BSSY.RECONVERGENT B0, `(.L_x_828) ;  /* 0x0000090000007945 */ /* 0x000fe60003800200 */
[----:B------:R-:W-:-:S13]  /*45a0*/  ISETP.GE.U32.AND.EX P0, PT, R67, RZ, PT, P0 ;  /* 0x000000ff4300720c */ /* 0x000fda0003f06100 */
[----:B------:R-:W-:Y:S05]  /*45b0*/  @!P0 BRA `(.L_x_829) ;  /* 0x0000000800348947 */ /* 0x000fea0003800000 */
[----:B01234-:R-:W0:Y:S01]  /*45c0*/  LDC.64 R2, c[0x0][0x3a8] ;  /* 0x0000ea00ff027b82 */ /* 0x01fe220000000a00 */
[----:B------:R-:W1:Y:S01]  /*45d0*/  LDCU.64 UR4, c[0x0][0x388] ;  /* 0x00007100ff0477ac */ /* 0x000e620008000a00 */
[C---:B------:R-:W-:Y:S01]  /*45e0*/  FMUL R15, R75.reuse, R16 ;  /* 0x000000104b0f7220 */ /* 0x040fe20000400000 */
[C---:B------:R-:W-:Y:S01]  /*45f0*/  FMUL R16, R75.reuse, R17 ;  /* 0x000000114b107220 */ /* 0x040fe20000400000 */
[----:B------:R-:W-:Y:S02]  /*4600*/  IMAD.MOV.U32 R68, RZ, RZ, R70 ;  /* 0x000000ffff447224 */ /* 0x000fe400078e0046 */
        /* <DEDUP_REMOVED lines=17> */
[----:B0-----:R-:W-:Y:S01]  /*4720*/  IMAD.WIDE.U32 R68, R2, 0x3, R68 ;  /* 0x0000000302447825 */ /* 0x001fe200078e0044 */
[----:B------:R-:W-:Y:S01]  /*4730*/  F2FP.SATFINITE.E4M3.F32.PACK_AB_MERGE_C R6, RZ, R6, RZ ;  /* 0x00000006ff06723e */ /* 0x000fe200048070ff */
[----:B------:R0:W-:Y:S01]  /*4740*/  STL.U8 [R1+0x3], R0 ;  /* 0x0000030001007387 */ /* 0x0001e20000100000 */
[----:B------:R-:W-:Y:S01]  /*4750*/  F2FP.SATFINITE.E4M3.F32.PACK_AB_MERGE_C R7, RZ, R7, RZ ;  /* 0x00000007ff07723e */ /* 0x000fe200048070ff */
[----:B------:R-:W-:Y:S01]  /*4760*/  IMAD R3, R3, 0x3, RZ ;  /* 0x0000000303037824 */ /* 0x000fe200078e02ff */
        /* <DEDUP_REMOVED lines=17> */
[----:B-1----:R-:W-:Y:S02]  /*4880*/  IADD3 R2, P2, PT, R68, UR4, RZ ;  /* 0x0000000444027c10 */ /* 0x002fe4000ff5e0ff */
[----:B------:R-:W-:Y:S01]  /*4890*/  ISETP.LT.U32.AND P1, PT, R74, 0x10, PT ;  /* 0x000000104a00780c */ /* 0x000fe20003f21070 */
[----:B------:R0:W-:Y:S01]  /*48a0*/  STL.U8 [R1+0x1f], R10 ;  /* 0x00001f0a01007387 */ /* 0x0001e20000100000 */
[----:B------:R-:W-:-:S02]  /*48b0*/  LOP3.LUT P0, RZ, R2, 0xf, RZ, 0xc0, !PT ;  /* 0x0000000f02ff7812 */ /* 0x000fc4000780c0ff */
[----:B------:R-:W-:Y:S01]  /*48c0*/  IADD3.X R3, PT, PT, R69, UR5, R3, P2, !PT ;  /* 0x0000000545037c10 */ /* 0x000fe200097fe403 */
[----:B------:R0:W-:Y:S01]  /*48d0*/  STL.U8 [R1+0x23], R11 ;  /* 0x0000230b01007387 */ /* 0x0001e20000100000 */
[----:B------:R-:W-:-:S03]  /*48e0*/  ISETP.LT.U32.OR.EX P0, PT, R73, RZ, P0, P1 ;  /* 0x000000ff4900720c */ /* 0x000fc60000701510 */
        /* <DEDUP_REMOVED lines=42> */
.L_x_830:
        /* <DEDUP_REMOVED lines=48> */
.L_x_829:
[----:B------:R-:W-:Y:S05]  /*4e90*/  BSYNC.RECONVERGENT B0 ;  /* 0x0000000000007941 */ /* 0x000fea0003800200 */
.L_x_828:
[----:B------:R-:W-:-:S04]  /*4ea0*/  ISETP.NE.U32.AND P0, PT, R74, RZ, PT ;  /* 0x000000ff4a00720c */ /* 0x000fc80003f05070 */
[----:B------:R-:W-:-:S13]  /*4eb0*/  ISETP.NE.AND.EX P0, PT, R73, RZ, PT, P0 ;  /* 0x000000ff4900720c */ /* 0x000fda0003f05300 */
[----:B------:R-:W-:Y:S05]  /*4ec0*/  @!P0 EXIT ;  /* 0x000000000000894d */ /* 0x000fea0003800000 */
[----:B------:R-:W5:Y:S01]  /*4ed0*/  S2R R29, SR_TID.X ;  /* 0x00000000001d7919 */ /* 0x000f620000002100 */
[C---:B01234-:R-:W-:Y:S01]  /*4ee0*/  IADD3 R3, P1, PT, R74.reuse, -0x1, RZ ;  /* 0xffffffff4a037810 */ /* 0x05ffe20007f3e0ff */
[----:B------:R-:W-:Y:S01]  /*4ef0*/  BSSY.RECONVERGENT B0, `(.L_x_831) ;  /* 0x00000a8000007945 */ /* 0x000fe20003800200 */
[----:B------:R-:W-:Y:S01]  /*4f00*/  LOP3.LUT R22, R74, 0x3, RZ, 0xc0, !PT ;  /* 0x000000034a167812 */ /* 0x000fe200078ec0ff */
[----:B------:R-:W0:Y:S01]  /*4f10*/  S2R R2, SR_CTAID.X ;  /* 0x0000000000027919 */ /* 0x000e220000002500 */
[----:B------:R-:W-:Y:S01]  /*4f20*/  ISETP.GE.U32.AND P0, PT, R3, 0x3, PT ;  /* 0x000000030300780c */ /* 0x000fe20003f06070 */
[----:B------:R-:W-:Y:S01]  /*4f30*/  IMAD.MOV.U32 R24, RZ, RZ, RZ ;  /* 0x000000ffff187224 */ /* 0x000fe200078e00ff */
[----:B------:R-:W-:Y:S01]  /*4f40*/  IADD3.X R4, PT, PT, R73, -0x1, RZ, P1, !PT ;  /* 0xffffffff49047810 */ /* 0x000fe20000ffe4ff */
[----:B------:R-:W-:-:S03]  /*4f50*/  IMAD.MOV.U32 R27, RZ, RZ, RZ ;  /* 0x000000ffff1b7224 */ /* 0x000fc600078e00ff */
[----:B------:R-:W-:Y:S01]  /*4f60*/  ISETP.GE.U32.AND.EX P0, PT, R4, RZ, PT, P0 ;  /* 0x000000ff0400720c */ /* 0x000fe20003f06100 */
[----:B-----5:R-:W-:Y:S02]  /*4f70*/  IMAD.SHL.U32 R0, R29, 0x10, RZ ;  /* 0x000000101d007824 */ /* 0x020fe400078e00ff */
[----:B0-----:R-:W-:-:S03]  /*4f80*/  IMAD.WIDE.U32 R2, R2, 0x80, RZ ;  /* 0x0000008002027825 */ /* 0x001fc600078e00ff */
[----:B------:R-:W-:Y:S01]  /*4f90*/  LOP3.LUT R7, R0, 0x10, RZ, 0xc0, !PT ;  /* 0x0000001000077812 */ /* 0x000fe200078ec0ff */
[----:B------:R-:W-:-:S03]  /*4fa0*/  IMAD.MOV.U32 R0, RZ, RZ, RZ ;  /* 0x000000ffff007224 */ /* 0x000fc600078e00ff */
[----:B------:R-:W-:-:S04]  /*4fb0*/  LOP3.LUT R4, R2, R7, RZ, 0xfc, !PT ;  /* 0x0000000702047212 */ /* 0x000fc800078efcff */
[----:B------:R-:W-:Y:S01]  /*4fc0*/  LOP3.LUT R31, R4, 0x60, R29, 0xf8, !PT ;  /* 0x00000060041f7812 */ /* 0x000fe200078ef81d */
[----:B------:R-:W-:Y:S06]  /*4fd0*/  @!P0 BRA `(.L_x_832) ;  /* 0x0000000800648947 */ /* 0x000fec0003800000 */
[----:B------:R-:W0:Y:S01]  /*4fe0*/  S2R R8, SR_CTAID.Y ;  /* 0x0000000000087919 */ /* 0x000e220000002600 */
[----:B------:R-:W1:Y:S01]  /*4ff0*/  LDC.64 R4, c[0x0][0x3b0] ;  /* 0x0000ec00ff047b82 */ /* 0x000e620000000a00 */
[----:B------:R-:W2:Y:S01]  /*5000*/  LDCU.64 UR4, c[0x0][0x3b0] ;  /* 0x00007600ff0477ac */ /* 0x000ea20008000a00 */
[--C-:B------:R-:W-:Y:S02]  /*5010*/  SHF.R.U32.HI R15, RZ, 0x1, R29.reuse ;  /* 0x00000001ff0f7819 */ /* 0x100fe4000001161d */
[----:B------:R-:W-:Y:S02]  /*5020*/  LOP3.LUT R17, R2, 0x60, R29, 0xf8, !PT ;  /* 0x0000006002117812 */ /* 0x000fe400078ef81d */
[----:B------:R-:W-:Y:S02]  /*5030*/  LOP3.LUT R6, R15, 0xf, RZ, 0xc0, !PT ;  /* 0x0000000f0f067812 */ /* 0x000fe400078ec0ff */
[----:B------:R-:W3:Y:S01]  /*5040*/  LDC.64 R26, c[0x0][0x390] ;  /* 0x0000e400ff1a7b82 */ /* 0x000ee20000000a00 */
[----:B------:R-:W-:-:S02]  /*5050*/  LOP3.LUT R17, R17, R7, RZ, 0xfc, !PT ;  /* 0x0000000711117212 */ /* 0x000fc400078efcff */
[----:B------:R-:W-:Y:S02]  /*5060*/  IMAD.WIDE.U32 R6, R6, 0x4, RZ ;  /* 0x0000000406067825 */ /* 0x000fe400078e00ff */
[----:B------:R-:W-:Y:S02]  /*5070*/  LOP3.LUT R19, R17, 0x3, RZ, 0xfc, !PT ;  /* 0x0000000311137812 */ /* 0x000fe400078efcff */
[-C--:B-1----:R-:W-:Y:S01]  /*5080*/  IMAD R14, R3, R4.reuse, RZ ;  /* 0x00000004030e7224 */ /* 0x082fe200078e02ff */
[----:B------:R-:W-:Y:S01]  /*5090*/  SHF.L.U64.HI R23, R4, 0x2, R5 ;  /* 0x0000000204177819 */ /* 0x000fe20000010205 */
[----:B--2---:R-:W-:-:S04]  /*50a0*/  IMAD.WIDE.U32 R10, R17, R4, UR4 ;  /* 0x00000004110a7e25 */ /* 0x004fc8000f8e0004 */
[C---:B------:R-:W-:Y:S01]  /*50b0*/  IMAD R21, R17.reuse, R5, R14 ;  /* 0x0000000511157224 */ /* 0x040fe200078e020e */
[----:B------:R-:W-:Y:S01]  /*50c0*/  IADD3 R13, P0, PT, R6, R10, RZ ;  /* 0x0000000a060d7210 */ /* 0x000fe20007f1e0ff */
[----:B0-----:R-:W-:Y:S01]  /*50d0*/  IMAD.WIDE.U32 R8, R8, 0x80, RZ ;  /* 0x0000008008087825 */ /* 0x001fe200078e00ff */
[----:B------:R-:W-:Y:S02]  /*50e0*/  LOP3.LUT R17, R17, 0x2, RZ, 0xfc, !PT ;  /* 0x0000000211117812 */ /* 0x000fe400078efcff */
[----:B------:R-:W-:Y:S01]  /*50f0*/  IADD3.X R0, PT, PT, R7, R11, R21, P0, !PT ;  /* 0x0000000b07007210 */ /* 0x000fe200007fe415 */
[----:B------:R-:W-:Y:S01]  /*5100*/  IMAD.MOV.U32 R12, RZ, RZ, R9 ;  /* 0x000000ffff0c7224 */ /* 0x000fe200078e0009 */
[----:B------:R-:W-:Y:S01]  /*5110*/  LOP3.LUT R15, R8, 0x40, R15, 0xf8, !PT ;  /* 0x00000040080f7812 */ /* 0x000fe200078ef80f */
[----:B------:R-:W-:Y:S01]  /*5120*/  IMAD.WIDE.U32 R8, R31, R4, R6 ;  /* 0x000000041f087225 */ /* 0x000fe200078e0006 */
[----:B---3--:R-:W-:-:S03]  /*5130*/  LOP3.LUT P0, RZ, R26, 0x3, RZ, 0xc0, !PT ;  /* 0x000000031aff7812 */ /* 0x008fc6000780c0ff */
[C---:B------:R-:W-:Y:S01]  /*5140*/  IMAD R21, R19.reuse, R5, R14 ;  /* 0x0000000513157224 */ /* 0x040fe200078e020e */
[----:B------:R-:W-:Y:S01]  /*5150*/  IADD3 R20, P1, PT, R8, R26, RZ ;  /* 0x0000001a08147210 */ /* 0x000fe20007f3e0ff */
[----:B------:R-:W-:-:S04]  /*5160*/  IMAD.WIDE.U32 R10, R19, R4, R6 ;  /* 0x00000004130a7225 */ /* 0x000fc800078e0006 */
[-CC-:B------:R-:W-:Y:S01]  /*5170*/  IMAD R19, R17, R5.reuse, R14.reuse ;  /* 0x0000000511137224 */ /* 0x180fe200078e020e */
[-C--:B------:R-:W-:Y:S01]  /*5180*/  IADD3 R18, P2, PT, R10, R26.reuse, RZ ;  /* 0x0000001a0a127210 */ /* 0x080fe20007f5e0ff */
[----:B------:R-:W-:Y:S01]  /*5190*/  IMAD R25, R31, R5, R14 ;  /* 0x000000051f197224 */ /* 0x000fe200078e020e */
[----:B------:R-:W-:Y:S01]  /*51a0*/  IADD3 R14, P4, PT, R13, R26, RZ ;  /* 0x0000001a0d0e7210 */ /* 0x000fe20007f9e0ff */
[----:B------:R-:W-:Y:S01]  /*51b0*/  IMAD.WIDE.U32 R6, R17, R4, R6 ;  /* 0x0000000411067225 */ /* 0x000fe200078e0006 */
[C---:B------:R-:W-:Y:S02]  /*51c0*/  IADD3.X R21, PT, PT, R27.reuse, R11, R21, P2, !PT ;  /* 0x0000000b1b157210 */ /* 0x040fe400017fe415 */
[----:B------:R-:W-:Y:S01]  /*51d0*/  IADD3.X R25, PT, PT, R27, R9, R25, P1, !PT ;  /* 0x000000091b197210 */ /* 0x000fe20000ffe419 */
[----:B------:R-:W-:Y:S01]  /*51e0*/  IMAD.X R17, R0, 0x1, R27, P4 ;  /* 0x0000000100117824 */ /* 0x000fe200020e061b */
[----:B------:R-:W-:Y:S01]  /*51f0*/  IADD3 R16, P3, PT, R6, R26, RZ ;  /* 0x0000001a06107210 */ /* 0x000fe20007f7e0ff */
[----:B------:R-:W-:Y:S01]  /*5200*/  VIADD R10, R1, 0x7 ;  /* 0x00000007010a7836 */ /* 0x000fe20000000000 */
[----:B------:R-:W-:-:S02]  /*5210*/  LOP3.LUT R0, R74, 0xfffffffc, RZ, 0xc0, !PT ;  /* 0xfffffffc4a007812 */ /* 0x000fc400078ec0ff */
[----:B------:R-:W-:Y:S02]  /*5220*/  ISETP.LT.U32.AND P1, PT, R72, 0x4, PT ;  /* 0x000000044800780c */ /* 0x000fe40003f21070 */
[----:B------:R-:W-:Y:S01]  /*5230*/  IADD3.X R19, PT, PT, R27, R7, R19, P3, !PT ;  /* 0x000000071b137210 */ /* 0x000fe20001ffe413 */
[----:B------:R-:W-:Y:S01]  /*5240*/  IMAD.MOV.U32 R27, RZ, RZ, R73 ;  /* 0x000000ffff1b7224 */ /* 0x000fe200078e0049 */
[----:B------:R-:W-:Y:S01]  /*5250*/  ISETP.LT.U32.OR.EX P0, PT, R67, RZ, P0, P1 ;  /* 0x000000ff4300720c */ /* 0x000fe20000701510 */
[----:B------:R-:W-:-:S12]  /*5260*/  IMAD.MOV.U32 R8, RZ, RZ, R0 ;  /* 0x000000ffff087224 */ /* 0x000fd800078e0000 */
.L_x_845:
        /* <DEDUP_REMOVED lines=26> */
.L_x_834:
[----:B------:R-:W2:Y:S04]  /*5410*/  LDL R5, [R10+-0x7] ;  /* 0xfffff9000a057983 */ /* 0x000ea80000100800 */
[----:B--2---:R0:W-:Y:S02]  /*5420*/  STG.E desc[UR22][R6.64], R5 ;  /* 0x0000000506007986 */ /* 0x0041e4000c101916 */
.L_x_835:
[----:B------:R-:W-:Y:S05]  /*5430*/  BSYNC.RECONVERGENT B1 ;  /* 0x0000000000017941 */ /* 0x000fea0003800200 */
.L_x_833:
        /* <DEDUP_REMOVED lines=10> */
.L_x_837:
        /* <DEDUP_REMOVED lines=16> */
.L_x_838:
[----:B------:R-:W-:Y:S05]  /*55e0*/  BSYNC.RECONVERGENT B1 ;  /* 0x0000000000017941 */ /* 0x000fea0003800200 */
.L_x_836:
        /* <DEDUP_REMOVED lines=9> */
.L_x_840:
        /* <DEDUP_REMOVED lines=16> */
.L_x_841:
[----:B------:R-:W-:Y:S05]  /*5780*/  BSYNC.RECONVERGENT B1 ;  /* 0x0000000000017941 */ /* 0x000fea0003800200 */
.L_x_839:
        /* <DEDUP_REMOVED lines=9> */
.L_x_843:
        /* <DEDUP_REMOVED lines=16> */
.L_x_844:
[----:B------:R-:W-:Y:S05]  /*5920*/  BSYNC.RECONVERGENT B1 ;  /* 0x0000000000017941 */ /* 0x000fea0003800200 */
.L_x_842:
[----:B------:R-:W-:Y:S01]  /*5930*/  LEA R15, P2, R4, R15, 0x2 ;  /* 0x0000000f040f7211 */ /* 0x000fe200078410ff */
[----:B------:R-:W-:-:S04]  /*5940*/  VIADD R10, R10, 0x10 ;  /* 0x000000100a0a7836 */ /* 0x000fc80000000000 */
[----:B------:R-:W-:Y:S01]  /*5950*/  IMAD.X R12, R12, 0x1, R23, P2 ;  /* 0x000000010c0c7824 */ /* 0x000fe200010e0617 */
[----:B------:R-:W-:Y:S07]  /*5960*/  @P1 BRA `(.L_x_845) ;  /* 0xfffffff800401947 */ /* 0x000fee000383ffff */
.L_x_832:
[----:B------:R-:W-:Y:S05]  /*5970*/  BSYNC.RECONVERGENT B0 ;  /* 0x0000000000007941 */ /* 0x000fea0003800200 */
.L_x_831:
        /* <DEDUP_REMOVED lines=12> */
.L_x_848:
[----:B-1----:R-:W-:Y:S01]  /*5a40*/  IADD3 R9, P2, PT, R0, R31, RZ ;  /* 0x0000001f00097210 */ /* 0x002fe20007f5e0ff */
        /* <DEDUP_REMOVED lines=36> */
.L_x_847:
[----:B------:R-:W-:Y:S05]  /*5c90*/  BSYNC.RECONVERGENT B0 ;  /* 0x0000000000007941 */ /* 0x000fea0003800200 */
.L_x_846:
[----:B------:R-:W-:Y:S02]  /*5ca0*/  VIADD R0, R0, 0x1 ;  /* 0x0000000100007836 */ /* 0x000fe40000000000 */
[----:B------:R-:W-:Y:S01]  /*5cb0*/  IMAD.MOV.U32 R27, RZ, RZ, RZ ;  /* 0x000000ffff1b7224 */ /* 0x000fe200078e00ff */
[----:B------:R-:W-:Y:S06]  /*5cc0*/  @P0 BRA `(.L_x_848) ;  /* 0xfffffffc005c0947 */ /* 0x000fec000383ffff */
[----:B------:R-:W-:Y:S05]  /*5cd0*/  EXIT ;  /* 0x000000000000794d */ /* 0x000fea0003800000 */
        .weak           $__internal_36_$__cuda_sm20_rcp_rn_f32_slowpath
        .type           $__internal_36_$__cuda_sm20_rcp_rn_f32_slowpath,@function
        .size           $__internal_36_$__cuda_sm20_rcp_rn_f32_slowpath,($__internal_37_$__cuda_sm3x_div_rn_noftz_f32_slowpath - $__internal_36_$__cuda_sm20_rcp_rn_f32_slowpath)
$__internal_36_$__cuda_sm20_rcp_rn_f32_slowpath:
        /* <DEDUP_REMOVED lines=9> */
[----:B0-----:R-:W1:Y:S02]  /*5d70*/  MUFU.RCP R0, R3 ;  /* 0x0000000300007308 */ /* 0x001e640000001000 */
[----:B-1----:R-:W-:-:S04]  /*5d80*/  FFMA R2, R3, R0, -1 ;  /* 0xbf80000003027423 */ /* 0x002fc80000000000 */
[----:B------:R-:W-:-:S04]  /*5d90*/  FADD.FTZ R5, -R2, -RZ ;  /* 0x800000ff02057221 */ /* 0x000fc80000010100 */
[----:B------:R-:W-:-:S04]  /*5da0*/  FFMA R0, R0, R5, R0 ;  /* 0x0000000500007223 */ /* 0x000fc80000000000 */
[----:B------:R-:W-:Y:S01]  /*5db0*/  FFMA R2, R0, 1.84467440737095516160e+19, RZ ;  /* 0x5f80000000027823 */ /* 0x000fe200000000ff */
[----:B------:R-:W-:Y:S06]  /*5dc0*/  BRA `(.L_x_850) ;  /* 0x0000000000887947 */ /* 0x000fec0003800000 */
.L_x_849:
        /* <DEDUP_REMOVED lines=33> */
.L_x_851:
[----:B------:R2:W3:Y:S02]  /*5fe0*/  MUFU.RCP R2, R0 ;  /* 0x0000000000027308 */ /* 0x0004e40000001000 */
.L_x_850:
[----:B-1-3--:R-:W-:Y:S02]  /*5ff0*/  IMAD.MOV.U32 R7, RZ, RZ, R2 ;  /* 0x000000ffff077224 */ /* 0x00afe400078e0002 */
[----:B------:R-:W-:Y:S02]  /*6000*/  IMAD.MOV.U32 R2, RZ, RZ, R8 ;  /* 0x000000ffff027224 */ /* 0x000fe400078e0008 */
[----:B------:R-:W-:-:S04]  /*6010*/  IMAD.MOV.U32 R3, RZ, RZ, 0x0 ;  /* 0x00000000ff037424 */ /* 0x000fc800078e00ff */
[----:B0-2---:R-:W-:Y:S05]  /*6020*/  RET.REL.NODEC R2 `(_ZN18transformer_engine71_GLOBAL__N__76556b6a_38_quantize_transpose_square_blockwise_cu_108e784945block_scaled_cast_transpose_kernel_notalignedILb1Eff13__nv_fp8_e4m3EEvPKT1_PT2_S7_PT0_S9_mmmmmmfbPKf) ;  /* 0xffffff9c02f47950 */ /* 0x005fea0003c3ffff */
        .weak           $__internal_37_$__cuda_sm3x_div_rn_noftz_f32_slowpath
        .type           $__internal_37_$__cuda_sm3x_div_rn_noftz_f32_slowpath,@function
        .size           $__internal_37_$__cuda_sm3x_div_rn_noftz_f32_slowpath,(.L_x_1090 - $__internal_37_$__cuda_sm3x_div_rn_noftz_f32_slowpath)
$__internal_37_$__cuda_sm3x_div_rn_noftz_f32_slowpath:
        /* <DEDUP_REMOVED lines=23> */
.L_x_852:
        /* <DEDUP_REMOVED lines=28> */
[C---:B------:R-:W-:Y:S02]  /*6360*/  VIADD R5, R7.reuse, 0x20 ;  /* 0x0000002007057836 */ /* 0x040fe40000000000 */
[-CC-:B------:R-:W-:Y:S01]  /*6370*/  FFMA.RM R3, R0, R10.reuse, R9.reuse ;  /* 0x0000000a00037223 */ /* 0x180fe20000004009 */
[C---:B------:R-:W-:Y:S02]  /*6380*/  ISETP.NE.AND P5, PT, R7.reuse, RZ, PT ;  /* 0x000000ff0700720c */ /* 0x040fe40003fa5270 */
[----:B------:R-:W-:Y:S01]  /*6390*/  LOP3.LUT R4, R2, 0x7fffff, RZ, 0xc0, !PT ;  /* 0x007fffff02047812 */ /* 0x000fe200078ec0ff */
[----:B------:R-:W-:Y:S01]  /*63a0*/  FFMA.RP R2, R0, R10, R9 ;  /* 0x0000000a00027223 */ /* 0x000fe20000008009 */
[----:B------:R-:W-:Y:S01]  /*63b0*/  IMAD.MOV R0, RZ, RZ, -R7 ;  /* 0x000000ffff007224 */ /* 0x000fe200078e0a07 */
[----:B------:R-:W-:Y:S02]  /*63c0*/  ISETP.NE.AND P2, PT, R7, RZ, PT ;  /* 0x000000ff0700720c */ /* 0x000fe40003f45270 */
[----:B------:R-:W-:-:S02]  /*63d0*/  LOP3.LUT R4, R4, 0x800000, RZ, 0xfc, !PT ;  /* 0x0080000004047812 */ /* 0x000fc400078efcff */
        /* <DEDUP_REMOVED lines=13> */
.L_x_858:
[----:B------:R-:W-:-:S04]  /*64b0*/  LOP3.LUT R6, R6, 0x80000000, RZ, 0xc0, !PT ;  /* 0x8000000006067812 */ /* 0x000fc800078ec0ff */
[----:B------:R-:W-:Y:S01]  /*64c0*/  LOP3.LUT R6, R6, 0x7f800000, RZ, 0xfc, !PT ;  /* 0x7f80000006067812 */ /* 0x000fe200078efcff */
[----:B------:R-:W-:Y:S06]  /*64d0*/  BRA `(.L_x_859) ;  /* 0x0000000000287947 */ /* 0x000fec0003800000 */
.L_x_857:
[----:B------:R-:W-:Y:S01]  /*64e0*/  IMAD R6, R3, 0x800000, R6 ;  /* 0x0080000003067824 */ /* 0x000fe200078e0206 */
[----:B------:R-:W-:Y:S06]  /*64f0*/  BRA `(.L_x_859) ;  /* 0x0000000000207947 */ /* 0x000fec0003800000 */
.L_x_856:
[----:B------:R-:W-:-:S04]  /*6500*/  LOP3.LUT R2, R5, 0x80000000, R2, 0x48, !PT ;  /* 0x8000000005027812 */ /* 0x000fc800078e4802 */
[----:B------:R-:W-:Y:S01]  /*6510*/  LOP3.LUT R6, R2, 0x7f800000, RZ, 0xfc, !PT ;  /* 0x7f80000002067812 */ /* 0x000fe200078efcff */
[----:B------:R-:W-:Y:S06]  /*6520*/  BRA `(.L_x_859) ;  /* 0x0000000000147947 */ /* 0x000fec0003800000 */
.L_x_855:
[----:B------:R-:W-:Y:S01]  /*6530*/  LOP3.LUT R6, R5, 0x80000000, R2, 0x48, !PT ;  /* 0x8000000005067812 */ /* 0x000fe200078e4802 */
[----:B------:R-:W-:Y:S06]  /*6540*/  BRA `(.L_x_859) ;  /* 0x00000000000c7947 */ /* 0x000fec0003800000 */
.L_x_854:
[----:B------:R-:W0:Y:S01]  /*6550*/  MUFU.RSQ R6, -QNAN ;  /* 0xffc0000000067908 */ /* 0x000e220000001400 */
[----:B------:R-:W-:Y:S05]  /*6560*/  BRA `(.L_x_859) ;  /* 0x0000000000047947 */ /* 0x000fea0003800000 */
.L_x_853:
[----:B------:R-:W-:-:S07]  /*6570*/  FADD.FTZ R6, R0, 448 ;  /* 0x43e0000000067421 */ /* 0x000fce0000010000 */
.L_x_859:
[----:B------:R-:W-:Y:S02]  /*6580*/  IMAD.MOV.U32 R2, RZ, RZ, R8 ;  /* 0x000000ffff027224 */ /* 0x000fe400078e0008 */
[----:B------:R-:W-:-:S04]  /*6590*/  IMAD.MOV.U32 R3, RZ, RZ, 0x0 ;  /* 0x00000000ff037424 */ /* 0x000fc800078e00ff */
[----:B0-----:R-:W-:Y:S05]  /*65a0*/  RET.REL.NODEC R2 `(_ZN18transformer_engine71_GLOBAL__N__76556b6a_38_quantize_transpose_square_blockwise_cu_108e784945block_scaled_cast_transpose_kernel_notalignedILb1Eff13__nv_fp8_e4m3EEvPKT1_PT2_S7_PT0_S9_mmmmmmfbPKf) ;  /* 0xffffff9802947950 */ /* 0x001fea0003c3ffff */
.L_x_860:
        /* <DEDUP_REMOVED lines=13> */
.L_x_1090:


//--------------------- .text._ZN18transformer_engine71_GLOBAL__N__76556b6a_38_quantize_transpose_square_blockwise_cu_108e784934block_scaled_cast_transpose_kernelILb1Eff13__nv_fp8_e4m3EEvPKT1_PT2_S7_PT0_S9_mmmmmmf14CUtensorMap_stbPKf --------------------------
	.section	.text._ZN18transformer_engine71_GLOBAL__N__76556b6a_38_quantize_transpose_square_blockwise_cu_108e784934block_scaled_cast_transpose_kernelILb1Eff13__nv_fp8_e4m3EEvPKT1_PT2_S7_PT0_S9_mmmmmmf14CUtensorMap_stbPKf,"ax",@progbits
	.align	128
.text._ZN18transformer_engine71_GLOBAL__N__76556b6a_38_quantize_transpose_square_blockwise_cu_108e784934block_scaled_cast_transpose_kernelILb1Eff13__nv_fp8_e4m3EEvPKT1_PT2_S7_PT0_S9_mmmmmmf14CUtensorMap_stbPKf:
        .type           _ZN18transformer_engine71_GLOBAL__N__76556b6a_38_quantize_transpose_square_blockwise_cu_108e784934block_scaled_cast_transpose_kernelILb1Eff13__nv_fp8_e4m3EEvPKT1_PT2_S7_PT0_S9_mmmmmmf14CUtensorMap_stbPKf,@function
        .size           _ZN18transformer_engine71_GLOBAL__N__76556b6a_38_quantize_transpose_square_blockwise_cu_108e784934block_scaled_cast_transpose_kernelILb1Eff13__nv_fp8_e4m3EEvPKT1_PT2_S7_PT0_S9_mmmmmmf14CUtensorMap_stbPKf,(.L_x_1093 - _ZN18transformer_engine71_GLOBAL__N__76556b6a_38_quantize_transpose_square_blockwise_cu_108e784934block_scaled_cast_transpose_kernelILb1Eff13__nv_fp8_e4m3EEvPKT1_PT2_S7_PT0_S9_mmmmmmf14CUtensorMap_stbPKf)
        .other          _ZN18transformer_engine71_GLOBAL__N__76556b6a_38_quantize_transpose_square_blockwise_cu_108e784934block_scaled_cast_transpose_kernelILb1Eff13__nv_fp8_e4m3EEvPKT1_PT2_S7_PT0_S9_mmmmmmf14CUtensorMap_stbPKf,@"STO_CUDA_ENTRY STV_DEFAULT"
_ZN18transformer_engine71_GLOBAL__N__76556b6a_38_quantize_transpose_square_blockwise_cu_108e784934block_scaled_cast_transpose_kernelILb1Eff13__nv_fp8_e4m3EEvPKT1_PT2_S7_PT0_S9_mmmmmmf14CUtensorMap_stbPKf:
        /* <DEDUP_REMOVED lines=10> */
.L_x_861:
        /* <DEDUP_REMOVED lines=10> */
[----:B------:R-:W-:-:S03]  /*0140*/  IMAD.U32 R3, RZ, RZ, UR9 ;  /* 0x00000009ff037e24 */ /* 0x000fc6000f8e00ff */
[----:B------:R-:W-:Y:S01]  /*0150*/  IMAD.U32 R3, RZ, RZ, UR5 ;  /* 0x00000005ff037e24 */ /* 0x000fe2000f8e00ff */
[----:B------:R-:W-:-:S04]  /*0160*/  LOP3.LUT R7, R2, 0x10, R5, 0xf8, !PT ;  /* 0x0000001002077812 */ /* 0x000fc800078ef805 */
[----:B------:R-:W-:Y:S01]  /*0170*/  LOP3.LUT R5, R3, 0x40, R4, 0xf8, !PT ;  /* 0x0000004003057812 */ /* 0x000fe200078ef804 */
[----:B------:R-:W-:Y:S01]  /*0180*/  IMAD.SHL.U32 R4, R0, 0x2, RZ ;  /* 0x0000000200047824 */ /* 0x000fe200078e00ff */
[----:B------:R-:W-:Y:S01]  /*0190*/  LOP3.LUT R2, R7, 0x60, R0, 0xf8, !PT ;  /* 0x0000006007027812 */ /* 0x000fe200078ef800 */
[----:B------:R-:W-:-:S03]  /*01a0*/  IMAD.U32 R3, RZ, RZ, UR9 ;  /* 0x00000009ff037e24 */ /* 0x000fc6000f8e00ff */
[----:B------:R-:W-:-:S05]  /*01b0*/  LOP3.LUT R5, R5, 0x3c, R4, 0xf8, !PT ;  /* 0x0000003c05057812 */ /* 0x000fca00078ef804 */
[----:B---3--:R-:W-:-:S04]  /*01c0*/  IMAD.WIDE.U32 R2, R5, UR6, R2 ;  /* 0x0000000605027c25 */ /* 0x008fc8000f8e0002 */
        /* <DEDUP_REMOVED lines=61> */
[----:B------:R-:W-:-:S05]  /*05a0*/  FMNMX3 R72, R72, |R66|, |R67|, !PT ;  /* 0x4000004248487276 */ /* 0x000fca0007800443 */
[----:B------:R-:W1:Y:S02]  /*05b0*/  SHFL.DOWN PT, R69, R72, 0x10, 0x1f ;  /* 0x0a001f0048457f89 */ /* 0x000e6400000e0000 */
[----:B-1----:R-:W-:Y:S02]  /*05c0*/  FMNMX R70, R72, R69, !PT ;  /* 0x0000004548467209 */ /* 0x002fe40007800000 */
[----:B------:R-:W-:-:S03]  /*05d0*/  @!P0 SHF.R.U32.HI R72, RZ, 0x3, R0 ;  /* 0x00000003ff488819 */ /* 0x000fc60000011600 */
[----:B------:R-:W1:Y:S02]  /*05e0*/  SHFL.DOWN PT, R69, R70, 0x8, 0x1f ;  /* 0x09001f0046457f89 */ /* 0x000e6400000e0000 */
[----:B-1----:R-:W-:Y:S02]  /*05f0*/  FMNMX R71, R70, R69, !PT ;  /* 0x0000004546477209 */ /* 0x002fe40007800000 */
[----:B------:R-:W-:-:S03]  /*0600*/  SHF.R.U32.HI R70, RZ, 0x5, R0 ;  /* 0x00000005ff467819 */ /* 0x000fc60000011600 */
[----:B------:R-:W1:Y:S01]  /*0610*/  SHFL.DOWN PT, R68, R71, 0x4, 0x1f ;  /* 0x08801f0047447f89 */ /* 0x000e6200000e0000 */
[----:B------:R-:W-:Y:S02]  /*0620*/  LOP3.LUT R70, R70, 0x3, RZ, 0xc0, !PT ;  /* 0x0000000346467812 */ /* 0x000fe400078ec0ff */
[----:B-1----:R-:W-:Y:S02]  /*0630*/  FMNMX R73, R71, R68, !PT ;  /* 0x0000004447497209 */ /* 0x002fe40007800000 */
[----:B------:R-:W-:-:S03]  /*0640*/  @!P0 LOP3.LUT R71, R72, 0x10, RZ, 0xc0, !PT ;  /* 0x0000001048478812 */ /* 0x000fc600078ec0ff */
[----:B------:R-:W1:Y:S02]  /*0650*/  SHFL.DOWN PT, R68, R73, 0x2, 0x1f ;  /* 0x08401f0049447f89 */ /* 0x000e6400000e0000 */
[----:B------:R-:W-:Y:S01]  /*0660*/  @!P0 IMAD R70, R70, 0x4, R71 ;  /* 0x0000000446468824 */ /* 0x000fe200078e0247 */
[----:B------:R-:W-:Y:S02]  /*0670*/  @!P0 MOV R71, 0x400 ;  /* 0x0000040000478802 */ /* 0x000fe40000000f00 */
[----:B-1----:R-:W-:Y:S02]  /*0680*/  FMNMX R74, R73, R68, !PT ;  /* 0x00000044494a7209 */ /* 0x002fe40007800000 */
[----:B------:R-:W1:Y:S03]  /*0690*/  @!P0 S2R R68, SR_CgaCtaId ;  /* 0x0000000000448919 */ /* 0x000e660000008800 */
[----:B------:R-:W2:Y:S02]  /*06a0*/  SHFL.DOWN PT, R69, R74, 0x1, 0x1f ;  /* 0x08201f004a457f89 */ /* 0x000ea400000e0000 */
[----:B--2---:R-:W-:-:S02]  /*06b0*/  FMNMX R69, R74, R69, !PT ;  /* 0x000000454a457209 */ /* 0x004fc40007800000 */
[----:B-1----:R-:W-:-:S04]  /*06c0*/  @!P0 LEA R71, R68, R71, 0x18 ;  /* 0x0000004744478211 */ /* 0x002fc800078ec0ff */
[----:B------:R-:W1:Y:S01]  /*06d0*/  SHFL.IDX PT, R69, R69, RZ, 0x1f ;  /* 0x00001fff45457589 */ /* 0x000e6200000e0000 */
[----:B------:R-:W-:-:S05]  /*06e0*/  @!P0 IMAD.IADD R70, R70, 0x1, R71 ;  /* 0x0000000146468824 */ /* 0x000fca00078e0247 */
[----:B-1----:R1:W-:Y:S01]  /*06f0*/  @!P0 STS [R70], R69 ;  /* 0x0000004546008388 */ /* 0x0023e20000000800 */
        /* <DEDUP_REMOVED lines=12> */
.L_x_863:
[----:B------:R-:W-:Y:S05]  /*07c0*/  BSYNC.RECONVERGENT B0 ;  /* 0x0000000000007941 */ /* 0x000fea0003800200 */
.L_x_862:
        /* <DEDUP_REMOVED lines=12> */
[----:B------:R-:W1:Y:S01]  /*0890*/  MUFU.RCP R0, R69 ;  /* 0x0000004500007308 */ /* 0x000e620000001000 */
[----:B------:R-:W3:Y:S01]  /*08a0*/  LDCU.U8 UR4, c[0x0][0x480] ;  /* 0x00009000ff0477ac */ /* 0x000ee20008000000 */
[----:B------:R-:W-:Y:S01]  /*08b0*/  UMOV UR6, 0x43e00000 ;  /* 0x43e0000000067882 */ /* 0x000fe20000000000 */
[----:B-1----:R-:W-:Y:S01]  /*08c0*/  FFMA R71, -R69, R0, 1 ;  /* 0x3f80000045477423 */ /* 0x002fe20000000100 */
[----:B---3--:R-:W-:-:S03]  /*08d0*/  UPRMT UR4, UR4, 0x8880, URZ ;  /* 0x0000888004047896 */ /* 0x008fc600080000ff */
[----:B------:R-:W-:Y:S01]  /*08e0*/  FFMA R0, R0, R71, R0 ;  /* 0x0000004700007223 */ /* 0x000fe20000000000 */
[----:B------:R-:W-:-:S03]  /*08f0*/  UISETP.NE.AND UP0, UPT, UR4, URZ, UPT ;  /* 0x000000ff0400728c */ /* 0x000fc6000bf05270 */
[----:B--2---:R-:W-:-:S04]  /*0900*/  FFMA R68, R0, 448, RZ ;  /* 0x43e0000000447823 */ /* 0x004fc800000000ff */
[----:B------:R-:W-:-:S04]  /*0910*/  FFMA R71, -R69, R68, 448 ;  /* 0x43e0000045477423 */ /* 0x000fc80000000144 */
[----:B------:R-:W-:Y:S01]  /*0920*/  FFMA R0, R0, R71, R68 ;  /* 0x0000004700007223 */ /* 0x000fe20000000044 */
[----:B------:R-:W-:-:S04]  /*0930*/  IMAD.U32 R68, RZ, RZ, UR6 ;  /* 0x00000006ff447e24 */ /* 0x000fc8000f8e00ff */
[----:B------:R-:W1:Y:S02]  /*0940*/  FCHK P0, R68, R69 ;  /* 0x0000004544007302 */ /* 0x000e640000000000 */
[----:B-1----:R-:W-:Y:S05]  /*0950*/  @!P0 BRA `(.L_x_865) ;  /* 0x00000000000c8947 */ /* 0x002fea0003800000 */
[----:B------:R-:W-:-:S07]  /*0960*/  MOV R68, 0x980 ;  /* 0x0000098000447802 */ /* 0x000fce0000000f00 */
[----:B------:R-:W-:Y:S05]  /*0970*/  CALL.REL.NOINC `($__internal_39_$__cuda_sm3x_div_rn_noftz_f32_slowpath) ;  /* 0x0000001c00f07944 */ /* 0x000fea0003c00000 */
[----:B------:R-:W-:-:S07]  /*0980*/  IMAD.MOV.U32 R0, RZ, RZ, R70 ;  /* 0x000000ffff007224 */ /* 0x000fce00078e0046 */
.L_x_865:
[----:B------:R-:W-:-:S04]  /*0990*/  FSETP.NEU.AND P0, PT, |R0|, +INF , PT ;  /* 0x7f8000000000780b */ /* 0x000fc80003f0d200 */
[----:B------:R-:W-:-:S04]  /*09a0*/  FSEL R0, R0, 3.40282346638528859812e+38, P0 ;  /* 0x7f7fffff00007808 */ /* 0x000fc80000000000 */
[----:B------:R-:W-:-:S13]  /*09b0*/  R2UR UR11, R0 ;  /* 0x00000000000b72ca */ /* 0x000fda00000e0000 */
[----:B------:R-:W-:-:S12]  /*09c0*/  @UP0 ULOP3.LUT UR11, UR11, 0xff800000, URZ, 0xc0, !UPT ;  /* 0xff8000000b0b0892 */ /* 0x000fd8000f8ec0ff */
.L_x_864:
[----:B------:R-:W-:Y:S04]  /*09d0*/  BSSY.RECONVERGENT B0, `(.L_x_866) ;  /* 0x0000026000007945 */ /* 0x000fe80003800200 */
[----:B------:R-:W-:Y:S05]  /*09e0*/  @P1 BRA `(.L_x_867) ;  /* 0x0000000000901947 */ /* 0x000fea0003800000 */
[----:B------:R-:W-:-:S04]  /*09f0*/  UIADD3 UR4, UPT, UPT, UR11, 0x1800000, URZ ;  /* 0x018000000b047890 */ /* 0x000fc8000fffe0ff */
[----:B------:R-:W-:-:S04]  /*0a00*/  ULOP3.LUT UR4, UR4, 0x7f800000, URZ, 0xc0, !UPT ;  /* 0x7f80000004047892 */ /* 0x000fc8000f8ec0ff */
[----:B------:R-:W-:-:S09]  /*0a10*/  UISETP.GT.U32.AND UP0, UPT, UR4, 0x1ffffff, UPT ;  /* 0x01ffffff0400788c */ /* 0x000fd2000bf04070 */
[----:B------:R-:W-:Y:S05]  /*0a20*/  BRA.U UP0, `(.L_x_868) ;  /* 0x0000000100107547 */ /* 0x000fea000b800000 */
[----:B------:R-:W-:Y:S01]  /*0a30*/  IMAD.U32 R0, RZ, RZ, UR11 ;  /* 0x0000000bff007e24 */ /* 0x000fe2000f8e00ff */
[----:B--2---:R-:W-:-:S07]  /*0a40*/  MOV R68, 0xa60 ;  /* 0x00000a6000447802 */ /* 0x004fce0000000f00 */
[----:B------:R-:W-:Y:S05]  /*0a50*/  CALL.REL.NOINC `($__internal_38_$__cuda_sm20_rcp_rn_f32_slowpath) ;  /* 0x0000001800e87944 */ /* 0x000fea0003c00000 */
[----:B------:R-:W-:Y:S05]  /*0a60*/  BRA `(.L_x_869) ;  /* 0x0000000000147947 */ /* 0x000fea0003800000 */
.L_x_868:
[----:B------:R-:W1:Y:S01]  /*0a70*/  MUFU.RCP R73, UR11 ;  /* 0x0000000b00497d08 */ /* 0x000e620008001000 */
[----:B------:R-:W-:-:S04]  /*0a80*/  IMAD.U32 R0, RZ, RZ, UR11 ;  /* 0x0000000bff007e24 */ /* 0x000fc8000f8e00ff */
[----:B-1----:R-:W-:-:S04]  /*0a90*/  FFMA R0, R73, R0, -1 ;  /* 0xbf80000049007423 */ /* 0x002fc80000000000 */
[----:B------:R-:W-:-:S04]  /*0aa0*/  FADD.FTZ R0, -R0, -RZ ;  /* 0x800000ff00007221 */ /* 0x000fc80000010100 */
[----:B------:R-:W-:-:S07]  /*0ab0*/  FFMA R73, R73, R0, R73 ;  /* 0x0000000049497223 */ /* 0x000fce0000000049 */
.L_x_869:
[----:B------:R-:W1:Y:S01]  /*0ac0*/  LDCU.64 UR8, c[0x0][0x3b8] ;  /* 0x00007700ff0877ac */ /* 0x000e620008000a00 */
[----:B------:R-:W3:Y:S01]  /*0ad0*/  LDCU.128 UR12, c[0x0][0x3c0] ;  /* 0x00007800ff0c77ac */ /* 0x000ee20008000c00 */
[----:B------:R-:W4:Y:S01]  /*0ae0*/  LDCU.64 UR16, c[0x0][0x398] ;  /* 0x00007300ff1077ac */ /* 0x000f220008000a00 */
[----:B------:R-:W5:Y:S01]  /*0af0*/  LDCU.64 UR18, c[0x0][0x3d0] ;  /* 0x00007a00ff1277ac */ /* 0x000f620008000a00 */
[----:B------:R-:W2:Y:S01]  /*0b00*/  LDCU.64 UR20, c[0x0][0x3a0] ;  /* 0x00007400ff1477ac */ /* 0x000ea20008000a00 */
[----:B-1----:R-:W-:-:S04]  /*0b10*/  UIMAD.WIDE.U32 UR6, UR24, UR8, URZ ;  /* 0x00000008180672a5 */ /* 0x002fc8000f8e00ff */
[----:B------:R-:W-:Y:S02]  /*0b20*/  UIMAD UR7, UR24, UR9, UR7 ;  /* 0x00000009180772a4 */ /* 0x000fe4000f8e0207 */
[----:B---3--:R-:W-:Y:S02]  /*0b30*/  UIMAD.WIDE.U32 UR8, UR25, UR14, URZ ;  /* 0x0000000e190872a5 */ /* 0x008fe4000f8e00ff */
[----:B------:R-:W-:Y:S02]  /*0b40*/  UIMAD.WIDE.U32 UR6, UR25, UR12, UR6 ;  /* 0x0000000c190672a5 */ /* 0x000fe4000f8e0006 */
[----:B------:R-:W-:Y:S02]  /*0b50*/  UIMAD UR9, UR25, UR15, UR9 ;  /* 0x0000000f190972a4 */ /* 0x000fe4000f8e0209 */
[----:B------:R-:W-:Y:S02]  /*0b60*/  UIMAD UR10, UR25, UR13, UR7 ;  /* 0x0000000d190a72a4 */ /* 0x000fe4000f8e0207 */
[----:B----4-:R-:W-:-:S02]  /*0b70*/  ULEA UR7, UP0, UR6, UR16, 0x2 ;  /* 0x0000001006077291 */ /* 0x010fc4000f8010ff */
[----:B-----5:R-:W-:Y:S02]  /*0b80*/  UIMAD.WIDE.U32 UR8, UR24, UR18, UR8 ;  /* 0x00000012180872a5 */ /* 0x020fe4000f8e0008 */
[----:B------:R-:W-:Y:S02]  /*0b90*/  ULEA.HI.X UR10, UR6, UR17, UR10, 0x2, UP0 ;  /* 0x00000011060a7291 */ /* 0x000fe400080f140a */
[----:B------:R-:W-:Y:S01]  /*0ba0*/  UIMAD UR6, UR24, UR19, UR9 ;  /* 0x00000013180672a4 */ /* 0x000fe2000f8e0209 */
[----:B--2---:R-:W-:Y:S01]  /*0bb0*/  IMAD.U32 R68, RZ, RZ, UR7 ;  /* 0x00000007ff447e24 */ /* 0x004fe2000f8e00ff */
[----:B------:R-:W-:Y:S02]  /*0bc0*/  ULEA UR4, UP0, UR8, UR20, 0x2 ;  /* 0x0000001408047291 */ /* 0x000fe4000f8010ff */
[----:B------:R-:W-:Y:S02]  /*0bd0*/  IMAD.U32 R69, RZ, RZ, UR10 ;  /* 0x0000000aff457e24 */ /* 0x000fe4000f8e00ff */
[----:B------:R-:W-:-:S02]  /*0be0*/  ULEA.HI.X UR8, UR8, UR21, UR6, 0x2, UP0 ;  /* 0x0000001508087291 */ /* 0x000fc400080f1406 */
[----:B------:R-:W-:Y:S01]  /*0bf0*/  IMAD.U32 R70, RZ, RZ, UR4 ;  /* 0x00000004ff467e24 */ /* 0x000fe2000f8e00ff */
[----:B------:R1:W-:Y:S03]  /*0c00*/  STG.E desc[UR22][R68.64], R73 ;  /* 0x0000004944007986 */ /* 0x0003e6000c101916 */
[----:B------:R-:W-:-:S05]  /*0c10*/  IMAD.U32 R71, RZ, RZ, UR8 ;  /* 0x00000008ff477e24 */ /* 0x000fca000f8e00ff */
[----:B------:R1:W-:Y:S02]  /*0c20*/  STG.E desc[UR22][R70.64], R73 ;  /* 0x0000004946007986 */ /* 0x0003e4000c101916 */
.L_x_867:
[----:B------:R-:W-:Y:S05]  /*0c30*/  BSYNC.RECONVERGENT B0 ;  /* 0x0000000000007941 */ /* 0x000fea0003800200 */
.L_x_866:
[----:B-1----:R-:W1:Y:S01]  /*0c40*/  S2R R69, SR_TID.X ;  /* 0x0000000000457919 */ /* 0x002e620000002100 */
[----:B------:R-:W-:Y:S01]  /*0c50*/  FMUL R4, R4, UR11 ;  /* 0x0000000b04047c20 */ /* 0x000fe20008400000 */
[----:B------:R-:W-:Y:S01]  /*0c60*/  FMUL R9, R9, UR11 ;  /* 0x0000000b09097c20 */ /* 0x000fe20008400000 */
[----:B--2---:R-:W-:Y:S01]  /*0c70*/  FMUL R68, R5, UR11 ;  /* 0x0000000b05447c20 */ /* 0x004fe20008400000 */
        /* <DEDUP_REMOVED lines=25> */
[----:B------:R-:W-:Y:S01]  /*0e10*/  PRMT R4, R24, 0x6540, R9 ;  /* 0x0000654018047816 */ /* 0x000fe20000000009 */
        /* <DEDUP_REMOVED lines=9> */
[C---:B------:R-:W-:Y:S01]  /*0eb0*/  PRMT R8, R3.reuse, 0x6540, R25 ;  /* 0x0000654003087816 */ /* 0x040fe20000000019 */
[----:B------:R-:W-:Y:S01]  /*0ec0*/  IMAD R3, R3, 0x100, R21 ;  /* 0x0000010003037824 */ /* 0x000fe200078e0215 */
[C---:B------:R-:W-:Y:S01]  /*0ed0*/  PRMT R9, R20.reuse, 0x6540, R25 ;  /* 0x0000654014097816 */ /* 0x040fe20000000019 */
[----:B------:R-:W-:Y:S01]  /*0ee0*/  IMAD R20, R20, 0x100, R21 ;  /* 0x0000010014147824 */ /* 0x000fe200078e0215 */
[----:B------:R-:W-:Y:S01]  /*0ef0*/  F2FP.SATFINITE.E4M3.F32.PACK_AB_MERGE_C R16, RZ, R16, RZ ;  /* 0x00000010ff10723e */ /* 0x000fe200048070ff */
[----:B------:R-:W-:Y:S01]  /*0f00*/  FMUL R26, R26, UR11 ;  /* 0x0000000b1a1a7c20 */ /* 0x000fe20008400000 */
        /* <DEDUP_REMOVED lines=13> */
[----:B------:R-:W2:Y:S01]  /*0fe0*/  LDCU.64 UR6, c[0x0][0x388] ;  /* 0x00007100ff0677ac */ /* 0x000ea20008000a00 */
[----:B-1----:R-:W-:Y:S01]  /*0ff0*/  SHF.R.U32.HI R28, RZ, 0x1, R69 ;  /* 0x00000001ff1c7819 */ /* 0x002fe20000011645 */
[----:B------:R-:W-:Y:S01]  /*1000*/  FMUL R40, R40, UR11 ;  /* 0x0000000b28287c20 */ /* 0x000fe20008400000 */
[----:B------:R-:W-:Y:S01]  /*1010*/  PRMT R25, R29, 0x6540, R24 ;  /* 0x000065401d197816 */ /* 0x000fe20000000018 */
[C---:B------:R-:W-:Y:S01]  /*1020*/  IMAD R70, R17.reuse, 0x100, R16 ;  /* 0x0000010011467824 */ /* 0x040fe200078e0210 */
[----:B------:R-:W-:Y:S01]  /*1030*/  PRMT R24, R17, 0x6540, R24 ;  /* 0x0000654011187816 */ /* 0x000fe20000000018 */
[----:B------:R-:W-:Y:S01]  /*1040*/  IMAD R17, R29, 0x100, R16 ;  /* 0x000001001d117824 */ /* 0x000fe200078e0210 */
[----:B------:R-:W-:Y:S01]  /*1050*/  LOP3.LUT R29, R28, 0x40, RZ, 0xc0, !PT ;  /* 0x000000401c1d7812 */ /* 0x000fe200078ec0ff */
[C---:B------:R-:W-:Y:S01]  /*1060*/  IMAD.SHL.U32 R16, R69.reuse, 0x2, RZ ;  /* 0x0000000245107824 */ /* 0x040fe200078e00ff */
[----:B------:R-:W-:Y:S01]  /*1070*/  F2FP.SATFINITE.E4M3.F32.PACK_AB_MERGE_C R6, RZ, R6, RZ ;  /* 0x00000006ff06723e */ /* 0x000fe200048070ff */
[----:B------:R-:W-:Y:S01]  /*1080*/  IMAD.SHL.U32 R28, R69, 0x80, RZ ;  /* 0x00000080451c7824 */ /* 0x000fe200078e00ff */
[----:B------:R-:W-:Y:S01]  /*1090*/  F2FP.SATFINITE.E4M3.F32.PACK_AB_MERGE_C R18, RZ, R18, RZ ;  /* 0x00000012ff12723e */ /* 0x000fe200048070ff */
[----:B------:R-:W-:Y:S01]  /*10a0*/  FMUL R41, R41, UR11 ;  /* 0x0000000b29297c20 */ /* 0x000fe20008400000 */
[----:B------:R-:W-:Y:S01]  /*10b0*/  LOP3.LUT R16, R29, 0x3c, R16, 0xf8, !PT ;  /* 0x0000003c1d107812 */ /* 0x000fe200078ef810 */
[----:B------:R-:W-:Y:S01]  /*10c0*/  IMAD.SHL.U32 R29, R69, 0x800, RZ ;  /* 0x00000800451d7824 */ /* 0x000fe200078e00ff */
        /* <DEDUP_REMOVED lines=15> */
[----:B------:R-:W-:Y:S01]  /*11c0*/  FMUL R68, R14, UR11 ;  /* 0x0000000b0e447c20 */ /* 0x000fe20008400000 */
[----:B------:R-:W-:Y:S01]  /*11d0*/  F2FP.SATFINITE.E4M3.F32.PACK_AB_MERGE_C R40, RZ, R40, RZ ;  /* 0x00000028ff28723e */ /* 0x000fe200048070ff */
[----:B------:R-:W-:Y:S01]  /*11e0*/  IMAD.U32 R14, R28, 0x10000, RZ ;  /* 0x000100001c0e7824 */ /* 0x000fe200078e00ff */
[----:B------:R-:W-:Y:S01]  /*11f0*/  F2FP.SATFINITE.E4M3.F32.PACK_AB_MERGE_C R48, RZ, R48, RZ ;  /* 0x00000030ff30723e */ /* 0x000fe200048070ff */
[----:B------:R-:W-:Y:S01]  /*1200*/  FMUL R23, R23, UR11 ;  /* 0x0000000b17177c20 */ /* 0x000fe20008400000 */
[----:B--2---:R-:W-:Y:S01]  /*1210*/  IADD3 R2, P0, PT, R2, UR6, RZ ;  /* 0x0000000602027c10 */ /* 0x004fe2000ff1e0ff */
[----:B------:R-:W-:Y:S01]  /*1220*/  IMAD.U32 R30, R40, 0x10000, RZ ;  /* 0x00010000281e7824 */ /* 0x000fe200078e00ff */
[----:B------:R-:W-:Y:S01]  /*1230*/  LOP3.LUT R33, R14, 0xff0000, RZ, 0xc0, !PT ;  /* 0x00ff00000e217812 */ /* 0x000fe200078ec0ff */
[----:B------:R-:W1:Y:S01]  /*1240*/  S2UR UR6, SR_CgaCtaId ;  /* 0x00000000000679c3 */ /* 0x000e620000008800 */
[----:B------:R-:W-:Y:S01]  /*1250*/  F2FP.SATFINITE.E4M3.F32.PACK_AB_MERGE_C R14, RZ, R68, RZ ;  /* 0x00000044ff0e723e */ /* 0x000fe200048070ff */
[C---:B------:R-:W-:Y:S01]  /*1260*/  IMAD.U32 R68, R18.reuse, 0x10000, RZ ;  /* 0x0001000012447824 */ /* 0x040fe200078e00ff */
[----:B------:R-:W-:Y:S01]  /*1270*/  LOP3.LUT R33, R33, 0xffff, R20, 0xf8, !PT ;  /* 0x0000ffff21217812 */ /* 0x000fe200078ef814 */
[----:B------:R-:W-:Y:S01]  /*1280*/  FMUL R43, R43, UR11 ;  /* 0x0000000b2b2b7c20 */ /* 0x000fe20008400000 */
[----:B------:R-:W-:Y:S01]  /*1290*/  LOP3.LUT R18, R18, 0xff, RZ, 0xc0, !PT ;  /* 0x000000ff12127812 */ /* 0x000fe200078ec0ff */
[----:B------:R-:W-:Y:S01]  /*12a0*/  IMAD.U32 R20, R14, 0x10000, RZ ;  /* 0x000100000e147824 */ /* 0x000fe200078e00ff */
[----:B------:R-:W-:Y:S01]  /*12b0*/  LOP3.LUT R71, R68, 0xff0000, RZ, 0xc0, !PT ;  /* 0x00ff000044477812 */ /* 0x000fe200078ec0ff */
[----:B------:R-:W-:Y:S01]  /*12c0*/  UMOV UR4, 0x400 ;  /* 0x0000040000047882 */ /* 0x000fe20000000000 */
[----:B------:R-:W-:Y:S01]  /*12d0*/  LOP3.LUT R30, R30, 0xff0000, RZ, 0xc0, !PT ;  /* 0x00ff00001e1e7812 */ /* 0x000fe200078ec0ff */
[----:B------:R-:W-:Y:S01]  /*12e0*/  FMUL R47, R47, UR11 ;  /* 0x0000000b2f2f7c20 */ /* 0x000fe20008400000 */
[----:B------:R-:W-:Y:S01]  /*12f0*/  LOP3.LUT R69, R20, 0xff0000, RZ, 0xc0, !PT ;  /* 0x00ff000014457812 */ /* 0x000fe200078ec0ff */
[----:B------:R-:W-:Y:S01]  /*1300*/  UIADD3 UR4, UPT, UPT, UR4, 0x80, URZ ;  /* 0x0000008004047890 */ /* 0x000fe2000fffe0ff */
[----:B------:R-:W-:Y:S01]  /*1310*/  LOP3.LUT R3, R30, 0xffff, R3, 0xf8, !PT ;  /* 0x0000ffff1e037812 */ /* 0x000fe200078ef803 */
[----:B------:R-:W-:Y:S01]  /*1320*/  IMAD.U32 R30, R48, 0x10000, RZ ;  /* 0x00010000301e7824 */ /* 0x000fe200078e00ff */
[----:B------:R-:W-:Y:S01]  /*1330*/  LOP3.LUT R20, R69, 0xffff, R32, 0xf8, !PT ;  /* 0x0000ffff45147812 */ /* 0x000fe200078ef820 */
[----:B------:R-:W-:Y:S01]  /*1340*/  FMUL R11, R11, UR11 ;  /* 0x0000000b0b0b7c20 */ /* 0x000fe20008400000 */
[----:B------:R-:W-:Y:S01]  /*1350*/  LOP3.LUT R32, R71, 0xffff, R70, 0xf8, !PT ;  /* 0x0000ffff47207812 */ /* 0x000fe200078ef846 */
[----:B------:R-:W-:Y:S01]  /*1360*/  FMUL R15, R15, UR11 ;  /* 0x0000000b0f0f7c20 */ /* 0x000fe20008400000 */
[----:B------:R-:W-:Y:S01]  /*1370*/  F2FP.SATFINITE.E4M3.F32.PACK_AB_MERGE_C R69, RZ, R22, RZ ;  /* 0x00000016ff45723e */ /* 0x000fe200048070ff */
[----:B------:R-:W-:Y:S01]  /*1380*/  FMUL R27, R27, UR11 ;  /* 0x0000000b1b1b7c20 */ /* 0x000fe20008400000 */
[----:B------:R-:W-:Y:S01]  /*1390*/  F2FP.SATFINITE.E4M3.F32.PACK_AB_MERGE_C R71, RZ, R26, RZ ;  /* 0x0000001aff47723e */ /* 0x000fe200048070ff */
[----:B------:R-:W-:Y:S01]  /*13a0*/  FMUL R31, R31, UR11 ;  /* 0x0000000b1f1f7c20 */ /* 0x000fe20008400000 */
[----:B------:R-:W-:Y:S01]  /*13b0*/  LOP3.LUT R26, R6, 0xff, RZ, 0xc0, !PT ;  /* 0x000000ff061a7812 */ /* 0x000fe200078ec0ff */
[----:B-1----:R-:W-:Y:S01]  /*13c0*/  ULEA UR4, UR6, UR4, 0x18 ;  /* 0x0000000406047291 */ /* 0x002fe2000f8ec0ff */
[----:B------:R-:W-:Y:S01]  /*13d0*/  LOP3.LUT R22, R14, 0xff, RZ, 0xc0, !PT ;  /* 0x000000ff0e167812 */ /* 0x000fe200078ec0ff */
[----:B------:R-:W-:Y:S01]  /*13e0*/  FMUL R52, R52, UR11 ;  /* 0x0000000b34347c20 */ /* 0x000fe20008400000 */
[----:B------:R-:W-:Y:S01]  /*13f0*/  LOP3.LUT R6, R28, 0xff, RZ, 0xc0, !PT ;  /* 0x000000ff1c067812 */ /* 0x000fe200078ec0ff */
[----:B------:R-:W-:Y:S01]  /*1400*/  IMAD R26, R69, 0x100, R26 ;  /* 0x00000100451a7824 */ /* 0x000fe200078e021a */
[----:B------:R-:W-:Y:S01]  /*1410*/  F2FP.SATFINITE.E4M3.F32.PACK_AB_MERGE_C R44, RZ, R44, RZ ;  /* 0x0000002cff2c723e */ /* 0x000fe200048070ff */
[----:B------:R-:W-:Y:S01]  /*1420*/  IMAD R22, R73, 0x100, R22 ;  /* 0x0000010049167824 */ /* 0x000fe200078e0216 */
[----:B------:R-:W-:Y:S01]  /*1430*/  F2FP.SATFINITE.E4M3.F32.PACK_AB_MERGE_C R45, RZ, R45, RZ ;  /* 0x0000002dff2d723e */ /* 0x000fe200048070ff */
[----:B------:R-:W-:Y:S01]  /*1440*/  IMAD.U32 R69, R69, 0x10000, RZ ;  /* 0x0001000045457824 */ /* 0x000fe200078e00ff */
[----:B------:R-:W-:Y:S01]  /*1450*/  LOP3.LUT R30, R30, 0xff0000, RZ, 0xc0, !PT ;  /* 0x00ff00001e1e7812 */ /* 0x000fe200078ec0ff */
[----:B------:R-:W-:Y:S01]  /*1460*/  IMAD.U32 R73, R73, 0x10000, RZ ;  /* 0x0001000049497824 */ /* 0x000fe200078e00ff */
        /* <DEDUP_REMOVED lines=12> */
[C---:B------:R-:W-:Y:S01]  /*1530*/  LOP3.LUT R28, R36.reuse, 0xff, RZ, 0xc0, !PT ;  /* 0x000000ff241c7812 */ /* 0x040fe200078ec0ff */
[----:B------:R-:W-:Y:S01]  /*1540*/  IMAD.U32 R36, R36, 0x10000, RZ ;  /* 0x0001000024247824 */ /* 0x000fe200078e00ff */
[----:B------:R-:W-:Y:S01]  /*1550*/  F2FP.SATFINITE.E4M3.F32.PACK_AB_MERGE_C R7, RZ, R7, RZ ;  /* 0x00000007ff07723e */ /* 0x000fe200048070ff */
[----:B------:R-:W-:Y:S01]  /*1560*/  IMAD R18, R69, 0x100, R18 ;  /* 0x0000010045127824 */ /* 0x000fe200078e0212 */
[----:B------:R-:W-:Y:S01]  /*1570*/  LOP3.LUT R39, R39, 0xffff, RZ, 0xc0, !PT ;  /* 0x0000ffff27277812 */ /* 0x000fe200078ec0ff */
[----:B------:R-:W-:Y:S01]  /*1580*/  IMAD R28, R37, 0x100, R28 ;  /* 0x00000100251c7824 */ /* 0x000fe200078e021c */
[----:B------:R-:W-:Y:S01]  /*1590*/  F2FP.SATFINITE.E4M3.F32.PACK_AB_MERGE_C R23, RZ, R23, RZ ;  /* 0x00000017ff17723e */ /* 0x000fe200048070ff */
[----:B------:R-:W-:Y:S01]  /*15a0*/  IMAD.U32 R69, R69, 0x10000, RZ ;  /* 0x0001000045457824 */ /* 0x000fe200078e00ff */
[----:B------:R-:W-:Y:S01]  /*15b0*/  LOP3.LUT R36, R36, 0xff0000, RZ, 0xc0, !PT ;  /* 0x00ff000024247812 */ /* 0x000fe200078ec0ff */
[----:B------:R-:W-:Y:S01]  /*15c0*/  IMAD.U32 R37, R37, 0x10000, RZ ;  /* 0x0001000025257824 */ /* 0x000fe200078e00ff */
[----:B------:R-:W-:Y:S01]  /*15d0*/  F2FP.SATFINITE.E4M3.F32.PACK_AB_MERGE_C R43, RZ, R43, RZ ;  /* 0x0000002bff2b723e */ /* 0x000fe200048070ff */
        /* <DEDUP_REMOVED lines=12> */
[----:B------:R-:W-:Y:S01]  /*16a0*/  IMAD R6, R71, 0x100, R6 ;  /* 0x0000010047067824 */ /* 0x000fe200078e0206 */
[C---:B------:R-:W-:Y:S01]  /*16b0*/  LOP3.LUT R40, R44.reuse, 0xff, RZ, 0xc0, !PT ;  /* 0x000000ff2c287812 */ /* 0x040fe200078ec0ff */
[----:B------:R-:W-:Y:S01]  /*16c0*/  IMAD.U32 R44, R44, 0x10000, RZ ;  /* 0x000100002c2c7824 */ /* 0x000fe200078e00ff */
[----:B------:R-:W-:Y:S01]  /*16d0*/  LOP3.LUT R41, R48, 0xff, RZ, 0xc0, !PT ;  /* 0x000000ff30297812 */ /* 0x000fe200078ec0ff */
[----:B------:R-:W-:Y:S01]  /*16e0*/  IMAD R37, R4, 0x100, R37 ;  /* 0x0000010004257824 */ /* 0x000fe200078e0225 */
[----:B------:R-:W-:Y:S01]  /*16f0*/  LOP3.LUT R34, R34, 0xff0000, RZ, 0xc0, !PT ;  /* 0x00ff000022227812 */ /* 0x000fe200078ec0ff */
[----:B------:R-:W-:Y:S01]  /*1700*/  IMAD.U32 R4, R4, 0x10000, RZ ;  /* 0x0001000004047824 */ /* 0x000fe200078e00ff */
[----:B------:R-:W-:Y:S01]  /*1710*/  F2FP.SATFINITE.E4M3.F32.PACK_AB_MERGE_C R47, RZ, R47, RZ ;  /* 0x0000002fff2f723e */ /* 0x000fe200048070ff */
[C---:B------:R-:W-:Y:S01]  /*1720*/  IMAD R40, R45.reuse, 0x100, R40 ;  /* 0x000001002d287824 */ /* 0x040fe200078e0228 */
[----:B------:R-:W-:Y:S01]  /*1730*/  LOP3.LUT R5, R36, 0xffff, R5, 0xf8, !PT ;  /* 0x0000ffff24057812 */ /* 0x000fe200078ef805 */
[----:B------:R-:W-:Y:S01]  /*1740*/  IMAD.U32 R45, R45, 0x10000, RZ ;  /* 0x000100002d2d7824 */ /* 0x000fe200078e00ff */
[----:B------:R-:W-:Y:S01]  /*1750*/  LOP3.LUT R4, R4, 0xff0000, RZ, 0xc0, !PT ;  /* 0x00ff000004047812 */ /* 0x000fe200078ec0ff */
[----:B------:R-:W-:Y:S01]  /*1760*/  FMUL R64, R64, UR11 ;  /* 0x0000000b40407c20 */ /* 0x000fe20008400000 */
[----:B------:R-:W-:Y:S01]  /*1770*/  LOP3.LUT R28, R28, 0xffff, RZ, 0xc0, !PT ;  /* 0x0000ffff1c1c7812 */ /* 0x000fe200078ec0ff */
[----:B------:R-:W-:Y:S01]  /*1780*/  IMAD.U32 R71, R71, 0x10000, RZ ;  /* 0x0001000047477824 */ /* 0x000fe200078e00ff */
        /* <DEDUP_REMOVED lines=9> */
[C---:B------:R-:W-:Y:S01]  /*1820*/  IMAD R41, R30.reuse, 0x100, R41 ;  /* 0x000001001e297824 */ /* 0x040fe200078e0229 */
[----:B------:R-:W-:Y:S01]  /*1830*/  LOP3.LUT R12, R45, 0xffff, R12, 0xf8, !PT ;  /* 0x0000ffff2d0c7812 */ /* 0x000fe200078ef80c */
[----:B------:R-:W-:Y:S01]  /*1840*/  IMAD.U32 R17, R30, 0x10000, RZ ;  /* 0x000100001e117824 */ /* 0x000fe200078e00ff */
[----:B------:R-:W-:Y:S01]  /*1850*/  LOP3.LUT R30, R7, 0xff, RZ, 0xc0, !PT ;  /* 0x000000ff071e7812 */ /* 0x000fe200078ec0ff */
[----:B------:R-:W-:Y:S01]  /*1860*/  FMUL R42, R42, UR11 ;  /* 0x0000000b2a2a7c20 */ /* 0x000fe20008400000 */
[----:B------:R-:W-:Y:S01]  /*1870*/  LOP3.LUT R43, R43, 0xffff, RZ, 0xc0, !PT ;  /* 0x0000ffff2b2b7812 */ /* 0x000fe200078ec0ff */
[----:B------:R-:W-:Y:S01]  /*1880*/  FMUL R46, R46, UR11 ;  /* 0x0000000b2e2e7c20 */ /* 0x000fe20008400000 */
[----:B------:R-:W-:Y:S01]  /*1890*/  LOP3.LUT R45, R17, 0xff0000, RZ, 0xc0, !PT ;  /* 0x00ff0000112d7812 */ /* 0x000fe200078ec0ff */
[----:B------:R-:W-:Y:S01]  /*18a0*/  IMAD R17, R23, 0x100, R30 ;  /* 0x0000010017117824 */ /* 0x000fe200078e021e */
[----:B------:R-:W-:Y:S01]  /*18b0*/  LOP3.LUT R48, R47, 0xffff, RZ, 0xc0, !PT ;  /* 0x0000ffff2f307812 */ /* 0x000fe200078ec0ff */
[----:B------:R-:W-:Y:S01]  /*18c0*/  FMUL R50, R50, UR11 ;  /* 0x0000000b32327c20 */ /* 0x000fe20008400000 */
[----:B------:R-:W-:Y:S01]  /*18d0*/  IADD3 R29, PT, PT, R29, UR4, R16 ;  /* 0x000000041d1d7c10 */ /* 0x000fe2000fffe010 */
[----:B------:R-:W-:Y:S01]  /*18e0*/  FMUL R63, R63, UR11 ;  /* 0x0000000b3f3f7c20 */ /* 0x000fe20008400000 */
[----:B------:R-:W-:Y:S01]  /*18f0*/  LOP3.LUT R17, R34, 0xffff, R17, 0xf8, !PT ;  /* 0x0000ffff22117812 */ /* 0x000fe200078ef811 */
[----:B------:R-:W-:Y:S01]  /*1900*/  FMUL R67, R67, UR11 ;  /* 0x0000000b43437c20 */ /* 0x000fe20008400000 */
[----:B------:R-:W-:Y:S01]  /*1910*/  F2FP.SATFINITE.E4M3.F32.PACK_AB_MERGE_C R34, RZ, R15, RZ ;  /* 0x0000000fff22723e */ /* 0x000fe200048070ff */
[----:B------:R-:W-:Y:S01]  /*1920*/  IMAD.U32 R15, R43, 0x10000, RZ ;  /* 0x000100002b0f7824 */ /* 0x000fe200078e00ff */
[----:B------:R-:W-:Y:S01]  /*1930*/  PRMT R16, R28, 0x4210, R39 ;  /* 0x000042101c107816 */ /* 0x000fe20000000027 */
[----:B------:R-:W-:Y:S01]  /*1940*/  FMUL R66, R66, UR11 ;  /* 0x0000000b42427c20 */ /* 0x000fe20008400000 */
[----:B------:R-:W-:-:S02]  /*1950*/  F2FP.SATFINITE.E4M3.F32.PACK_AB_MERGE_C R30, RZ, R27, RZ ;  /* 0x0000001bff1e723e */ /* 0x000fc400048070ff */
[----:B------:R-:W-:Y:S02]  /*1960*/  LOP3.LUT R11, R36, 0xff, RZ, 0xc0, !PT ;  /* 0x000000ff240b7812 */ /* 0x000fe400078ec0ff */
[----:B------:R-:W-:Y:S02]  /*1970*/  LOP3.LUT R44, R44, 0xff0000, RZ, 0xc0, !PT ;  /* 0x00ff00002c2c7812 */ /* 0x000fe400078ec0ff */
[----:B------:R-:W-:Y:S01]  /*1980*/  LOP3.LUT R24, R45, 0xffff, R24, 0xf8, !PT ;  /* 0x0000ffff2d187812 */ /* 0x000fe200078ef818 */
[----:B------:R-:W-:Y:S01]  /*1990*/  IMAD.U32 R45, R48, 0x10000, RZ ;  /* 0x00010000302d7824 */ /* 0x000fe200078e00ff */
[----:B------:R-:W-:Y:S01]  /*19a0*/  F2FP.SATFINITE.E4M3.F32.PACK_AB_MERGE_C R31, RZ, R31, RZ ;  /* 0x0000001fff1f723e */ /* 0x000fe200048070ff */
[----:B------:R-:W-:Y:S01]  /*19b0*/  IMAD R11, R30, 0x100, R11 ;  /* 0x000001001e0b7824 */ /* 0x000fe200078e020b */
[----:B------:R-:W-:Y:S02]  /*19c0*/  LOP3.LUT R28, R34, 0xff, RZ, 0xc0, !PT ;  /* 0x000000ff221c7812 */ /* 0x000fe400078ec0ff */
[----:B------:R-:W-:-:S02]  /*19d0*/  LOP3.LUT R21, R44, 0xffff, R21, 0xf8, !PT ;  /* 0x0000ffff2c157812 */ /* 0x000fc400078ef815 */
[----:B------:R-:W-:Y:S01]  /*19e0*/  LOP3.LUT R44, R15, 0xff0000, RZ, 0xc0, !PT ;  /* 0x00ff00000f2c7812 */ /* 0x000fe200078ec0ff */
[----:B------:R-:W-:Y:S01]  /*19f0*/  IMAD R39, R31, 0x100, R28 ;  /* 0x000001001f277824 */ /* 0x000fe200078e021c */
[----:B------:R-:W-:Y:S02]  /*1a00*/  LOP3.LUT R27, R40, 0xffff, RZ, 0xc0, !PT ;  /* 0x0000ffff281b7812 */ /* 0x000fe400078ec0ff */
[----:B------:R-:W-:Y:S02]  /*1a10*/  LOP3.LUT R40, R45, 0xff0000, RZ, 0xc0, !PT ;  /* 0x00ff00002d287812 */ /* 0x000fe400078ec0ff */
[----:B------:R-:W-:Y:S02]  /*1a20*/  LOP3.LUT R28, R37, 0xffff, RZ, 0xc0, !PT ;  /* 0x0000ffff251c7812 */ /* 0x000fe400078ec0ff */
[----:B------:R-:W-:Y:S02]  /*1a30*/  LOP3.LUT R15, R44, 0xffff, R11, 0xf8, !PT ;  /* 0x0000ffff2c0f7812 */ /* 0x000fe400078ef80b */
[----:B------:R-:W-:-:S02]  /*1a40*/  LOP3.LUT R11, R40, 0xffff, R39, 0xf8, !PT ;  /* 0x0000ffff280b7812 */ /* 0x000fc400078ef827 */
[----:B------:R-:W-:Y:S02]  /*1a50*/  F2FP.SATFINITE.E4M3.F32.PACK_AB_MERGE_C R52, RZ, R52, RZ ;  /* 0x00000034ff34723e */ /* 0x000fe400048070ff */
[----:B------:R-:W-:Y:S02]  /*1a60*/  F2FP.SATFINITE.E4M3.F32.PACK_AB_MERGE_C R39, RZ, R19, RZ ;  /* 0x00000013ff27723e */ /* 0x000fe400048070ff */
[----:B------:R-:W-:Y:S02]  /*1a70*/  F2FP.SATFINITE.E4M3.F32.PACK_AB_MERGE_C R51, RZ, R51, RZ ;  /* 0x00000033ff33723e */ /* 0x000fe400048070ff */
[----:B------:R-:W-:Y:S02]  /*1a80*/  PRMT R28, R28, 0x4210, R43 ;  /* 0x000042101c1c7816 */ /* 0x000fe4000000002b */
[----:B------:R-:W-:Y:S02]  /*1a90*/  F2FP.SATFINITE.E4M3.F32.PACK_AB_MERGE_C R54, RZ, R54, RZ ;  /* 0x00000036ff36723e */ /* 0x000fe400048070ff */
[----:B------:R-:W-:-:S02]  /*1aa0*/  LOP3.LUT R43, R52, 0xffff, RZ, 0xc0, !PT ;  /* 0x0000ffff342b7812 */ /* 0x000fc400078ec0ff */
[----:B------:R-:W-:Y:S02]  /*1ab0*/  F2FP.SATFINITE.E4M3.F32.PACK_AB_MERGE_C R37, RZ, R35, RZ ;  /* 0x00000023ff25723e */ /* 0x000fe400048070ff */
[----:B------:R-:W-:Y:S02]  /*1ac0*/  F2FP.SATFINITE.E4M3.F32.PACK_AB_MERGE_C R53, RZ, R53, RZ ;  /* 0x00000035ff35723e */ /* 0x000fe400048070ff */
[----:B------:R-:W-:Y:S02]  /*1ad0*/  LOP3.LUT R52, R52, 0xff, RZ, 0xc0, !PT ;  /* 0x000000ff34347812 */ /* 0x000fe400078ec0ff */
[----:B------:R-:W-:Y:S02]  /*1ae0*/  LOP3.LUT R40, R39, 0xff, RZ, 0xc0, !PT ;  /* 0x000000ff27287812 */ /* 0x000fe400078ec0ff */
[----:B------:R-:W-:Y:S01]  /*1af0*/  LOP3.LUT R44, R51, 0xffff, RZ, 0xc0, !PT ;  /* 0x0000ffff332c7812 */ /* 0x000fe200078ec0ff */
[----:B------:R-:W-:Y:S01]  /*1b00*/  IMAD R52, R53, 0x100, R52 ;  /* 0x0000010035347824 */ /* 0x000fe200078e0234 */
[----:B------:R-:W-:Y:S01]  /*1b10*/  LOP3.LUT R35, R41, 0xffff, RZ, 0xc0, !PT ;  /* 0x0000ffff29237812 */ /* 0x000fe200078ec0ff */
[----:B------:R-:W-:Y:S01]  /*1b20*/  IMAD R19, R37, 0x100, R40 ;  /* 0x0000010025137824 */ /* 0x000fe200078e0228 */
[----:B------:R-:W-:Y:S01]  /*1b30*/  LOP3.LUT R41, R54, 0xffff, RZ, 0xc0, !PT ;  /* 0x0000ffff36297812 */ /* 0x000fe200078ec0ff */
[----:B------:R-:W-:Y:S01]  /*1b40*/  IMAD.SHL.U32 R40, R43, 0x1000000, RZ ;  /* 0x010000002b287824 */ /* 0x000fe200078e00ff */
[----:B------:R-:W-:Y:S01]  /*1b50*/  PRMT R35, R35, 0x4210, R44 ;  /* 0x0000421023237816 */ /* 0x000fe2000000002c */
[----:B------:R-:W-:Y:S01]  /*1b60*/  IMAD.U32 R44, R44, 0x10000, RZ ;  /* 0x000100002c2c7824 */ /* 0x000fe200078e00ff */
[----:B------:R-:W-:Y:S01]  /*1b70*/  LOP3.LUT R53, R53, 0xffff, RZ, 0xc0, !PT ;  /* 0x0000ffff35357812 */ /* 0x000fe200078ec0ff */
[----:B------:R-:W-:Y:S01]  /*1b80*/  IMAD.U32 R43, R41, 0x10000, RZ ;  /* 0x00010000292b7824 */ /* 0x000fe200078e00ff */
[----:B------:R-:W-:-:S02]  /*1b90*/  F2FP.SATFINITE.E4M3.F32.PACK_AB_MERGE_C R56, RZ, R56, RZ ;  /* 0x00000038ff38723e */ /* 0x000fc400048070ff */
[----:B------:R-:W-:Y:S01]  /*1ba0*/  LOP3.LUT R44, R44, 0xff0000, RZ, 0xc0, !PT ;  /* 0x00ff00002c2c7812 */ /* 0x000fe200078ec0ff */
[----:B------:R-:W-:Y:S01]  /*1bb0*/  IMAD.SHL.U32 R53, R53, 0x1000000, RZ ;  /* 0x0100000035357824 */ /* 0x000fe200078e00ff */
[----:B------:R-:W-:Y:S02]  /*1bc0*/  LOP3.LUT R40, R5, R40, RZ, 0xfc, !PT ;  /* 0x0000002805287212 */ /* 0x000fe400078efcff */
[----:B------:R-:W-:Y:S02]  /*1bd0*/  PRMT R27, R27, 0x4210, R48 ;  /* 0x000042101b1b7816 */ /* 0x000fe40000000030 */
[----:B------:R-:W-:Y:S01]  /*1be0*/  F2FP.SATFINITE.E4M3.F32.PACK_AB_MERGE_C R5, RZ, R58, RZ ;  /* 0x0000003aff05723e */ /* 0x000fe200048070ff */
[----:B------:R-:W-:Y:S01]  /*1bf0*/  STS [R29], R40 ;  /* 0x000000281d007388 */ /* 0x000fe20000000800 */
[----:B------:R-:W-:Y:S02]  /*1c00*/  LOP3.LUT R43, R43, 0xff0000, RZ, 0xc0, !PT ;  /* 0x00ff00002b2b7812 */ /* 0x000fe400078ec0ff */
[----:B------:R-:W-:-:S02]  /*1c10*/  F2FP.SATFINITE.E4M3.F32.PACK_AB_MERGE_C R57, RZ, R57, RZ ;  /* 0x00000039ff39723e */ /* 0x000fc400048070ff */
[----:B------:R-:W-:Y:S02]  /*1c20*/  LOP3.LUT R48, R56, 0xff, RZ, 0xc0, !PT ;  /* 0x000000ff38307812 */ /* 0x000fe400078ec0ff */
[----:B------:R-:W-:Y:S02]  /*1c30*/  LOP3.LUT R19, R44, 0xffff, R19, 0xf8, !PT ;  /* 0x0000ffff2c137812 */ /* 0x000fe400078ef813 */
[----:B------:R-:W-:Y:S02]  /*1c40*/  LOP3.LUT R44, R0, R53, RZ, 0xfc, !PT ;  /* 0x00000035002c7212 */ /* 0x000fe400078efcff */
[----:B------:R-:W-:Y:S02]  /*1c50*/  LOP3.LUT R5, R5, 0xffff, RZ, 0xc0, !PT ;  /* 0x0000ffff05057812 */ /* 0x000fe400078ec0ff */
[----:B------:R-:W-:Y:S01]  /*1c60*/  LOP3.LUT R0, R43, 0xffff, R52, 0xf8, !PT ;  /* 0x0000ffff2b007812 */ /* 0x000fe200078ef834 */
[C---:B------:R-:W-:Y:S01]  /*1c70*/  IMAD R43, R57.reuse, 0x100, R48 ;  /* 0x00000100392b7824 */ /* 0x040fe200078e0230 */
[----:B------:R-:W-:Y:S01]  /*1c80*/  LOP3.LUT R57, R57, 0xffff, RZ, 0xc0, !PT ;  /* 0x0000ffff39397812 */ /* 0x000fe200078ec0ff */
[----:B------:R-:W-:Y:S01]  /*1c90*/  IMAD.U32 R45, R5, 0x10000, RZ ;  /* 0x00010000052d7824 */ /* 0x000fe200078e00ff */
[----:B------:R-:W-:Y:S01]  /*1ca0*/  LOP3.LUT R56, R56, 0xffff, RZ, 0xc0, !PT ;  /* 0x0000ffff38387812 */ /* 0x000fe200078ec0ff */
[----:B------:R-:W-:Y:S01]  /*1cb0*/  STS [R29+0x80], R44 ;  /* 0x0000802c1d007388 */ /* 0x000fe20000000800 */
[----:B------:R-:W-:Y:S01]  /*1cc0*/  F2FP.SATFINITE.E4M3.F32.PACK_AB_MERGE_C R60, RZ, R60, RZ ;  /* 0x0000003cff3c723e */ /* 0x000fe200048070ff */
[----:B------:R-:W-:Y:S01]  /*1cd0*/  IMAD.SHL.U32 R52, R57, 0x1000000, RZ ;  /* 0x0100000039347824 */ /* 0x000fe200078e00ff */
[----:B------:R-:W-:Y:S01]  /*1ce0*/  LOP3.LUT R54, R45, 0xff0000, RZ, 0xc0, !PT ;  /* 0x00ff00002d367812 */ /* 0x000fe200078ec0ff */
[----:B------:R-:W-:Y:S01]  /*1cf0*/  IMAD.SHL.U32 R48, R56, 0x1000000, RZ ;  /* 0x0100000038307824 */ /* 0x000fe200078e00ff */
[----:B------:R-:W-:-:S02]  /*1d00*/  F2FP.SATFINITE.E4M3.F32.PACK_AB_MERGE_C R62, RZ, R62, RZ ;  /* 0x0000003eff3e723e */ /* 0x000fc400048070ff */
[----:B------:R-:W-:Y:S02]  /*1d10*/  LOP3.LUT R52, R9, R52, RZ, 0xfc, !PT ;  /* 0x0000003409347212 */ /* 0x000fe400078efcff */
[----:B------:R-:W-:Y:S02]  /*1d20*/  LOP3.LUT R9, R54, 0xffff, R43, 0xf8, !PT ;  /* 0x0000ffff36097812 */ /* 0x000fe400078ef82b */
[----:B------:R-:W-:Y:S01]  /*1d30*/  F2FP.SATFINITE.E4M3.F32.PACK_AB_MERGE_C R61, RZ, R61, RZ ;  /* 0x0000003dff3d723e */ /* 0x000fe200048070ff */
[----:B------:R-:W-:Y:S01]  /*1d40*/  STS [R29+0x280], R52 ;  /* 0x000280341d007388 */ /* 0x000fe20000000800 */
[----:B------:R-:W-:Y:S02]  /*1d50*/  LOP3.LUT R54, R60, 0xff, RZ, 0xc0, !PT ;  /* 0x000000ff3c367812 */ /* 0x000fe400078ec0ff */
[----:B------:R-:W-:Y:S02]  /*1d60*/  LOP3.LUT R62, R62, 0xffff, RZ, 0xc0, !PT ;  /* 0x0000ffff3e3e7812 */ /* 0x000fe400078ec0ff */
[----:B------:R-:W-:Y:S01]  /*1d70*/  LOP3.LUT R48, R3, R48, RZ, 0xfc, !PT ;  /* 0x0000003003307212 */ /* 0x000fe200078efcff */
[C---:B------:R-:W-:Y:S01]  /*1d80*/  IMAD R3, R61.reuse, 0x100, R54 ;  /* 0x000001003d037824 */ /* 0x040fe200078e0236 */
[----:B------:R-:W-:Y:S01]  /*1d90*/  LOP3.LUT R61, R61, 0xffff, RZ, 0xc0, !PT ;  /* 0x0000ffff3d3d7812 */ /* 0x000fe200078ec0ff */
[----:B------:R-:W-:Y:S01]  /*1da0*/  IMAD.U32 R43, R62, 0x10000, RZ ;  /* 0x000100003e2b7824 */ /* 0x000fe200078e00ff */
[----:B------:R-:W-:Y:S01]  /*1db0*/  LOP3.LUT R26, R26, 0xffff, RZ, 0xc0, !PT ;  /* 0x0000ffff1a1a7812 */ /* 0x000fe200078ec0ff */
[----:B------:R-:W-:Y:S01]  /*1dc0*/  STS [R29+0x200], R48 ;  /* 0x000200301d007388 */ /* 0x000fe20000000800 */
[----:B------:R-:W-:Y:S01]  /*1dd0*/  LOP3.LUT R6, R6, 0xffff, RZ, 0xc0, !PT ;  /* 0x0000ffff06067812 */ /* 0x000fe200078ec0ff */
[----:B------:R-:W-:Y:S01]  /*1de0*/  IMAD.SHL.U32 R61, R61, 0x1000000, RZ ;  /* 0x010000003d3d7824 */ /* 0x000fe200078e00ff */
[----:B------:R-:W-:-:S02]  /*1df0*/  PRMT R26, R26, 0x4210, R41 ;  /* 0x000042101a1a7816 */ /* 0x000fc40000000029 */
[----:B------:R-:W-:Y:S02]  /*1e00*/  PRMT R41, R6, 0x4210, R5 ;  /* 0x0000421006297816 */ /* 0x000fe40000000005 */
[----:B------:R-:W-:Y:S02]  /*1e10*/  LOP3.LUT R6, R43, 0xff0000, RZ, 0xc0, !PT ;  /* 0x00ff00002b067812 */ /* 0x000fe400078ec0ff */
[----:B------:R-:W-:Y:S02]  /*1e20*/  F2FP.SATFINITE.E4M3.F32.PACK_AB_MERGE_C R64, RZ, R64, RZ ;  /* 0x00000040ff40723e */ /* 0x000fe400048070ff */
[----:B------:R-:W-:Y:S02]  /*1e30*/  LOP3.LUT R60, R60, 0xffff, RZ, 0xc0, !PT ;  /* 0x0000ffff3c3c7812 */ /* 0x000fe400078ec0ff */
[----:B------:R-:W-:Y:S02]  /*1e40*/  LOP3.LUT R56, R12, R61, RZ, 0xfc, !PT ;  /* 0x0000003d0c387212 */ /* 0x000fe400078efcff */
[----:B------:R-:W-:Y:S01]  /*1e50*/  LOP3.LUT R12, R6, 0xffff, R3, 0xf8, !PT ;  /* 0x0000ffff060c7812 */ /* 0x000fe200078ef803 */
[----:B------:R-:W-:Y:S01]  /*1e60*/  IMAD.SHL.U32 R54, R60, 0x1000000, RZ ;  /* 0x010000003c367824 */ /* 0x000fe200078e00ff */
[----:B------:R-:W-:Y:S01]  /*1e70*/  LOP3.LUT R3, R64, 0xffff, RZ, 0xc0, !PT ;  /* 0x0000ffff40037812 */ /* 0x000fe200078ec0ff */
[----:B------:R-:W-:Y:S01]  /*1e80*/  STS [R29+0x480], R56 ;  /* 0x000480381d007388 */ /* 0x000fe20000000800 */
[----:B------:R-:W-:-:S02]  /*1e90*/  LOP3.LUT R7, R7, 0xffff, RZ, 0xc0, !PT ;  /* 0x0000ffff07077812 */ /* 0x000fc400078ec0ff */
[----:B------:R-:W-:Y:S01]  /*1ea0*/  LOP3.LUT R34, R34, 0xffff, RZ, 0xc0, !PT ;  /* 0x0000ffff22227812 */ /* 0x000fe200078ec0ff */
[----:B------:R-:W-:Y:S01]  /*1eb0*/  IMAD.SHL.U32 R3, R3, 0x1000000, RZ ;  /* 0x0100000003037824 */ /* 0x000fe200078e00ff */
[----:B------:R-:W-:Y:S01]  /*1ec0*/  LOP3.LUT R54, R21, R54, RZ, 0xfc, !PT ;  /* 0x0000003615367212 */ /* 0x000fe200078efcff */
[----:B------:R-:W-:Y:S01]  /*1ed0*/  IMAD.SHL.U32 R7, R7, 0x1000000, RZ ;  /* 0x0100000007077824 */ /* 0x000fe200078e00ff */
[----:B------:R-:W-:Y:S02]  /*1ee0*/  LOP3.LUT R21, R22, 0xffff, RZ, 0xc0, !PT ;  /* 0x0000ffff16157812 */ /* 0x000fe400078ec0ff */
[----:B------:R-:W-:Y:S01]  /*1ef0*/  LOP3.LUT R22, R4, R3, RZ, 0xfc, !PT ;  /* 0x0000000304167212 */ /* 0x000fe200078efcff */
[----:B------:R-:W-:Y:S01]  /*1f00*/  STS [R29+0x400], R54 ;  /* 0x000400361d007388 */ /* 0x000fe20000000800 */
[----:B------:R-:W-:Y:S01]  /*1f10*/  LOP3.LUT R4, R10, R7, RZ, 0xfc, !PT ;  /* 0x000000070a047212 */ /* 0x000fe200078efcff */
[----:B------:R-:W-:Y:S01]  /*1f20*/  IMAD.SHL.U32 R7, R34, 0x1000000, RZ ;  /* 0x0100000022077824 */ /* 0x000fe200078e00ff */
[----:B------:R-:W-:Y:S01]  /*1f30*/  LOP3.LUT R36, R36, 0xffff, RZ, 0xc0, !PT ;  /* 0x0000ffff24247812 */ /* 0x000fe200078ec0ff */
[----:B------:R-:W-:Y:S01]  /*1f40*/  STS [R29+0x600], R22 ;  /* 0x000600161d007388 */ /* 0x000fe20000000800 */
[----:B------:R-:W-:-:S02]  /*1f50*/  LOP3.LUT R39, R39, 0xffff, RZ, 0xc0, !PT ;  /* 0x0000ffff27277812 */ /* 0x000fc400078ec0ff */
[----:B------:R-:W-:Y:S01]  /*1f60*/  IADD3.X R3, PT, PT, R77, UR7, RZ, P0, !PT ;  /* 0x000000074d037c10 */ /* 0x000fe200087fe4ff */
[----:B------:R-:W-:Y:S01]  /*1f70*/  IMAD.SHL.U32 R36, R36, 0x1000000, RZ ;  /* 0x0100000024247824 */ /* 0x000fe200078e00ff */
[----:B------:R-:W-:Y:S01]  /*1f80*/  LOP3.LUT R6, R20, R7, RZ, 0xfc, !PT ;  /* 0x0000000714067212 */ /* 0x000fe200078efcff */
[----:B------:R-:W-:Y:S01]  /*1f90*/  IMAD.SHL.U32 R7, R39, 0x1000000, RZ ;  /* 0x0100000027077824 */ /* 0x000fe200078e00ff */
[----:B------:R-:W1:Y:S01]  /*1fa0*/  LDCU.64 UR6, c[0x0][0x3a8] ;  /* 0x00007500ff0677ac */ /* 0x000e620008000a00 */
[----:B------:R-:W-:Y:S02]  /*1fb0*/  LOP3.LUT R30, R30, 0xffff, RZ, 0xc0, !PT ;  /* 0x0000ffff1e1e7812 */ /* 0x000fe400078ec0ff */
[----:B------:R-:W-:Y:S02]  /*1fc0*/  LOP3.LUT R5, R33, R36, RZ, 0xfc, !PT ;  /* 0x0000002421057212 */ /* 0x000fe400078efcff */
[----:B------:R-:W-:Y:S02]  /*1fd0*/  LOP3.LUT R7, R32, R7, RZ, 0xfc, !PT ;  /* 0x0000000720077212 */ /* 0x000fe400078efcff */
[----:B------:R-:W-:-:S02]  /*1fe0*/  LOP3.LUT R71, R71, 0xff0000, RZ, 0xc0, !PT ;  /* 0x00ff000047477812 */ /* 0x000fc400078ec0ff */
[----:B------:R-:W-:Y:S01]  /*1ff0*/  LOP3.LUT R23, R23, 0xffff, RZ, 0xc0, !PT ;  /* 0x0000ffff17177812 */ /* 0x000fe200078ec0ff */
[----:B------:R2:W-:Y:S01]  /*2000*/  STG.E.128 desc[UR22][R2.64], R4 ;  /* 0x0000000402007986 */ /* 0x0005e2000c101d16 */
[----:B------:R-:W-:Y:S02]  /*2010*/  LOP3.LUT R8, R71, 0xffff, R8, 0xf8, !PT ;  /* 0x0000ffff47087812 */ /* 0x000fe400078ef808 */
[----:B------:R-:W-:Y:S01]  /*2020*/  LOP3.LUT R31, R31, 0xffff, RZ, 0xc0, !PT ;  /* 0x0000ffff1f1f7812 */ /* 0x000fe200078ec0ff */
[----:B------:R-:W-:Y:S01]  /*2030*/  IMAD.SHL.U32 R23, R23, 0x1000000, RZ ;  /* 0x0100000017177824 */ /* 0x000fe200078e00ff */
[----:B------:R-:W-:Y:S02]  /*2040*/  LOP3.LUT R37, R37, 0xffff, RZ, 0xc0, !PT ;  /* 0x0000ffff25257812 */ /* 0x000fe400078ec0ff */
[----:B------:R-:W-:Y:S02]  /*2050*/  F2FP.SATFINITE.E4M3.F32.PACK_AB_MERGE_C R65, RZ, R65, RZ ;  /* 0x00000041ff41723e */ /* 0x000fe400048070ff */
[----:B------:R-:W-:-:S02]  /*2060*/  LOP3.LUT R64, R64, 0xff, RZ, 0xc0, !PT ;  /* 0x000000ff40407812 */ /* 0x000fc400078ec0ff */
[----:B------:R-:W-:Y:S02]  /*2070*/  F2FP.SATFINITE.E4M3.F32.PACK_AB_MERGE_C R55, RZ, R55, RZ ;  /* 0x00000037ff37723e */ /* 0x000fe400048070ff */
[----:B------:R-:W-:Y:S01]  /*2080*/  F2FP.SATFINITE.E4M3.F32.PACK_AB_MERGE_C R59, RZ, R59, RZ ;  /* 0x0000003bff3b723e */ /* 0x000fe200048070ff */
[C---:B------:R-:W-:Y:S01]  /*2090*/  IMAD R10, R65.reuse, 0x100, R64 ;  /* 0x00000100410a7824 */ /* 0x040fe200078e0240 */
[----:B------:R-:W-:Y:S02]  /*20a0*/  LOP3.LUT R65, R65, 0xffff, RZ, 0xc0, !PT ;  /* 0x0000ffff41417812 */ /* 0x000fe400078ec0ff */
[----:B------:R-:W-:Y:S01]  /*20b0*/  LOP3.LUT R55, R55, 0xffff, RZ, 0xc0, !PT ;  /* 0x0000ffff37377812 */ /* 0x000fe200078ec0ff */
[----:B--2---:R-:W-:Y:S01]  /*20c0*/  IMAD.SHL.U32 R5, R30, 0x1000000, RZ ;  /* 0x010000001e057824 */ /* 0x004fe200078e00ff */
[----:B-1----:R-:W-:Y:S01]  /*20d0*/  IADD3 R2, P0, PT, R2, UR6, RZ ;  /* 0x0000000602027c10 */ /* 0x002fe2000ff1e0ff */
[----:B------:R-:W-:Y:S01]  /*20e0*/  IMAD.SHL.U32 R6, R31, 0x1000000, RZ ;  /* 0x010000001f067824 */ /* 0x000fe200078e00ff */
[----:B------:R-:W-:Y:S01]  /*20f0*/  LOP3.LUT R4, R14, R23, RZ, 0xfc, !PT ;  /* 0x000000170e047212 */ /* 0x000fe200078efcff */
[----:B------:R-:W-:Y:S01]  /*2100*/  IMAD.SHL.U32 R65, R65, 0x1000000, RZ ;  /* 0x0100000041417824 */ /* 0x000fe200078e00ff */
[----:B------:R-:W-:Y:S01]  /*2110*/  LOP3.LUT R5, R8, R5, RZ, 0xfc, !PT ;  /* 0x0000000508057212 */ /* 0x000fe200078efcff */
[----:B------:R-:W-:Y:S01]  /*2120*/  IMAD.SHL.U32 R8, R37, 0x1000000, RZ ;  /* 0x0100000025087824 */ /* 0x000fe200078e00ff */
[----:B------:R-:W-:Y:S01]  /*2130*/  LOP3.LUT R6, R13, R6, RZ, 0xfc, !PT ;  /* 0x000000060d067212 */ /* 0x000fe200078efcff */
[----:B------:R-:W-:Y:S01]  /*2140*/  IMAD.SHL.U32 R55, R55, 0x1000000, RZ ;  /* 0x0100000037377824 */ /* 0x000fe200078e00ff */
[----:B------:R-:W-:-:S02]  /*2150*/  IADD3.X R3, PT, PT, R3, UR7, RZ, P0, !PT ;  /* 0x0000000703037c10 */ /* 0x000fc400087fe4ff */
[----:B------:R-:W-:Y:S02]  /*2160*/  LOP3.LUT R7, R25, R8, RZ, 0xfc, !PT ;  /* 0x0000000819077212 */ /* 0x000fe400078efcff */
[----:B------:R-:W-:Y:S02]  /*2170*/  LOP3.LUT R59, R59, 0xffff, RZ, 0xc0, !PT ;  /* 0x0000ffff3b3b7812 */ /* 0x000fe400078ec0ff */
[----:B------:R-:W-:Y:S01]  /*2180*/  F2FP.SATFINITE.E4M3.F32.PACK_AB_MERGE_C R38, RZ, R38, RZ ;  /* 0x00000026ff26723e */ /* 0x000fe200048070ff */
[----:B------:R1:W-:Y:S01]  /*2190*/  STG.E.128 desc[UR22][R2.64], R4 ;  /* 0x0000000402007986 */ /* 0x0003e2000c101d16 */
[----:B------:R-:W-:Y:S02]  /*21a0*/  F2FP.SATFINITE.E4M3.F32.PACK_AB_MERGE_C R42, RZ, R42, RZ ;  /* 0x0000002aff2a723e */ /* 0x000fe400048070ff */
[----:B------:R-:W-:Y:S01]  /*21b0*/  F2FP.SATFINITE.E4M3.F32.PACK_AB_MERGE_C R46, RZ, R46, RZ ;  /* 0x0000002eff2e723e */ /* 0x000fe200048070ff */
[----:B------:R-:W-:Y:S01]  /*21c0*/  IMAD.U32 R38, R38, 0x10000, RZ ;  /* 0x0001000026267824 */ /* 0x000fe200078e00ff */
[----:B------:R-:W-:Y:S01]  /*21d0*/  F2FP.SATFINITE.E4M3.F32.PACK_AB_MERGE_C R50, RZ, R50, RZ ;  /* 0x00000032ff32723e */ /* 0x000fe200048070ff */
[----:B------:R-:W-:Y:S01]  /*21e0*/  IMAD.U32 R42, R42, 0x10000, RZ ;  /* 0x000100002a2a7824 */ /* 0x000fe200078e00ff */
[----:B------:R-:W-:Y:S01]  /*21f0*/  F2FP.SATFINITE.E4M3.F32.PACK_AB_MERGE_C R63, RZ, R63, RZ ;  /* 0x0000003fff3f723e */ /* 0x000fe200048070ff */
[----:B------:R-:W-:Y:S01]  /*2200*/  IMAD.U32 R46, R46, 0x10000, RZ ;  /* 0x000100002e2e7824 */ /* 0x000fe200078e00ff */
[----:B------:R-:W-:Y:S01]  /*2210*/  F2FP.SATFINITE.E4M3.F32.PACK_AB_MERGE_C R67, RZ, R67, RZ ;  /* 0x00000043ff43723e */ /* 0x000fe200048070ff */
[----:B------:R-:W-:Y:S01]  /*2220*/  IMAD.U32 R50, R50, 0x10000, RZ ;  /* 0x0001000032327824 */ /* 0x000fe200078e00ff */
[----:B------:R-:W-:-:S02]  /*2230*/  F2FP.SATFINITE.E4M3.F32.PACK_AB_MERGE_C R66, RZ, R66, RZ ;  /* 0x00000042ff42723e */ /* 0x000fc400048070ff */
[----:B------:R-:W-:Y:S02]  /*2240*/  LOP3.LUT R63, R63, 0xffff, RZ, 0xc0, !PT ;  /* 0x0000ffff3f3f7812 */ /* 0x000fe400078ec0ff */
[----:B------:R-:W-:Y:S02]  /*2250*/  LOP3.LUT R67, R67, 0xffff, RZ, 0xc0, !PT ;  /* 0x0000ffff43437812 */ /* 0x000fe400078ec0ff */
[----:B------:R-:W-:Y:S01]  /*2260*/  LOP3.LUT R33, R66, 0xffff, RZ, 0xc0, !PT ;  /* 0x0000ffff42217812 */ /* 0x000fe200078ec0ff */
[----:B-1----:R-:W-:Y:S01]  /*2270*/  IMAD.SHL.U32 R6, R59, 0x1000000, RZ ;  /* 0x010000003b067824 */ /* 0x002fe200078e00ff */
[----:B------:R-:W-:Y:S01]  /*2280*/  LOP3.LUT R18, R18, 0xffff, RZ, 0xc0, !PT ;  /* 0x0000ffff12127812 */ /* 0x000fe200078ec0ff */
[----:B------:R-:W-:Y:S01]  /*2290*/  IMAD.SHL.U32 R63, R63, 0x1000000, RZ ;  /* 0x010000003f3f7824 */ /* 0x000fe200078e00ff */
[----:B------:R-:W-:Y:S01]  /*22a0*/  LOP3.LUT R24, R24, R65, RZ, 0xfc, !PT ;  /* 0x0000004118187212 */ /* 0x000fe200078efcff */
[----:B------:R-:W-:Y:S01]  /*22b0*/  IMAD.SHL.U32 R67, R67, 0x1000000, RZ ;  /* 0x0100000043437824 */ /* 0x000fe200078e00ff */
[----:B------:R-:W-:Y:S01]  /*22c0*/  LOP3.LUT R8, R17, R55, RZ, 0xfc, !PT ;  /* 0x0000003711087212 */ /* 0x000fe200078efcff */
[----:B------:R-:W-:Y:S01]  /*22d0*/  IMAD.U32 R34, R33, 0x10000, RZ ;  /* 0x0001000021227824 */ /* 0x000fe200078e00ff */
[----:B------:R-:W-:Y:S01]  /*22e0*/  LOP3.LUT R14, R15, R6, RZ, 0xfc, !PT ;  /* 0x000000060f0e7212 */ /* 0x000fe200078efcff */
[----:B------:R-:W-:Y:S01]  /*22f0*/  STS [R29+0x680], R24 ;  /* 0x000680181d007388 */ /* 0x000fe20000000800 */
[----:B------:R-:W-:-:S02]  /*2300*/  PRMT R21, R21, 0x4210, R62 ;  /* 0x0000421015157816 */ /* 0x000fc4000000003e */
[----:B------:R-:W-:Y:S01]  /*2310*/  PRMT R18, R18, 0x4210, R33 ;  /* 0x0000421012127816 */ /* 0x000fe20000000021 */
[----:B------:R1:W-:Y:S01]  /*2320*/  STS [R29+0x180], R8 ;  /* 0x000180081d007388 */ /* 0x0003e20000000800 */
[----:B------:R-:W-:Y:S02]  /*2330*/  LOP3.LUT R13, R38, 0xff0000, RZ, 0xc0, !PT ;  /* 0x00ff0000260d7812 */ /* 0x000fe400078ec0ff */
[----:B------:R-:W-:Y:S01]  /*2340*/  LOP3.LUT R42, R42, 0xff0000, RZ, 0xc0, !PT ;  /* 0x00ff00002a2a7812 */ /* 0x000fe200078ec0ff */
[----:B------:R2:W-:Y:S01]  /*2350*/  STS [R29+0x380], R14 ;  /* 0x0003800e1d007388 */ /* 0x0005e20000000800 */
[----:B------:R-:W-:Y:S02]  /*2360*/  LOP3.LUT R46, R46, 0xff0000, RZ, 0xc0, !PT ;  /* 0x00ff00002e2e7812 */ /* 0x000fe400078ec0ff */
[----:B------:R-:W-:Y:S02]  /*2370*/  LOP3.LUT R50, R50, 0xff0000, RZ, 0xc0, !PT ;  /* 0x00ff000032327812 */ /* 0x000fe400078ec0ff */
[----:B------:R-:W-:-:S02]  /*2380*/  LOP3.LUT R26, R26, R13, RZ, 0xfc, !PT ;  /* 0x0000000d1a1a7212 */ /* 0x000fc400078efcff */
[----:B------:R-:W-:Y:S02]  /*2390*/  LOP3.LUT R4, R41, R42, RZ, 0xfc, !PT ;  /* 0x0000002a29047212 */ /* 0x000fe400078efcff */
[----:B------:R-:W-:Y:S01]  /*23a0*/  LOP3.LUT R20, R21, R46, RZ, 0xfc, !PT ;  /* 0x0000002e15147212 */ /* 0x000fe200078efcff */
[----:B------:R-:W-:Y:S01]  /*23b0*/  STS [R29+0x100], R26 ;  /* 0x0001001a1d007388 */ /* 0x000fe20000000800 */
[----:B-1----:R-:W-:Y:S02]  /*23c0*/  LOP3.LUT R8, R11, R63, RZ, 0xfc, !PT ;  /* 0x0000003f0b087212 */ /* 0x002fe400078efcff */
[----:B------:R-:W-:Y:S01]  /*23d0*/  LOP3.LUT R24, R18, R50, RZ, 0xfc, !PT ;  /* 0x0000003212187212 */ /* 0x000fe200078efcff */
[----:B------:R1:W-:Y:S01]  /*23e0*/  STS [R29+0x300], R4 ;  /* 0x000300041d007388 */ /* 0x0003e20000000800 */
[----:B--2---:R-:W-:Y:S02]  /*23f0*/  LOP3.LUT R14, R19, R67, RZ, 0xfc, !PT ;  /* 0x00000043130e7212 */ /* 0x004fe400078efcff */
[----:B------:R-:W-:Y:S01]  /*2400*/  IADD3 R2, P0, PT, R2, UR6, RZ ;  /* 0x0000000602027c10 */ /* 0x000fe2000ff1e0ff */
[----:B------:R2:W-:Y:S01]  /*2410*/  STS [R29+0x500], R20 ;  /* 0x000500141d007388 */ /* 0x0005e20000000800 */
[----:B------:R-:W-:-:S02]  /*2420*/  LOP3.LUT R39, R34, 0xff0000, RZ, 0xc0, !PT ;  /* 0x00ff000022277812 */ /* 0x000fc400078ec0ff */
[----:B------:R-:W-:Y:S01]  /*2430*/  IADD3.X R3, PT, PT, R3, UR7, RZ, P0, !PT ;  /* 0x0000000703037c10 */ /* 0x000fe200087fe4ff */
[----:B------:R3:W-:Y:S01]  /*2440*/  STS [R29+0x580], R8 ;  /* 0x000580081d007388 */ /* 0x0007e20000000800 */
[----:B------:R-:W-:Y:S02]  /*2450*/  LOP3.LUT R10, R39, 0xffff, R10, 0xf8, !PT ;  /* 0x0000ffff270a7812 */ /* 0x000fe400078ef80a */
[----:B-1----:R-:W-:Y:S01]  /*2460*/  IADD3 R4, P0, PT, R2, UR6, RZ ;  /* 0x0000000602047c10 */ /* 0x002fe2000ff1e0ff */
[----:B------:R3:W-:Y:S01]  /*2470*/  STS [R29+0x700], R24 ;  /* 0x000700181d007388 */ /* 0x0007e20000000800 */
[----:B------:R-:W-:Y:S02]  /*2480*/  LOP3.LUT R16, R16, R13, RZ, 0xfc, !PT ;  /* 0x0000000d10107212 */ /* 0x000fe400078efcff */
[----:B------:R-:W-:Y:S01]  /*2490*/  LOP3.LUT R17, R28, R42, RZ, 0xfc, !PT ;  /* 0x0000002a1c117212 */ /* 0x000fe200078efcff */
[----:B------:R3:W-:Y:S01]  /*24a0*/  STS [R29+0x780], R14 ;  /* 0x0007800e1d007388 */ /* 0x0007e20000000800 */
[----:B------:R-:W-:-:S02]  /*24b0*/  LOP3.LUT R18, R27, R46, RZ, 0xfc, !PT ;  /* 0x0000002e1b127212 */ /* 0x000fc400078efcff */
[----:B------:R-:W-:Y:S01]  /*24c0*/  LOP3.LUT R19, R35, R50, RZ, 0xfc, !PT ;  /* 0x0000003223137212 */ /* 0x000fe200078efcff */
[----:B------:R1:W-:Y:S06]  /*24d0*/  MEMBAR.ALL.CTA ;  /* 0x0000000000007992 */ /* 0x0003ec0000008000 */
[----:B-1----:R-:W1:Y:S01]  /*24e0*/  FENCE.VIEW.ASYNC.S ;  /* 0x00000000000073c6 */ /* 0x002e620000000000 */
[----:B------:R-:W-:Y:S02]  /*24f0*/  IADD3.X R5, PT, PT, R3, UR7, RZ, P0, !PT ;  /* 0x0000000703057c10 */ /* 0x000fe400087fe4ff */
[----:B--2---:R-:W-:Y:S01]  /*2500*/  LOP3.LUT R20, R0, R55, RZ, 0xfc, !PT ;  /* 0x0000003700147212 */ /* 0x004fe200078efcff */
[----:B------:R3:W-:Y:S01]  /*2510*/  STG.E.128 desc[UR22][R2.64], R16 ;  /* 0x0000001002007986 */ /* 0x0007e2000c101d16 */
[----:B------:R-:W-:-:S02]  /*2520*/  LOP3.LUT R21, R9, R6, RZ, 0xfc, !PT ;  /* 0x0000000609157212 */ /* 0x000fc400078efcff */
[----:B------:R-:W-:Y:S02]  /*2530*/  LOP3.LUT R22, R12, R63, RZ, 0xfc, !PT ;  /* 0x0000003f0c167212 */ /* 0x000fe400078efcff */
        /* <DEDUP_REMOVED lines=12> */
        .weak           $__internal_38_$__cuda_sm20_rcp_rn_f32_slowpath
        .type           $__internal_38_$__cuda_sm20_rcp_rn_f32_slowpath,@function
        .size           $__internal_38_$__cuda_sm20_rcp_rn_f32_slowpath,($__internal_39_$__cuda_sm3x_div_rn_noftz_f32_slowpath - $__internal_38_$__cuda_sm20_rcp_rn_f32_slowpath)
$__internal_38_$__cuda_sm20_rcp_rn_f32_slowpath:
        /* <DEDUP_REMOVED lines=9> */
[----:B----4-:R-:W3:Y:S02]  /*2690*/  MUFU.RCP R69, R70 ;  /* 0x0000004600457308 */ /* 0x010ee40000001000 */
[----:B---3--:R-:W-:-:S04]  /*26a0*/  FFMA R0, R70, R69, -1 ;  /* 0xbf80000046007423 */ /* 0x008fc80000000045 */
[----:B------:R-:W-:-:S04]  /*26b0*/  FADD.FTZ R0, -R0, -RZ ;  /* 0x800000ff00007221 */ /* 0x000fc80000010100 */
[----:B------:R-:W-:-:S04]  /*26c0*/  FFMA R0, R69, R0, R69 ;  /* 0x0000000045007223 */ /* 0x000fc80000000045 */
[----:B------:R-:W-:Y:S01]  /*26d0*/  FFMA R69, R0, 1.84467440737095516160e+19, RZ ;  /* 0x5f80000000457823 */ /* 0x000fe200000000ff */
[----:B------:R-:W-:Y:S06]  /*26e0*/  BRA `(.L_x_871) ;  /* 0x0000000000887947 */ /* 0x000fec0003800000 */
.L_x_870:
[----:B------:R-:W-:-:S05]  /*26f0*/  VIADD R69, R70, 0xffffff03 ;  /* 0xffffff0346457836 */ /* 0x000fca0000000000 */
[----:B------:R-:W-:-:S13]  /*2700*/  ISETP.GT.U32.AND P0, PT, R69, 0x1, PT ;  /* 0x000000014500780c */ /* 0x000fda0003f04070 */
[----:B------:R-:W-:Y:S05]  /*2710*/  @P0 BRA `(.L_x_872) ;  /* 0x0000000000780947 */ /* 0x000fea0003800000 */
[----:B------:R-:W-:-:S04]  /*2720*/  LOP3.LUT R71, R0, 0x7fffff, RZ, 0xc0, !PT ;  /* 0x007fffff00477812 */ /* 0x000fc800078ec0ff */
        /* <DEDUP_REMOVED lines=29> */
.L_x_872:
[----:B------:R1:W2:Y:S02]  /*2900*/  MUFU.RCP R69, R0 ;  /* 0x0000000000457308 */ /* 0x0002a40000001000 */
.L_x_871:
[----:B--2-4-:R-:W-:Y:S02]  /*2910*/  IMAD.MOV.U32 R73, RZ, RZ, R69 ;  /* 0x000000ffff497224 */ /* 0x014fe400078e0045 */
[----:B------:R-:W-:-:S04]  /*2920*/  IMAD.MOV.U32 R69, RZ, RZ, 0x0 ;  /* 0x00000000ff457424 */ /* 0x000fc800078e00ff */
[----:B-1-3--:R-:W-:Y:S05]  /*2930*/  RET.REL.NODEC R68 `(_ZN18transformer_engine71_GLOBAL__N__76556b6a_38_quantize_transpose_square_blockwise_cu_108e784934block_scaled_cast_transpose_kernelILb1Eff13__nv_fp8_e4m3EEvPKT1_PT2_S7_PT0_S9_mmmmmmf14CUtensorMap_stbPKf) ;  /* 0xffffffd444b07950 */ /* 0x00afea0003c3ffff */
        .weak           $__internal_39_$__cuda_sm3x_div_rn_noftz_f32_slowpath
        .type           $__internal_39_$__cuda_sm3x_div_rn_noftz_f32_slowpath,@function
        .size           $__internal_39_$__cuda_sm3x_div_rn_noftz_f32_slowpath,(.L_x_1093 - $__internal_39_$__cuda_sm3x_div_rn_noftz_f32_slowpath)
$__internal_39_$__cuda_sm3x_div_rn_noftz_f32_slowpath:
        /* <DEDUP_REMOVED lines=23> */
.L_x_873:
[----:B------:R-:W-:Y:S01]  /*2ab0*/  LEA R69, R70, 0xc0800000, 0x17 ;  /* 0xc080000046457811 */ /* 0x000fe200078eb8ff */
[----:B------:R-:W-:Y:S02]  /*2ac0*/  UMOV UR4, 0x43e00000 ;  /* 0x43e0000000047882 */ /* 0x000fe40000000000 */
        /* <DEDUP_REMOVED lines=47> */
.L_x_879:
[----:B------:R-:W-:-:S04]  /*2dc0*/  LOP3.LUT R70, R70, 0x80000000, RZ, 0xc0, !PT ;  /* 0x8000000046467812 */ /* 0x000fc800078ec0ff */
[----:B------:R-:W-:Y:S01]  /*2dd0*/  LOP3.LUT R70, R70, 0x7f800000, RZ, 0xfc, !PT ;  /* 0x7f80000046467812 */ /* 0x000fe200078efcff */
[----:B------:R-:W-:Y:S06]  /*2de0*/  BRA `(.L_x_880) ;  /* 0x0000000000287947 */ /* 0x000fec0003800000 */
.L_x_878:
[----:B------:R-:W-:Y:S01]  /*2df0*/  IMAD R70, R74, 0x800000, R70 ;  /* 0x008000004a467824 */ /* 0x000fe200078e0246 */
[----:B------:R-:W-:Y:S06]  /*2e00*/  BRA `(.L_x_880) ;  /* 0x0000000000207947 */ /* 0x000fec0003800000 */
.L_x_877:
[----:B------:R-:W-:-:S04]  /*2e10*/  LOP3.LUT R69, R72, 0x80000000, R69, 0x48, !PT ;  /* 0x8000000048457812 */ /* 0x000fc800078e4845 */
[----:B------:R-:W-:Y:S01]  /*2e20*/  LOP3.LUT R70, R69, 0x7f800000, RZ, 0xfc, !PT ;  /* 0x7f80000045467812 */ /* 0x000fe200078efcff */
[----:B------:R-:W-:Y:S06]  /*2e30*/  BRA `(.L_x_880) ;  /* 0x0000000000147947 */ /* 0x000fec0003800000 */
.L_x_876:
[----:B------:R-:W-:Y:S01]  /*2e40*/  LOP3.LUT R70, R72, 0x80000000, R69, 0x48, !PT ;  /* 0x8000000048467812 */ /* 0x000fe200078e4845 */
[----:B------:R-:W-:Y:S06]  /*2e50*/  BRA `(.L_x_880) ;  /* 0x00000000000c7947 */ /* 0x000fec0003800000 */
.L_x_875:
[----:B------:R-:W1:Y:S01]  /*2e60*/  MUFU.RSQ R70, -QNAN ;  /* 0xffc0000000467908 */ /* 0x000e620000001400 */
[----:B------:R-:W-:Y:S05]  /*2e70*/  BRA `(.L_x_880) ;  /* 0x0000000000047947 */ /* 0x000fea0003800000 */
.L_x_874:
[----:B------:R-:W-:-:S07]  /*2e80*/  FADD.FTZ R70, R0, 448 ;  /* 0x43e0000000467421 */ /* 0x000fce0000010000 */
.L_x_880:
[----:B------:R-:W-:-:S04]  /*2e90*/  IMAD.MOV.U32 R69, RZ, RZ, 0x0 ;  /* 0x00000000ff457424 */ /* 0x000fc800078e00ff */
[----:B-1----:R-:W-:Y:S05]  /*2ea0*/  RET.REL.NODEC R68 `(_ZN18transformer_engine71_GLOBAL__N__76556b6a_38_quantize_transpose_square_blockwise_cu_108e784934block_scaled_cast_transpose_kernelILb1Eff13__nv_fp8_e4m3EEvPKT1_PT2_S7_PT0_S9_mmmmmmf14CUtensorMap_stbPKf) ;  /* 0xffffffd044547950 */ /* 0x002fea0003c3ffff */
.L_x_881:
        /* <DEDUP_REMOVED lines=13> */
.L_x_1093:


//--------------------- .text._ZN18transformer_engine71_GLOBAL__N__76556b6a_38_quantize_transpose_square_blockwise_cu_108e784945block_scaled_cast_transpose_kernel_notalignedILb0Eff13__nv_fp8_e5m2EEvPKT1_PT2_S7_PT0_S9_mmmmmmfbPKf --------------------------
	.section	.text._ZN18transformer_engine71_GLOBAL__N__76556b6a_38_quantize_transpose_square_blockwise_cu_108e784945block_scaled_cast_transpose_kernel_notalignedILb0Eff13__nv_fp8_e5m2EEvPKT1_PT2_S7_PT0_S9_mmmmmmfbPKf,"ax",@progbits
	.align	128
.text._ZN18transformer_engine71_GLOBAL__N__76556b6a_38_quantize_transpose_square_blockwise_cu_108e784945block_scaled_cast_transpose_kernel_notalignedILb0Eff13__nv_fp8_e5m2EEvPKT1_PT2_S7_PT0_S9_mmmmmmfbPKf:
        .type           _ZN18transformer_engine71_GLOBAL__N__76556b6a_38_quantize_transpose_square_blockwise_cu_108e784945block_scaled_cast_transpose_kernel_notalignedILb0Eff13__nv_fp8_e5m2EEvPKT1_PT2_S7_PT0_S9_mmmmmmfbPKf,@function
        .size           _ZN18transformer_engine71_GLOBAL__N__76556b6a_38_quantize_transpose_square_blockwise_cu_108e784945block_scaled_cast_transpose_kernel_notalignedILb0Eff13__nv_fp8_e5m2EEvPKT1_PT2_S7_PT0_S9_mmmmmmfbPKf,(.L_x_1096 - _ZN18transformer_engine71_GLOBAL__N__76556b6a_38_quantize_transpose_square_blockwise_cu_108e784945block_scaled_cast_transpose_kernel_notalignedILb0Eff13__nv_fp8_e5m2EEvPKT1_PT2_S7_PT0_S9_mmmmmmfbPKf)
        .other          _ZN18transformer_engine71_GLOBAL__N__76556b6a_38_quantize_transpose_square_blockwise_cu_108e784945block_scaled_cast_transpose_kernel_notalignedILb0Eff13__nv_fp8_e5m2EEvPKT1_PT2_S7_PT0_S9_mmmmmmfbPKf,@"STO_CUDA_ENTRY STV_DEFAULT"
_ZN18transformer_engine71_GLOBAL__N__76556b6a_38_quantize_transpose_square_blockwise_cu_108e784945block_scaled_cast_transpose_kernel_notalignedILb0Eff13__nv_fp8_e5m2EEvPKT1_PT2_S7_PT0_S9_mmmmmmfbPKf:
        /* <DEDUP_REMOVED lines=10> */
.L_x_882:
        /* <DEDUP_REMOVED lines=142> */
.L_x_889:
[----:B------:R0:W5:Y:S04]  /*0980*/  LDG.E.128 R56, desc[UR14][R4.64] ;  /* 0x0000000e04387981 */ /* 0x000168000c1e1d00 */
[----:B------:R0:W5:Y:S04]  /*0990*/  LDG.E.128 R60, desc[UR14][R4.64+0x10] ;  /* 0x0000100e043c7981 */ /* 0x000168000c1e1d00 */
[----:B------:R0:W5:Y:S04]  /*09a0*/  LDG.E.128 R64, desc[UR14][R4.64+0x20] ;  /* 0x0000200e04407981 */ /* 0x000168000c1e1d00 */
[----:B------:R0:W5:Y:S02]  /*09b0*/  LDG.E.128 R40, desc[UR14][R4.64+0x30] ;  /* 0x0000300e04287981 */ /* 0x000164000c1e1d00 */
.L_x_888:
[----:B------:R-:W-:Y:S05]  /*09c0*/  BSYNC.RECONVERGENT B2 ;  /* 0x0000000000027941 */ /* 0x000fea0003800200 */
.L_x_887:
        /* <DEDUP_REMOVED lines=27> */
.L_x_892:
        /* <DEDUP_REMOVED lines=56> */
.L_x_891:
[----:B------:R-:W-:Y:S05]  /*0f00*/  BSYNC.RECONVERGENT B2 ;  /* 0x0000000000027941 */ /* 0x000fea0003800200 */
.L_x_890:
        /* <DEDUP_REMOVED lines=27> */
.L_x_895:
        /* <DEDUP_REMOVED lines=56> */
.L_x_894:
[----:B------:R-:W-:Y:S05]  /*1440*/  BSYNC.RECONVERGENT B2 ;  /* 0x0000000000027941 */ /* 0x000fea0003800200 */
.L_x_893:
        /* <DEDUP_REMOVED lines=28> */
.L_x_897:
        /* <DEDUP_REMOVED lines=58> */
.L_x_886:
        /* <DEDUP_REMOVED lines=96> */
.L_x_896:
[----:B------:R-:W-:Y:S05]  /*1fb0*/  BSYNC.RECONVERGENT B0 ;  /* 0x0000000000007941 */ /* 0x000fea0003800200 */
.L_x_885:
        /* <DEDUP_REMOVED lines=32> */
.L_x_884:
[----:B------:R-:W-:Y:S05]  /*21c0*/  BSYNC.RECONVERGENT B1 ;  /* 0x0000000000017941 */ /* 0x000fea0003800200 */
.L_x_883:
        /* <DEDUP_REMOVED lines=34> */
.L_x_899:
[----:B------:R-:W-:Y:S05]  /*23f0*/  BSYNC.RECONVERGENT B0 ;  /* 0x0000000000007941 */ /* 0x000fea0003800200 */
.L_x_898:
        /* <DEDUP_REMOVED lines=26> */
[----:B------:R-:W-:Y:S05]  /*25a0*/  CALL.REL.NOINC `($__internal_41_$__cuda_sm3x_div_rn_noftz_f32_slowpath) ;  /* 0x0000002400607944 */ /* 0x000fea0003c00000 */
[----:B------:R-:W-:-:S07]  /*25b0*/  IMAD.MOV.U32 R74, RZ, RZ, R76 ;  /* 0x000000ffff4a7224 */ /* 0x000fce00078e004c */
.L_x_901:
[----:B------:R-:W-:-:S04]  /*25c0*/  FSETP.NEU.AND P1, PT, |R74|, +INF , PT ;  /* 0x7f8000004a00780b */ /* 0x000fc80003f2d200 */
[----:B------:R-:W-:-:S04]  /*25d0*/  FSEL R74, R74, 3.40282346638528859812e+38, P1 ;  /* 0x7f7fffff4a4a7808 */ /* 0x000fc80000800000 */
[----:B------:R-:W-:-:S07]  /*25e0*/  @P4 LOP3.LUT R74, R74, 0xff800000, RZ, 0xc0, !PT ;  /* 0xff8000004a4a4812 */ /* 0x000fce00078ec0ff */
.L_x_900:
        /* <DEDUP_REMOVED lines=8> */
[----:B-1----:R-:W-:Y:S05]  /*2670*/  CALL.REL.NOINC `($__internal_40_$__cuda_sm20_rcp_rn_f32_slowpath) ;  /* 0x00000020005c7944 */ /* 0x002fea0003c00000 */
[----:B------:R-:W-:Y:S05]  /*2680*/  BRA `(.L_x_905) ;  /* 0x0000000000107947 */ /* 0x000fea0003800000 */
.L_x_904:
[----:B------:R-:W0:Y:S02]  /*2690*/  MUFU.RCP R75, R74 ;  /* 0x0000004a004b7308 */ /* 0x000e240000001000 */
[----:B0-----:R-:W-:-:S04]  /*26a0*/  FFMA R0, R75, R74, -1 ;  /* 0xbf8000004b007423 */ /* 0x001fc8000000004a */
[----:B------:R-:W-:-:S04]  /*26b0*/  FADD.FTZ R0, -R0, -RZ ;  /* 0x800000ff00007221 */ /* 0x000fc80000010100 */
[----:B------:R-:W-:-:S07]  /*26c0*/  FFMA R75, R75, R0, R75 ;  /* 0x000000004b4b7223 */ /* 0x000fce000000004b */
.L_x_905:
        /* <DEDUP_REMOVED lines=14> */
.L_x_903:
[----:B------:R-:W-:Y:S05]  /*27b0*/  BSYNC.RECONVERGENT B0 ;  /* 0x0000000000007941 */ /* 0x000fea0003800200 */
.L_x_902:
        /* <DEDUP_REMOVED lines=22> */
[----:B------:R-:W-:-:S02]  /*2920*/  F2FP.SATFINITE.E5M2.F32.PACK_AB_MERGE_C R81, RZ, R59, RZ ;  /* 0x0000003bff51723e */ /* 0x000fc400048060ff */
[----:B--2---:R-:W-:Y:S02]  /*2930*/  IADD3 R40, P0, PT, R2, UR4, RZ ;  /* 0x0000000402287c10 */ /* 0x004fe4000ff1e0ff */
[----:B------:R-:W-:Y:S02]  /*2940*/  F2FP.SATFINITE.E5M2.F32.PACK_AB_MERGE_C R77, RZ, R56, RZ ;  /* 0x00000038ff4d723e */ /* 0x000fe400048060ff */
[----:B------:R-:W-:Y:S02]  /*2950*/  IADD3.X R41, PT, PT, R69, UR5, RZ, P0, !PT ;  /* 0x0000000545297c10 */ /* 0x000fe400087fe4ff */
[----:B------:R-:W-:Y:S02]  /*2960*/  ISETP.GT.U32.AND P0, PT, R70, 0xf, PT ;  /* 0x0000000f4600780c */ /* 0x000fe40003f04070 */
[----:B------:R-:W-:Y:S02]  /*2970*/  LOP3.LUT P1, RZ, R40, 0xf, RZ, 0xc0, !PT ;  /* 0x0000000f28ff7812 */ /* 0x000fe4000782c0ff */
[----:B------:R-:W-:-:S02]  /*2980*/  ISETP.GT.U32.AND.EX P0, PT, R71, RZ, PT, P0 ;  /* 0x000000ff4700720c */ /* 0x000fc40003f04100 */
        /* <DEDUP_REMOVED lines=65> */
.L_x_908:
        /* <DEDUP_REMOVED lines=33> */
.L_x_907:
[----:B------:R-:W-:Y:S05]  /*2fb0*/  BSYNC.RECONVERGENT B0 ;  /* 0x0000000000007941 */ /* 0x000fea0003800200 */
.L_x_906:
        /* <DEDUP_REMOVED lines=23> */
[----:B--234-:R-:W-:Y:S02]  /*3130*/  IADD3 R41, P1, PT, R2, UR4, RZ ;  /* 0x0000000402297c10 */ /* 0x01cfe4000ff3e0ff */
[----:B------:R-:W-:Y:S02]  /*3140*/  F2FP.SATFINITE.E5M2.F32.PACK_AB_MERGE_C R57, RZ, R46, RZ ;  /* 0x0000002eff39723e */ /* 0x000fe400048060ff */
[----:B-----5:R-:W-:Y:S02]  /*3150*/  IADD3 R40, P0, PT, R41, R42, RZ ;  /* 0x0000002a29287210 */ /* 0x020fe40007f1e0ff */
[----:B------:R-:W-:Y:S02]  /*3160*/  F2FP.SATFINITE.E5M2.F32.PACK_AB_MERGE_C R47, RZ, R47, RZ ;  /* 0x0000002fff2f723e */ /* 0x000fe400048060ff */
[----:B------:R-:W-:Y:S02]  /*3170*/  IADD3.X R41, PT, PT, R43, UR5, R69, P0, P1 ;  /* 0x000000052b297c10 */ /* 0x000fe400087e2445 */
[----:B------:R-:W-:-:S02]  /*3180*/  ISETP.LT.U32.AND P1, PT, R70, 0x10, PT ;  /* 0x000000104600780c */ /* 0x000fc40003f21070 */
[----:B------:R-:W-:Y:S02]  /*3190*/  LOP3.LUT P0, RZ, R40, 0xf, RZ, 0xc0, !PT ;  /* 0x0000000f28ff7812 */ /* 0x000fe4000780c0ff */
[----:B------:R-:W-:Y:S02]  /*31a0*/  F2FP.SATFINITE.E5M2.F32.PACK_AB_MERGE_C R43, RZ, R44, RZ ;  /* 0x0000002cff2b723e */ /* 0x000fe400048060ff */
[----:B------:R-:W-:Y:S02]  /*31b0*/  ISETP.LT.U32.OR.EX P0, PT, R71, RZ, P0, P1 ;  /* 0x000000ff4700720c */ /* 0x000fe40000701510 */
        /* <DEDUP_REMOVED lines=9> */
[----:B0-----:R-:W-:Y:S02]  /*3250*/  F2FP.SATFINITE.E5M2.F32.PACK_AB_MERGE_C R75, RZ, R25, RZ ;  /* 0x00000019ff4b723e */ /* 0x001fe400048060ff */
        /* <DEDUP_REMOVED lines=37> */
.L_x_911:
        /* <DEDUP_REMOVED lines=48> */
.L_x_910:
[----:B------:R-:W-:Y:S05]  /*37b0*/  BSYNC.RECONVERGENT B0 ;  /* 0x0000000000007941 */ /* 0x000fea0003800200 */
.L_x_909:
        /* <DEDUP_REMOVED lines=23> */
[----:B--234-:R-:W-:Y:S02]  /*3930*/  F2FP.SATFINITE.E5M2.F32.PACK_AB_MERGE_C R41, RZ, R38, RZ ;  /* 0x00000026ff29723e */ /* 0x01cfe400048060ff */
[----:B------:R-:W-:Y:S02]  /*3940*/  F2FP.SATFINITE.E5M2.F32.PACK_AB_MERGE_C R39, RZ, R39, RZ ;  /* 0x00000027ff27723e */ /* 0x000fe400048060ff */
[C---:B0-----:R-:W-:Y:S02]  /*3950*/  LEA R26, P0, R24.reuse, R2, 0x1 ;  /* 0x00000002181a7211 */ /* 0x041fe400078008ff */
[----:B------:R-:W-:Y:S02]  /*3960*/  F2FP.SATFINITE.E5M2.F32.PACK_AB_MERGE_C R27, RZ, R32, RZ ;  /* 0x00000020ff1b723e */ /* 0x000fe400048060ff */
[----:B------:R-:W-:Y:S01]  /*3970*/  LEA.HI.X R25, R24, R69, R25, 0x1, P0 ;  /* 0x0000004518197211 */ /* 0x000fe200000f0c19 */
[----:B------:R-:W-:Y:S01]  /*3980*/  FMUL R24, R74, R5 ;  /* 0x000000054a187220 */ /* 0x000fe20000400000 */
[----:B-----5:R-:W-:-:S02]  /*3990*/  IADD3 R4, P0, PT, R26, UR4, RZ ;  /* 0x000000041a047c10 */ /* 0x020fc4000ff1e0ff */
[----:B------:R-:W-:Y:S02]  /*39a0*/  F2FP.SATFINITE.E5M2.F32.PACK_AB_MERGE_C R33, RZ, R33, RZ ;  /* 0x00000021ff21723e */ /* 0x000fe400048060ff */
[----:B------:R-:W-:Y:S02]  /*39b0*/  IADD3.X R5, PT, PT, R25, UR5, RZ, P0, !PT ;  /* 0x0000000519057c10 */ /* 0x000fe400087fe4ff */
[----:B------:R-:W-:Y:S02]  /*39c0*/  LOP3.LUT P0, RZ, R4, 0xf, RZ, 0xc0, !PT ;  /* 0x0000000f04ff7812 */ /* 0x000fe4000780c0ff */
[----:B------:R-:W-:Y:S02]  /*39d0*/  F2FP.SATFINITE.E5M2.F32.PACK_AB_MERGE_C R25, RZ, R36, RZ ;  /* 0x00000024ff19723e */ /* 0x000fe400048060ff */
[----:B------:R-:W-:Y:S02]  /*39e0*/  ISETP.LT.U32.OR.EX P0, PT, R71, RZ, P0, P1 ;  /* 0x000000ff4700720c */ /* 0x000fe40000701510 */
        /* <DEDUP_REMOVED lines=45> */
.L_x_914:
        /* <DEDUP_REMOVED lines=48> */
.L_x_913:
[----:B------:R-:W-:Y:S05]  /*3fc0*/  BSYNC.RECONVERGENT B0 ;  /* 0x0000000000007941 */ /* 0x000fea0003800200 */
.L_x_912:
        /* <DEDUP_REMOVED lines=24> */
[----:B------:R-:W-:Y:S01]  /*4150*/  F2FP.SATFINITE.E5M2.F32.PACK_AB_MERGE_C R9, RZ, R9, RZ ;  /* 0x00000009ff09723e */ /* 0x000fe200048060ff */
[----:B0-----:R-:W-:Y:S01]  /*4160*/  IMAD.WIDE.U32 R2, R4, 0x3, R2 ;  /* 0x0000000304027825 */ /* 0x001fe200078e0002 */
[----:B------:R-:W-:Y:S02]  /*4170*/  F2FP.SATFINITE.E5M2.F32.PACK_AB_MERGE_C R25, RZ, R10, RZ ;  /* 0x0000000aff19723e */ /* 0x000fe400048060ff */
[----:B------:R-:W-:Y:S01]  /*4180*/  F2FP.SATFINITE.E5M2.F32.PACK_AB_MERGE_C R7, RZ, R12, RZ ;  /* 0x0000000cff07723e */ /* 0x000fe200048060ff */
[----:B------:R-:W-:Y:S01]  /*4190*/  IMAD R5, R5, 0x3, RZ ;  /* 0x0000000305057824 */ /* 0x000fe200078e02ff */
[----:B-----5:R-:W-:Y:S02]  /*41a0*/  IADD3 R2, P0, PT, R2, UR4, RZ ;  /* 0x0000000402027c10 */ /* 0x020fe4000ff1e0ff */
[----:B------:R-:W-:Y:S02]  /*41b0*/  F2FP.SATFINITE.E5M2.F32.PACK_AB_MERGE_C R13, RZ, R13, RZ ;  /* 0x0000000dff0d723e */ /* 0x000fe400048060ff */
[----:B------:R-:W-:-:S02]  /*41c0*/  IADD3.X R3, PT, PT, R3, UR5, R5, P0, !PT ;  /* 0x0000000503037c10 */ /* 0x000fc400087fe405 */
        /* <DEDUP_REMOVED lines=48> */
.L_x_915:
        /* <DEDUP_REMOVED lines=50> */
        .weak           $__internal_40_$__cuda_sm20_rcp_rn_f32_slowpath
        .type           $__internal_40_$__cuda_sm20_rcp_rn_f32_slowpath,@function
        .size           $__internal_40_$__cuda_sm20_rcp_rn_f32_slowpath,($__internal_41_$__cuda_sm3x_div_rn_noftz_f32_slowpath - $__internal_40_$__cuda_sm20_rcp_rn_f32_slowpath)
$__internal_40_$__cuda_sm20_rcp_rn_f32_slowpath:
        /* <DEDUP_REMOVED lines=15> */
.L_x_916:
        /* <DEDUP_REMOVED lines=33> */
.L_x_918:
[----:B------:R0:W1:Y:S02]  /*4af0*/  MUFU.RCP R75, R0 ;  /* 0x00000000004b7308 */ /* 0x0000640000001000 */
.L_x_917:
[----:B------:R-:W-:Y:S02]  /*4b00*/  IMAD.MOV.U32 R76, RZ, RZ, R80 ;  /* 0x000000ffff4c7224 */ /* 0x000fe400078e0050 */
[----:B------:R-:W-:-:S04]  /*4b10*/  IMAD.MOV.U32 R77, RZ, RZ, 0x0 ;  /* 0x00000000ff4d7424 */ /* 0x000fc800078e00ff */
[----:B0123--:R-:W-:Y:S05]  /*4b20*/  RET.REL.NODEC R76 `(_ZN18transformer_engine71_GLOBAL__N__76556b6a_38_quantize_transpose_square_blockwise_cu_108e784945block_scaled_cast_transpose_kernel_notalignedILb0Eff13__nv_fp8_e5m2EEvPKT1_PT2_S7_PT0_S9_mmmmmmfbPKf) ;  /* 0xffffffb44c347950 */ /* 0x00ffea0003c3ffff */
        .weak           $__internal_41_$__cuda_sm3x_div_rn_noftz_f32_slowpath
        .type           $__internal_41_$__cuda_sm3x_div_rn_noftz_f32_slowpath,@function
        .size           $__internal_41_$__cuda_sm3x_div_rn_noftz_f32_slowpath,(.L_x_1096 - $__internal_41_$__cuda_sm3x_div_rn_noftz_f32_slowpath)
$__internal_41_$__cuda_sm3x_div_rn_noftz_f32_slowpath:
        /* <DEDUP_REMOVED lines=23> */
.L_x_919:
        /* <DEDUP_REMOVED lines=49> */
.L_x_925:
[----:B------:R-:W-:-:S04]  /*4fb0*/  LOP3.LUT R76, R76, 0x80000000, RZ, 0xc0, !PT ;  /* 0x800000004c4c7812 */ /* 0x000fc800078ec0ff */
[----:B------:R-:W-:Y:S01]  /*4fc0*/  LOP3.LUT R76, R76, 0x7f800000, RZ, 0xfc, !PT ;  /* 0x7f8000004c4c7812 */ /* 0x000fe200078efcff */
[----:B------:R-:W-:Y:S06]  /*4fd0*/  BRA `(.L_x_926) ;  /* 0x0000000000287947 */ /* 0x000fec0003800000 */
.L_x_924:
[----:B------:R-:W-:Y:S01]  /*4fe0*/  IMAD R76, R74, 0x800000, R76 ;  /* 0x008000004a4c7824 */ /* 0x000fe200078e024c */
[----:B------:R-:W-:Y:S06]  /*4ff0*/  BRA `(.L_x_926) ;  /* 0x0000000000207947 */ /* 0x000fec0003800000 */
.L_x_923:
[----:B------:R-:W-:-:S04]  /*5000*/  LOP3.LUT R76, R76, 0x80000000, R75, 0x48, !PT ;  /* 0x800000004c4c7812 */ /* 0x000fc800078e484b */
[----:B------:R-:W-:Y:S01]  /*5010*/  LOP3.LUT R76, R76, 0x7f800000, RZ, 0xfc, !PT ;  /* 0x7f8000004c4c7812 */ /* 0x000fe200078efcff */
[----:B------:R-:W-:Y:S06]  /*5020*/  BRA `(.L_x_926) ;  /* 0x0000000000147947 */ /* 0x000fec0003800000 */
.L_x_922:
[----:B------:R-:W-:Y:S01]  /*5030*/  LOP3.LUT R76, R76, 0x80000000, R75, 0x48, !PT ;  /* 0x800000004c4c7812 */ /* 0x000fe200078e484b */
[----:B------:R-:W-:Y:S06]  /*5040*/  BRA `(.L_x_926) ;  /* 0x00000000000c7947 */ /* 0x000fec0003800000 */
.L_x_921:
[----:B------:R-:W0:Y:S01]  /*5050*/  MUFU.RSQ R76, -QNAN ;  /* 0xffc00000004c7908 */ /* 0x000e220000001400 */
[----:B------:R-:W-:Y:S05]  /*5060*/  BRA `(.L_x_926) ;  /* 0x0000000000047947 */ /* 0x000fea0003800000 */
.L_x_920:
[----:B------:R-:W-:-:S07]  /*5070*/  FADD.FTZ R76, R0, 57344 ;  /* 0x47600000004c7421 */ /* 0x000fce0000010000 */
.L_x_926:
[----:B------:R-:W-:Y:S02]  /*5080*/  IMAD.MOV.U32 R74, RZ, RZ, R78 ;  /* 0x000000ffff4a7224 */ /* 0x000fe400078e004e */
[----:B------:R-:W-:-:S04]  /*5090*/  IMAD.MOV.U32 R75, RZ, RZ, 0x0 ;  /* 0x00000000ff4b7424 */ /* 0x000fc800078e00ff */
[----:B0-----:R-:W-:Y:S05]  /*50a0*/  RET.REL.NODEC R74 `(_ZN18transformer_engine71_GLOBAL__N__76556b6a_38_quantize_transpose_square_blockwise_cu_108e784945block_scaled_cast_transpose_kernel_notalignedILb0Eff13__nv_fp8_e5m2EEvPKT1_PT2_S7_PT0_S9_mmmmmmfbPKf) ;  /* 0xffffffac4ad47950 */ /* 0x001fea0003c3ffff */
.L_x_927:
        /* <DEDUP_REMOVED lines=13> */
.L_x_1096:


//--------------------- .text._ZN18transformer_engine71_GLOBAL__N__76556b6a_38_quantize_transpose_square_blockwise_cu_108e784934block_scaled_cast_transpose_kernelILb0Eff13__nv_fp8_e5m2EEvPKT1_PT2_S7_PT0_S9_mmmmmmf14CUtensorMap_stbPKf --------------------------
	.section	.text._ZN18transformer_engine71_GLOBAL__N__76556b6a_38_quantize_transpose_square_blockwise_cu_108e784934block_scaled_cast_transpose_kernelILb0Eff13__nv_fp8_e5m2EEvPKT1_PT2_S7_PT0_S9_mmmmmmf14CUtensorMap_stbPKf,"ax",@progbits
	.align	128
.text._ZN18transformer_engine71_GLOBAL__N__76556b6a_38_quantize_transpose_square_blockwise_cu_108e784934block_scaled_cast_transpose_kernelILb0Eff13__nv_fp8_e5m2EEvPKT1_PT2_S7_PT0_S9_mmmmmmf14CUtensorMap_stbPKf:
        .type           _ZN18transformer_engine71_GLOBAL__N__76556b6a_38_quantize_transpose_square_blockwise_cu_108e784934block_scaled_cast_transpose_kernelILb0Eff13__nv_fp8_e5m2EEvPKT1_PT2_S7_PT0_S9_mmmmmmf14CUtensorMap_stbPKf,@function
        .size           _ZN18transformer_engine71_GLOBAL__N__76556b6a_38_quantize_transpose_square_blockwise_cu_108e784934block_scaled_cast_transpose_kernelILb0Eff13__nv_fp8_e5m2EEvPKT1_PT2_S7_PT0_S9_mmmmmmf14CUtensorMap_stbPKf,(.L_x_1099 - _ZN18transformer_engine71_GLOBAL__N__76556b6a_38_quantize_transpose_square_blockwise_cu_108e784934block_scaled_cast_transpose_kernelILb0Eff13__nv_fp8_e5m2EEvPKT1_PT2_S7_PT0_S9_mmmmmmf14CUtensorMap_stbPKf)
        .other          _ZN18transformer_engine71_GLOBAL__N__76556b6a_38_quantize_transpose_square_blockwise_cu_108e784934block_scaled_cast_transpose_kernelILb0Eff13__nv_fp8_e5m2EEvPKT1_PT2_S7_PT0_S9_mmmmmmf14CUtensorMap_stbPKf,@"STO_CUDA_ENTRY STV_DEFAULT"
_ZN18transformer_engine71_GLOBAL__N__76556b6a_38_quantize_transpose_square_blockwise_cu_108e784934block_scaled_cast_transpose_kernelILb0Eff13__nv_fp8_e5m2EEvPKT1_PT2_S7_PT0_S9_mmmmmmf14CUtensorMap_stbPKf:
        /* <DEDUP_REMOVED lines=10> */
.L_x_928:
        /* <DEDUP_REMOVED lines=110> */
.L_x_930:
[----:B------:R-:W-:Y:S05]  /*0780*/  BSYNC.RECONVERGENT B0 ;  /* 0x0000000000007941 */ /* 0x000fea0003800200 */
.L_x_929:
        /* <DEDUP_REMOVED lines=26> */
[----:B------:R-:W-:Y:S05]  /*0930*/  CALL.REL.NOINC `($__internal_43_$__cuda_sm3x_div_rn_noftz_f32_slowpath) ;  /* 0x00000014007c7944 */ /* 0x000fea0003c00000 */
.L_x_932:
[----:B------:R-:W-:-:S04]  /*0940*/  FSETP.NEU.AND P0, PT, |R0|, +INF , PT ;  /* 0x7f8000000000780b */ /* 0x000fc80003f0d200 */
[----:B------:R-:W-:-:S04]  /*0950*/  FSEL R0, R0, 3.40282346638528859812e+38, P0 ;  /* 0x7f7fffff00007808 */ /* 0x000fc80000000000 */
[----:B------:R-:W-:-:S07]  /*0960*/  @P3 LOP3.LUT R0, R0, 0xff800000, RZ, 0xc0, !PT ;  /* 0xff80000000003812 */ /* 0x000fce00078ec0ff */
.L_x_931:
[----:B------:R-:W-:Y:S04]  /*0970*/  BSSY.RECONVERGENT B0, `(.L_x_933) ;  /* 0x0000019000007945 */ /* 0x000fe80003800200 */
[----:B------:R-:W-:Y:S05]  /*0980*/  @P2 BRA `(.L_x_934) ;  /* 0x00000000005c2947 */ /* 0x000fea0003800000 */
[----:B-1----:R-:W-:-:S05]  /*0990*/  VIADD R68, R0, 0x1800000 ;  /* 0x0180000000447836 */ /* 0x002fca0000000000 */
[----:B------:R-:W-:-:S04]  /*09a0*/  LOP3.LUT R68, R68, 0x7f800000, RZ, 0xc0, !PT ;  /* 0x7f80000044447812 */ /* 0x000fc800078ec0ff */
[----:B------:R-:W-:-:S13]  /*09b0*/  ISETP.GT.U32.AND P0, PT, R68, 0x1ffffff, PT ;  /* 0x01ffffff4400780c */ /* 0x000fda0003f04070 */
[----:B------:R-:W-:Y:S05]  /*09c0*/  @P0 BRA `(.L_x_935) ;  /* 0x0000000000100947 */ /* 0x000fea0003800000 */
[----:B------:R-:W-:-:S07]  /*09d0*/  MOV R70, 0x9f0 ;  /* 0x000009f000467802 */ /* 0x000fce0000000f00 */
[----:B------:R-:W-:Y:S05]  /*09e0*/  CALL.REL.NOINC `($__internal_42_$__cuda_sm20_rcp_rn_f32_slowpath) ;  /* 0x0000001000847944 */ /* 0x000fea0003c00000 */
[----:B------:R-:W-:Y:S01]  /*09f0*/  IMAD.MOV.U32 R74, RZ, RZ, R68 ;  /* 0x000000ffff4a7224 */ /* 0x000fe200078e0044 */
[----:B------:R-:W-:Y:S06]  /*0a00*/  BRA `(.L_x_936) ;  /* 0x0000000000107947 */ /* 0x000fec0003800000 */
.L_x_935:
[----:B------:R-:W0:Y:S02]  /*0a10*/  MUFU.RCP R69, R0 ;  /* 0x0000000000457308 */ /* 0x000e240000001000 */
[----:B0-----:R-:W-:-:S04]  /*0a20*/  FFMA R68, R69, R0, -1 ;  /* 0xbf80000045447423 */ /* 0x001fc80000000000 */
[----:B------:R-:W-:-:S04]  /*0a30*/  FADD.FTZ R68, -R68, -RZ ;  /* 0x800000ff44447221 */ /* 0x000fc80000010100 */
[----:B------:R-:W-:-:S07]  /*0a40*/  FFMA R74, R69, R68, R69 ;  /* 0x00000044454a7223 */ /* 0x000fce0000000045 */
.L_x_936:
        /* <DEDUP_REMOVED lines=11> */
.L_x_934:
[----:B------:R-:W-:Y:S05]  /*0b00*/  BSYNC.RECONVERGENT B0 ;  /* 0x0000000000007941 */ /* 0x000fea0003800200 */
.L_x_933:
        /* <DEDUP_REMOVED lines=21> */
[----:B------:R-:W-:Y:S01]  /*0c60*/  IMAD R3, R3, 0x100, R4 ;  /* 0x0000010003037824 */ /* 0x000fe200078e0204 */
[----:B------:R-:W-:Y:S01]  /*0c70*/  F2FP.SATFINITE.E5M2.F32.PACK_AB_MERGE_C R6, RZ, R6, RZ ;  /* 0x00000006ff06723e */ /* 0x000fe200048060ff */
[----:B------:R-:W-:Y:S01]  /*0c80*/  FMUL R57, R57, R0 ;  /* 0x0000000039397220 */ /* 0x000fe20000400000 */
[----:B------:R-:W-:Y:S01]  /*0c90*/  IMAD R4, R9, 0x100, R8 ;  /* 0x0000010009047824 */ /* 0x000fe200078e0208 */
[----:B------:R-:W-:Y:S01]  /*0ca0*/  F2FP.SATFINITE.E5M2.F32.PACK_AB_MERGE_C R20, RZ, R20, RZ ;  /* 0x00000014ff14723e */ /* 0x000fe200048060ff */
[-C--:B------:R-:W-:Y:S01]  /*0cb0*/  FMUL R13, R13, R0.reuse ;  /* 0x000000000d0d7220 */ /* 0x080fe20000400000 */
[-C--:B------:R-:W-:Y:S01]  /*0cc0*/  FMUL R25, R25, R0.reuse ;  /* 0x0000000019197220 */ /* 0x080fe20000400000 */
[----:B------:R-:W-:Y:S01]  /*0cd0*/  F2FP.SATFINITE.E5M2.F32.PACK_AB_MERGE_C R8, RZ, R21, RZ ;  /* 0x00000015ff08723e */ /* 0x000fe200048060ff */
[----:B------:R-:W-:Y:S01]  /*0ce0*/  FMUL R17, R17, R0 ;  /* 0x0000000011117220 */ /* 0x000fe20000400000 */
[----:B------:R-:W-:Y:S01]  /*0cf0*/  F2FP.SATFINITE.E5M2.F32.PACK_AB_MERGE_C R56, RZ, R56, RZ ;  /* 0x00000038ff38723e */ /* 0x000fe200048060ff */
[----:B------:R-:W-:Y:S01]  /*0d00*/  FMUL R14, R14, R0 ;  /* 0x000000000e0e7220 */ /* 0x000fe20000400000 */
[----:B------:R-:W-:Y:S01]  /*0d10*/  F2FP.SATFINITE.E5M2.F32.PACK_AB_MERGE_C R12, RZ, R12, RZ ;  /* 0x0000000cff0c723e */ /* 0x000fe200048060ff */
[----:B------:R-:W-:Y:S01]  /*0d20*/  FMUL R28, R28, R0 ;  /* 0x000000001c1c7220 */ /* 0x000fe20000400000 */
[----:B------:R-:W-:Y:S01]  /*0d30*/  F2FP.SATFINITE.E5M2.F32.PACK_AB_MERGE_C R24, RZ, R24, RZ ;  /* 0x00000018ff18723e */ /* 0x000fe200048060ff */
[-C--:B------:R-:W-:Y:S01]  /*0d40*/  FMUL R30, R30, R0.reuse ;  /* 0x000000001e1e7220 */ /* 0x080fe20000400000 */
[----:B------:R-:W-:Y:S01]  /*0d50*/  F2FP.SATFINITE.E5M2.F32.PACK_AB_MERGE_C R21, RZ, R33, RZ ;  /* 0x00000021ff15723e */ /* 0x000fe200048060ff */
[----:B------:R-:W-:Y:S01]  /*0d60*/  IMAD.U32 R6, R6, 0x10000, RZ ;  /* 0x0001000006067824 */ /* 0x000fe200078e00ff */
[----:B------:R-:W-:Y:S01]  /*0d70*/  LOP3.LUT R32, R32, 0xff, RZ, 0xc0, !PT ;  /* 0x000000ff20207812 */ /* 0x000fe200078ec0ff */
[----:B------:R-:W-:Y:S01]  /*0d80*/  FMUL R10, R10, R0 ;  /* 0x000000000a0a7220 */ /* 0x000fe20000400000 */
[----:B------:R-:W-:Y:S01]  /*0d90*/  F2FP.SATFINITE.E5M2.F32.PACK_AB_MERGE_C R16, RZ, R16, RZ ;  /* 0x00000010ff10723e */ /* 0x000fe200048060ff */
[----:B------:R-:W-:Y:S01]  /*0da0*/  FMUL R29, R29, R0 ;  /* 0x000000001d1d7220 */ /* 0x000fe20000400000 */
[----:B------:R-:W-:Y:S01]  /*0db0*/  F2FP.SATFINITE.E5M2.F32.PACK_AB_MERGE_C R18, RZ, R18, RZ ;  /* 0x00000012ff12723e */ /* 0x000fe200048060ff */
[----:B------:R-:W-:Y:S01]  /*0dc0*/  IMAD R21, R21, 0x100, R32 ;  /* 0x0000010015157824 */ /* 0x000fe200078e0220 */
[----:B------:R-:W-:Y:S01]  /*0dd0*/  LOP3.LUT R5, R20, 0xff, RZ, 0xc0, !PT ;  /* 0x000000ff14057812 */ /* 0x000fe200078ec0ff */
[-C--:B------:R-:W-:Y:S01]  /*0de0*/  FMUL R26, R26, R0.reuse ;  /* 0x000000001a1a7220 */ /* 0x080fe20000400000 */
[----:B------:R-:W-:Y:S01]  /*0df0*/  F2FP.SATFINITE.E5M2.F32.PACK_AB_MERGE_C R20, RZ, R57, RZ ;  /* 0x00000039ff14723e */ /* 0x000fe200048060ff */
[-C--:B------:R-:W-:Y:S01]  /*0e00*/  FMUL R40, R40, R0.reuse ;  /* 0x0000000028287220 */ /* 0x080fe20000400000 */
[----:B------:R-:W-:Y:S01]  /*0e10*/  LOP3.LUT R33, R56, 0xff, RZ, 0xc0, !PT ;  /* 0x000000ff38217812 */ /* 0x000fe200078ec0ff */
[-C--:B------:R-:W-:Y:S01]  /*0e20*/  FMUL R42, R42, R0.reuse ;  /* 0x000000002a2a7220 */ /* 0x080fe20000400000 */
[----:B------:R-:W-:Y:S01]  /*0e30*/  F2FP.SATFINITE.E5M2.F32.PACK_AB_MERGE_C R13, RZ, R13, RZ ;  /* 0x0000000dff0d723e */ /* 0x000fe200048060ff */
[----:B------:R-:W-:Y:S01]  /*0e40*/  IMAD.U32 R18, R18, 0x10000, RZ ;  /* 0x0001000012127824 */ /* 0x000fe200078e00ff */
[----:B------:R-:W-:Y:S01]  /*0e50*/  F2FP.SATFINITE.E5M2.F32.PACK_AB_MERGE_C R25, RZ, R25, RZ ;  /* 0x00000019ff19723e */ /* 0x000fe200048060ff */
[----:B------:R-:W-:Y:S01]  /*0e60*/  IMAD R8, R8, 0x100, R5 ;  /* 0x0000010008087824 */ /* 0x000fe200078e0205 */
[----:B------:R-:W-:Y:S01]  /*0e70*/  LOP3.LUT R12, R12, 0xff, RZ, 0xc0, !PT ;  /* 0x000000ff0c0c7812 */ /* 0x000fe200078ec0ff */
[----:B------:R-:W-:Y:S01]  /*0e80*/  IMAD R20, R20, 0x100, R33 ;  /* 0x0000010014147824 */ /* 0x000fe200078e0221 */
[----:B------:R-:W-:Y:S01]  /*0e90*/  LOP3.LUT R24, R24, 0xff, RZ, 0xc0, !PT ;  /* 0x000000ff18187812 */ /* 0x000fe200078ec0ff */
[----:B------:R-:W-:Y:S01]  /*0ea0*/  FMUL R41, R41, R0 ;  /* 0x0000000029297220 */ /* 0x000fe20000400000 */
[----:B------:R-:W-:Y:S01]  /*0eb0*/  F2FP.SATFINITE.E5M2.F32.PACK_AB_MERGE_C R17, RZ, R17, RZ ;  /* 0x00000011ff11723e */ /* 0x000fe200048060ff */
[----:B------:R-:W-:Y:S01]  /*0ec0*/  IMAD R13, R13, 0x100, R12 ;  /* 0x000001000d0d7824 */ /* 0x000fe200078e020c */
[----:B------:R-:W-:Y:S01]  /*0ed0*/  LOP3.LUT R16, R16, 0xff, RZ, 0xc0, !PT ;  /* 0x000000ff10107812 */ /* 0x000fe200078ec0ff */
[----:B------:R-:W-:Y:S01]  /*0ee0*/  IMAD R5, R25, 0x100, R24 ;  /* 0x0000010019057824 */ /* 0x000fe200078e0218 */
[----:B------:R-:W-:Y:S01]  /*0ef0*/  F2FP.SATFINITE.E5M2.F32.PACK_AB_MERGE_C R28, RZ, R28, RZ ;  /* 0x0000001cff1c723e */ /* 0x000fe200048060ff */
[----:B------:R-:W-:Y:S01]  /*0f00*/  FMUL R7, R7, R0 ;  /* 0x0000000007077220 */ /* 0x000fe20000400000 */
[----:B------:R-:W-:Y:S01]  /*0f10*/  LOP3.LUT R32, R6, 0xff0000, RZ, 0xc0, !PT ;  /* 0x00ff000006207812 */ /* 0x000fe200078ec0ff */
[----:B------:R-:W-:Y:S01]  /*0f20*/  IMAD R12, R17, 0x100, R16 ;  /* 0x00000100110c7824 */ /* 0x000fe200078e0210 */
[----:B------:R-:W-:Y:S01]  /*0f30*/  F2FP.SATFINITE.E5M2.F32.PACK_AB_MERGE_C R14, RZ, R14, RZ ;  /* 0x0000000eff0e723e */ /* 0x000fe200048060ff */
[----:B------:R-:W-:Y:S01]  /*0f40*/  FMUL R48, R48, R0 ;  /* 0x0000000030307220 */ /* 0x000fe20000400000 */
[----:B------:R-:W-:Y:S01]  /*0f50*/  F2FP.SATFINITE.E5M2.F32.PACK_AB_MERGE_C R30, RZ, R30, RZ ;  /* 0x0000001eff1e723e */ /* 0x000fe200048060ff */
[----:B------:R-:W-:Y:S01]  /*0f60*/  FMUL R50, R50, R0 ;  /* 0x0000000032327220 */ /* 0x000fe20000400000 */
[----:B------:R-:W-:Y:S01]  /*0f70*/  F2FP.SATFINITE.E5M2.F32.PACK_AB_MERGE_C R33, RZ, R10, RZ ;  /* 0x0000000aff21723e */ /* 0x000fe200048060ff */
[-C--:B------:R-:W-:Y:S01]  /*0f80*/  FMUL R60, R60, R0.reuse ;  /* 0x000000003c3c7220 */ /* 0x080fe20000400000 */
[----:B------:R-:W-:Y:S01]  /*0f90*/  F2FP.SATFINITE.E5M2.F32.PACK_AB_MERGE_C R24, RZ, R29, RZ ;  /* 0x0000001dff18723e */ /* 0x000fe200048060ff */
[----:B------:R-:W-:Y:S01]  /*0fa0*/  FMUL R62, R62, R0 ;  /* 0x000000003e3e7220 */ /* 0x000fe20000400000 */
[----:B------:R-:W-:Y:S01]  /*0fb0*/  LOP3.LUT R9, R28, 0xff, RZ, 0xc0, !PT ;  /* 0x000000ff1c097812 */ /* 0x000fe200078ec0ff */
[----:B------:R-:W-:Y:S01]  /*0fc0*/  IMAD.U32 R14, R14, 0x10000, RZ ;  /* 0x000100000e0e7824 */ /* 0x000fe200078e00ff */
[----:B------:R-:W-:Y:S01]  /*0fd0*/  LOP3.LUT R10, R32, 0xffff, R3, 0xf8, !PT ;  /* 0x0000ffff200a7812 */ /* 0x000fe200078ef803 */
[----:B------:R-:W-:Y:S01]  /*0fe0*/  IMAD.U32 R30, R30, 0x10000, RZ ;  /* 0x000100001e1e7824 */ /* 0x000fe200078e00ff */
[----:B------:R-:W-:Y:S01]  /*0ff0*/  F2FP.SATFINITE.E5M2.F32.PACK_AB_MERGE_C R40, RZ, R40, RZ ;  /* 0x00000028ff28723e */ /* 0x000fe200048060ff */
[----:B------:R-:W2:Y:S01]  /*1000*/  LDCU.64 UR4, c[0x0][0x388] ;  /* 0x00007100ff0477ac */ /* 0x000ea20008000a00 */
[----:B------:R-:W-:Y:S01]  /*1010*/  LOP3.LUT R3, R18, 0xff0000, RZ, 0xc0, !PT ;  /* 0x00ff000012037812 */ /* 0x000fe200078ec0ff */
[----:B------:R-:W-:Y:S01]  /*1020*/  FMUL R49, R49, R0 ;  /* 0x0000000031317220 */ /* 0x000fe20000400000 */
[----:B------:R-:W-:Y:S01]  /*1030*/  F2FP.SATFINITE.E5M2.F32.PACK_AB_MERGE_C R26, RZ, R26, RZ ;  /* 0x0000001aff1a723e */ /* 0x000fe200048060ff */
[----:B------:R-:W-:Y:S01]  /*1040*/  FMUL R61, R61, R0 ;  /* 0x000000003d3d7220 */ /* 0x000fe20000400000 */
[----:B------:R-:W-:Y:S01]  /*1050*/  F2FP.SATFINITE.E5M2.F32.PACK_AB_MERGE_C R42, RZ, R42, RZ ;  /* 0x0000002aff2a723e */ /* 0x000fe200048060ff */
[----:B------:R-:W-:Y:S01]  /*1060*/  IMAD R24, R24, 0x100, R9 ;  /* 0x0000010018187824 */ /* 0x000fe200078e0209 */
[----:B------:R-:W-:Y:S01]  /*1070*/  F2FP.SATFINITE.E5M2.F32.PACK_AB_MERGE_C R16, RZ, R41, RZ ;  /* 0x00000029ff10723e */ /* 0x000fe200048060ff */
[----:B------:R-:W-:Y:S01]  /*1080*/  FMUL R58, R58, R0 ;  /* 0x000000003a3a7220 */ /* 0x000fe20000400000 */
[----:B------:R-:W-:Y:S01]  /*1090*/  LOP3.LUT R25, R40, 0xff, RZ, 0xc0, !PT ;  /* 0x000000ff28197812 */ /* 0x000fe200078ec0ff */
[----:B------:R-:W-:Y:S01]  /*10a0*/  IMAD.U32 R26, R26, 0x10000, RZ ;  /* 0x000100001a1a7824 */ /* 0x000fe200078e00ff */
[----:B------:R-:W-:Y:S01]  /*10b0*/  LOP3.LUT R18, R3, 0xffff, R12, 0xf8, !PT ;  /* 0x0000ffff03127812 */ /* 0x000fe200078ef80c */
[----:B------:R-:W-:Y:S01]  /*10c0*/  IMAD.U32 R42, R42, 0x10000, RZ ;  /* 0x000100002a2a7824 */ /* 0x000fe200078e00ff */
[----:B------:R-:W-:Y:S01]  /*10d0*/  F2FP.SATFINITE.E5M2.F32.PACK_AB_MERGE_C R48, RZ, R48, RZ ;  /* 0x00000030ff30723e */ /* 0x000fe200048060ff */
[----:B------:R-:W-:Y:S01]  /*10e0*/  FMUL R11, R11, R0 ;  /* 0x000000000b0b7220 */ /* 0x000fe20000400000 */
[----:B------:R-:W-:Y:S01]  /*10f0*/  F2FP.SATFINITE.E5M2.F32.PACK_AB_MERGE_C R60, RZ, R60, RZ ;  /* 0x0000003cff3c723e */ /* 0x000fe200048060ff */
[-C--:B------:R-:W-:Y:S01]  /*1100*/  FMUL R15, R15, R0.reuse ;  /* 0x000000000f0f7220 */ /* 0x080fe20000400000 */
[----:B------:R-:W-:Y:S01]  /*1110*/  LOP3.LUT R14, R14, 0xff0000, RZ, 0xc0, !PT ;  /* 0x00ff00000e0e7812 */ /* 0x000fe200078ec0ff */
[----:B------:R-:W-:Y:S01]  /*1120*/  FMUL R19, R19, R0 ;  /* 0x0000000013137220 */ /* 0x000fe20000400000 */
[----:B------:R-:W-:Y:S01]  /*1130*/  LOP3.LUT R3, R30, 0xff0000, RZ, 0xc0, !PT ;  /* 0x00ff00001e037812 */ /* 0x000fe200078ec0ff */
[----:B------:R-:W-:Y:S01]  /*1140*/  IMAD R16, R16, 0x100, R25 ;  /* 0x0000010010107824 */ /* 0x000fe200078e0219 */
[----:B------:R-:W-:Y:S01]  /*1150*/  F2FP.SATFINITE.E5M2.F32.PACK_AB_MERGE_C R50, RZ, R50, RZ ;  /* 0x00000032ff32723e */ /* 0x000fe200048060ff */
[----:B------:R-:W-:Y:S01]  /*1160*/  IMAD.U32 R33, R33, 0x10000, RZ ;  /* 0x0001000021217824 */ /* 0x000fe200078e00ff */
[----:B------:R-:W-:Y:S01]  /*1170*/  F2FP.SATFINITE.E5M2.F32.PACK_AB_MERGE_C R62, RZ, R62, RZ ;  /* 0x0000003eff3e723e */ /* 0x000fe200048060ff */
[----:B------:R-:W3:Y:S01]  /*1180*/  LDCU.64 UR10, c[0x0][0x3a8] ;  /* 0x00007500ff0a77ac */ /* 0x000ee20008000a00 */
[----:B------:R-:W-:Y:S01]  /*1190*/  F2FP.SATFINITE.E5M2.F32.PACK_AB_MERGE_C R7, RZ, R7, RZ ;  /* 0x00000007ff07723e */ /* 0x000fe200048060ff */
[----:B------:R-:W-:Y:S01]  /*11a0*/  IMAD.U32 R50, R50, 0x10000, RZ ;  /* 0x0001000032327824 */ /* 0x000fe200078e00ff */
[----:B------:R-:W-:Y:S01]  /*11b0*/  F2FP.SATFINITE.E5M2.F32.PACK_AB_MERGE_C R28, RZ, R49, RZ ;  /* 0x00000031ff1c723e */ /* 0x000fe200048060ff */
[----:B------:R-:W-:Y:S01]  /*11c0*/  IMAD.U32 R62, R62, 0x10000, RZ ;  /* 0x000100003e3e7824 */ /* 0x000fe200078e00ff */
[----:B------:R-:W-:Y:S01]  /*11d0*/  LOP3.LUT R9, R48, 0xff, RZ, 0xc0, !PT ;  /* 0x000000ff30097812 */ /* 0x000fe200078ec0ff */
[-C--:B------:R-:W-:Y:S01]  /*11e0*/  FMUL R44, R44, R0.reuse ;  /* 0x000000002c2c7220 */ /* 0x080fe20000400000 */
[----:B------:R-:W-:Y:S01]  /*11f0*/  F2FP.SATFINITE.E5M2.F32.PACK_AB_MERGE_C R61, RZ, R61, RZ ;  /* 0x0000003dff3d723e */ /* 0x000fe200048060ff */
        /* <DEDUP_REMOVED lines=13> */
[----:B------:R-:W-:Y:S01]  /*12d0*/  F2FP.SATFINITE.E5M2.F32.PACK_AB_MERGE_C R58, RZ, R58, RZ ;  /* 0x0000003aff3a723e */ /* 0x000fe200048060ff */
[-C--:B------:R-:W-:Y:S01]  /*12e0*/  FMUL R47, R47, R0.reuse ;  /* 0x000000002f2f7220 */ /* 0x080fe20000400000 */
[----:B------:R-:W-:Y:S01]  /*12f0*/  F2FP.SATFINITE.E5M2.F32.PACK_AB_MERGE_C R11, RZ, R11, RZ ;  /* 0x0000000bff0b723e */ /* 0x000fe200048060ff */
[-C--:B------:R-:W-:Y:S01]  /*1300*/  FMUL R36, R36, R0.reuse ;  /* 0x0000000024247220 */ /* 0x080fe20000400000 */
[----:B------:R-:W-:Y:S01]  /*1310*/  F2FP.SATFINITE.E5M2.F32.PACK_AB_MERGE_C R15, RZ, R15, RZ ;  /* 0x0000000fff0f723e */ /* 0x000fe200048060ff */
[----:B------:R-:W-:Y:S01]  /*1320*/  IMAD.U32 R58, R58, 0x10000, RZ ;  /* 0x000100003a3a7824 */ /* 0x000fe200078e00ff */
[----:B------:R-:W-:Y:S01]  /*1330*/  F2FP.SATFINITE.E5M2.F32.PACK_AB_MERGE_C R19, RZ, R19, RZ ;  /* 0x00000013ff13723e */ /* 0x000fe200048060ff */
        /* <DEDUP_REMOVED lines=17> */
[----:B------:R-:W-:Y:S01]  /*1450*/  F2FP.SATFINITE.E5M2.F32.PACK_AB_MERGE_C R44, RZ, R44, RZ ;  /* 0x0000002cff2c723e */ /* 0x000fe200048060ff */
[----:B------:R-:W-:Y:S01]  /*1460*/  FMUL R37, R37, R0 ;  /* 0x0000000025257220 */ /* 0x000fe20000400000 */
[----:B------:R-:W-:Y:S01]  /*1470*/  F2FP.SATFINITE.E5M2.F32.PACK_AB_MERGE_C R46, RZ, R46, RZ ;  /* 0x0000002eff2e723e */ /* 0x000fe200048060ff */
[----:B------:R-:W-:Y:S01]  /*1480*/  FMUL R39, R39, R0 ;  /* 0x0000000027277220 */ /* 0x000fe20000400000 */
[----:B------:R-:W-:Y:S01]  /*1490*/  F2FP.SATFINITE.E5M2.F32.PACK_AB_MERGE_C R22, RZ, R22, RZ ;  /* 0x00000016ff16723e */ /* 0x000fe200048060ff */
[-C--:B------:R-:W-:Y:S01]  /*14a0*/  FMUL R43, R43, R0.reuse ;  /* 0x000000002b2b7220 */ /* 0x080fe20000400000 */
[----:B------:R-:W-:Y:S01]  /*14b0*/  LOP3.LUT R32, R33, 0xffff, R4, 0xf8, !PT ;  /* 0x0000ffff21207812 */ /* 0x000fe200078ef804 */
[----:B------:R-:W-:Y:S01]  /*14c0*/  FMUL R51, R51, R0 ;  /* 0x0000000033337220 */ /* 0x000fe20000400000 */
[----:B------:R-:W-:Y:S01]  /*14d0*/  F2FP.SATFINITE.E5M2.F32.PACK_AB_MERGE_C R34, RZ, R34, RZ ;  /* 0x00000022ff22723e */ /* 0x000fe200048060ff */
        /* <DEDUP_REMOVED lines=14> */
[----:B------:R-:W-:Y:S01]  /*15c0*/  F2FP.SATFINITE.E5M2.F32.PACK_AB_MERGE_C R29, RZ, R45, RZ ;  /* 0x0000002dff1d723e */ /* 0x000fe200048060ff */
[----:B------:R-:W-:Y:S01]  /*15d0*/  IMAD.U32 R46, R46, 0x10000, RZ ;  /* 0x000100002e2e7824 */ /* 0x000fe200078e00ff */
[----:B------:R-:W-:Y:S01]  /*15e0*/  LOP3.LUT R44, R44, 0xff, RZ, 0xc0, !PT ;  /* 0x000000ff2c2c7812 */ /* 0x000fe200078ec0ff */
[----:B------:R-:W-:Y:S01]  /*15f0*/  IMAD.U32 R22, R22, 0x10000, RZ ;  /* 0x0001000016167824 */ /* 0x000fe200078e00ff */
[----:B------:R-:W-:Y:S01]  /*1600*/  F2FP.SATFINITE.E5M2.F32.PACK_AB_MERGE_C R47, RZ, R47, RZ ;  /* 0x0000002fff2f723e */ /* 0x000fe200048060ff */
[----:B------:R-:W-:Y:S01]  /*1610*/  IMAD.U32 R34, R34, 0x10000, RZ ;  /* 0x0001000022227824 */ /* 0x000fe200078e00ff */
[----:B------:R-:W-:Y:S01]  /*1620*/  F2FP.SATFINITE.E5M2.F32.PACK_AB_MERGE_C R36, RZ, R36, RZ ;  /* 0x00000024ff24723e */ /* 0x000fe200048060ff */
[----:B------:R-:W-:Y:S01]  /*1630*/  IMAD R29, R29, 0x100, R44 ;  /* 0x000001001d1d7824 */ /* 0x000fe200078e022c */
[----:B------:R-:W-:-:S02]  /*1640*/  F2FP.SATFINITE.E5M2.F32.PACK_AB_MERGE_C R38, RZ, R38, RZ ;  /* 0x00000026ff26723e */ /* 0x000fc400048060ff */
[----:B------:R-:W-:Y:S02]  /*1650*/  F2FP.SATFINITE.E5M2.F32.PACK_AB_MERGE_C R52, RZ, R52, RZ ;  /* 0x00000034ff34723e */ /* 0x000fe400048060ff */
[----:B------:R-:W-:Y:S01]  /*1660*/  F2FP.SATFINITE.E5M2.F32.PACK_AB_MERGE_C R64, RZ, R64, RZ ;  /* 0x00000040ff40723e */ /* 0x000fe200048060ff */
[----:B------:R-:W-:Y:S01]  /*1670*/  IMAD.U32 R38, R38, 0x10000, RZ ;  /* 0x0001000026267824 */ /* 0x000fe200078e00ff */
[----:B------:R-:W-:Y:S02]  /*1680*/  F2FP.SATFINITE.E5M2.F32.PACK_AB_MERGE_C R54, RZ, R54, RZ ;  /* 0x00000036ff36723e */ /* 0x000fe400048060ff */
[----:B------:R-:W-:Y:S02]  /*1690*/  F2FP.SATFINITE.E5M2.F32.PACK_AB_MERGE_C R66, RZ, R66, RZ ;  /* 0x00000042ff42723e */ /* 0x000fe400048060ff */
[----:B------:R-:W-:Y:S01]  /*16a0*/  LOP3.LUT R20, R3, 0xffff, R20, 0xf8, !PT ;  /* 0x0000ffff03147812 */ /* 0x000fe200078ef814 */
[----:B------:R-:W-:Y:S01]  /*16b0*/  IMAD.U32 R54, R54, 0x10000, RZ ;  /* 0x0001000036367824 */ /* 0x000fe200078e00ff */
[----:B------:R-:W-:Y:S01]  /*16c0*/  IADD3.X R3, PT, PT, R77, UR5, RZ, P0, !PT ;  /* 0x000000054d037c10 */ /* 0x000fe200087fe4ff */
[----:B------:R-:W-:Y:S01]  /*16d0*/  IMAD.U32 R66, R66, 0x10000, RZ ;  /* 0x0001000042427824 */ /* 0x000fe200078e00ff */
[----:B------:R-:W-:-:S02]  /*16e0*/  LOP3.LUT R5, R32, R5, RZ, 0xfc, !PT ;  /* 0x0000000520057212 */ /* 0x000fc400078efcff */
[----:B------:R-:W-:Y:S02]  /*16f0*/  LOP3.LUT R6, R13, R6, RZ, 0xfc, !PT ;  /* 0x000000060d067212 */ /* 0x000fe400078efcff */
[----:B------:R-:W-:Y:S02]  /*1700*/  LOP3.LUT R7, R18, R7, RZ, 0xfc, !PT ;  /* 0x0000000712077212 */ /* 0x000fe400078efcff */
[----:B------:R-:W-:Y:S02]  /*1710*/  F2FP.SATFINITE.E5M2.F32.PACK_AB_MERGE_C R23, RZ, R23, RZ ;  /* 0x00000017ff17723e */ /* 0x000fe400048060ff */
[----:B------:R-:W-:Y:S01]  /*1720*/  F2FP.SATFINITE.E5M2.F32.PACK_AB_MERGE_C R27, RZ, R27, RZ ;  /* 0x0000001bff1b723e */ /* 0x000fe200048060ff */
[----:B------:R2:W-:Y:S01]  /*1730*/  STG.E.128 desc[UR8][R2.64], R4 ;  /* 0x0000000402007986 */ /* 0x0005e2000c101d08 */
[----:B------:R-:W-:Y:S02]  /*1740*/  F2FP.SATFINITE.E5M2.F32.PACK_AB_MERGE_C R31, RZ, R31, RZ ;  /* 0x0000001fff1f723e */ /* 0x000fe400048060ff */
[----:B------:R-:W-:-:S02]  /*1750*/  F2FP.SATFINITE.E5M2.F32.PACK_AB_MERGE_C R35, RZ, R35, RZ ;  /* 0x00000023ff23723e */ /* 0x000fc400048060ff */
[----:B------:R-:W-:Y:S02]  /*1760*/  LOP3.LUT R47, R47, 0xffff, RZ, 0xc0, !PT ;  /* 0x0000ffff2f2f7812 */ /* 0x000fe400078ec0ff */
[----:B------:R-:W-:Y:S02]  /*1770*/  F2FP.SATFINITE.E5M2.F32.PACK_AB_MERGE_C R17, RZ, R37, RZ ;  /* 0x00000025ff11723e */ /* 0x000fe400048060ff */
[----:B------:R-:W-:Y:S02]  /*1780*/  LOP3.LUT R36, R36, 0xff, RZ, 0xc0, !PT ;  /* 0x000000ff24247812 */ /* 0x000fe400078ec0ff */
[----:B------:R-:W-:Y:S02]  /*1790*/  F2FP.SATFINITE.E5M2.F32.PACK_AB_MERGE_C R39, RZ, R39, RZ ;  /* 0x00000027ff27723e */ /* 0x000fe400048060ff */
[----:B------:R-:W-:Y:S01]  /*17a0*/  F2FP.SATFINITE.E5M2.F32.PACK_AB_MERGE_C R43, RZ, R43, RZ ;  /* 0x0000002bff2b723e */ /* 0x000fe200048060ff */
[----:B------:R-:W-:Y:S01]  /*17b0*/  IMAD R17, R17, 0x100, R36 ;  /* 0x0000010011117824 */ /* 0x000fe200078e0224 */
[----:B------:R-:W-:-:S02]  /*17c0*/  F2FP.SATFINITE.E5M2.F32.PACK_AB_MERGE_C R51, RZ, R51, RZ ;  /* 0x00000033ff33723e */ /* 0x000fc400048060ff */
[----:B------:R-:W-:Y:S02]  /*17d0*/  F2FP.SATFINITE.E5M2.F32.PACK_AB_MERGE_C R25, RZ, R53, RZ ;  /* 0x00000035ff19723e */ /* 0x000fe400048060ff */
[----:B------:R-:W-:Y:S02]  /*17e0*/  LOP3.LUT R52, R52, 0xff, RZ, 0xc0, !PT ;  /* 0x000000ff34347812 */ /* 0x000fe400078ec0ff */
[----:B------:R-:W-:Y:S02]  /*17f0*/  F2FP.SATFINITE.E5M2.F32.PACK_AB_MERGE_C R9, RZ, R65, RZ ;  /* 0x00000041ff09723e */ /* 0x000fe400048060ff */
[----:B------:R-:W-:Y:S01]  /*1800*/  LOP3.LUT R64, R64, 0xff, RZ, 0xc0, !PT ;  /* 0x000000ff40407812 */ /* 0x000fe200078ec0ff */
[----:B------:R-:W-:Y:S01]  /*1810*/  IMAD R25, R25, 0x100, R52 ;  /* 0x0000010019197824 */ /* 0x000fe200078e0234 */
[----:B------:R-:W-:Y:S02]  /*1820*/  LOP3.LUT R46, R46, 0xff0000, RZ, 0xc0, !PT ;  /* 0x00ff00002e2e7812 */ /* 0x000fe400078ec0ff */
[----:B---3--:R-:W-:Y:S01]  /*1830*/  IADD3 R10, P0, PT, R2, UR10, RZ ;  /* 0x0000000a020a7c10 */ /* 0x008fe2000ff1e0ff */
[----:B------:R-:W-:Y:S01]  /*1840*/  IMAD R9, R9, 0x100, R64 ;  /* 0x0000010009097824 */ /* 0x000fe200078e0240 */
[----:B------:R-:W-:-:S02]  /*1850*/  F2FP.SATFINITE.E5M2.F32.PACK_AB_MERGE_C R55, RZ, R55, RZ ;  /* 0x00000037ff37723e */ /* 0x000fc400048060ff */
[----:B------:R-:W-:Y:S02]  /*1860*/  F2FP.SATFINITE.E5M2.F32.PACK_AB_MERGE_C R59, RZ, R59, RZ ;  /* 0x0000003bff3b723e */ /* 0x000fe400048060ff */
[----:B------:R-:W-:Y:S02]  /*1870*/  F2FP.SATFINITE.E5M2.F32.PACK_AB_MERGE_C R63, RZ, R63, RZ ;  /* 0x0000003fff3f723e */ /* 0x000fe400048060ff */
[----:B------:R-:W-:Y:S02]  /*1880*/  F2FP.SATFINITE.E5M2.F32.PACK_AB_MERGE_C R0, RZ, R0, RZ ;  /* 0x00000000ff00723e */ /* 0x000fe400048060ff */
        /* <DEDUP_REMOVED lines=55> */
        .weak           $__internal_42_$__cuda_sm20_rcp_rn_f32_slowpath
        .type           $__internal_42_$__cuda_sm20_rcp_rn_f32_slowpath,@function
        .size           $__internal_42_$__cuda_sm20_rcp_rn_f32_slowpath,($__internal_43_$__cuda_sm3x_div_rn_noftz_f32_slowpath - $__internal_42_$__cuda_sm20_rcp_rn_f32_slowpath)
$__internal_42_$__cuda_sm20_rcp_rn_f32_slowpath:
        /* <DEDUP_REMOVED lines=15> */
.L_x_937:
        /* <DEDUP_REMOVED lines=33> */
.L_x_939:
[----:B------:R0:W1:Y:S02]  /*1f00*/  MUFU.RCP R68, R0 ;  /* 0x0000000000447308 */ /* 0x0000640000001000 */
.L_x_938:
[----:B------:R-:W-:-:S04]  /*1f10*/  IMAD.MOV.U32 R71, RZ, RZ, 0x0 ;  /* 0x00000000ff477424 */ /* 0x000fc800078e00ff */
[----:B0123--:R-:W-:Y:S05]  /*1f20*/  RET.REL.NODEC R70 `(_ZN18transformer_engine71_GLOBAL__N__76556b6a_38_quantize_transpose_square_blockwise_cu_108e784934block_scaled_cast_transpose_kernelILb0Eff13__nv_fp8_e5m2EEvPKT1_PT2_S7_PT0_S9_mmmmmmf14CUtensorMap_stbPKf) ;  /* 0xffffffe046347950 */ /* 0x00ffea0003c3ffff */
        .weak           $__internal_43_$__cuda_sm3x_div_rn_noftz_f32_slowpath
        .type           $__internal_43_$__cuda_sm3x_div_rn_noftz_f32_slowpath,@function
        .size           $__internal_43_$__cuda_sm3x_div_rn_noftz_f32_slowpath,(.L_x_1099 - $__internal_43_$__cuda_sm3x_div_rn_noftz_f32_slowpath)
$__internal_43_$__cuda_sm3x_div_rn_noftz_f32_slowpath:
        /* <DEDUP_REMOVED lines=23> */
.L_x_940:
        /* <DEDUP_REMOVED lines=49> */
.L_x_946:
[----:B------:R-:W-:-:S04]  /*23b0*/  LOP3.LUT R69, R69, 0x80000000, RZ, 0xc0, !PT ;  /* 0x8000000045457812 */ /* 0x000fc800078ec0ff */
[----:B------:R-:W-:Y:S01]  /*23c0*/  LOP3.LUT R69, R69, 0x7f800000, RZ, 0xfc, !PT ;  /* 0x7f80000045457812 */ /* 0x000fe200078efcff */
[----:B------:R-:W-:Y:S06]  /*23d0*/  BRA `(.L_x_947) ;  /* 0x0000000000287947 */ /* 0x000fec0003800000 */
.L_x_945:
[----:B------:R-:W-:Y:S01]  /*23e0*/  IMAD R69, R70, 0x800000, R69 ;  /* 0x0080000046457824 */ /* 0x000fe200078e0245 */
[----:B------:R-:W-:Y:S06]  /*23f0*/  BRA `(.L_x_947) ;  /* 0x0000000000207947 */ /* 0x000fec0003800000 */
.L_x_944:
[----:B------:R-:W-:-:S04]  /*2400*/  LOP3.LUT R69, R72, 0x80000000, R69, 0x48, !PT ;  /* 0x8000000048457812 */ /* 0x000fc800078e4845 */
[----:B------:R-:W-:Y:S01]  /*2410*/  LOP3.LUT R69, R69, 0x7f800000, RZ, 0xfc, !PT ;  /* 0x7f80000045457812 */ /* 0x000fe200078efcff */
[----:B------:R-:W-:Y:S06]  /*2420*/  BRA `(.L_x_947) ;  /* 0x0000000000147947 */ /* 0x000fec0003800000 */
.L_x_943:
[----:B------:R-:W-:Y:S01]  /*2430*/  LOP3.LUT R69, R72, 0x80000000, R69, 0x48, !PT ;  /* 0x8000000048457812 */ /* 0x000fe200078e4845 */
[----:B------:R-:W-:Y:S06]  /*2440*/  BRA `(.L_x_947) ;  /* 0x00000000000c7947 */ /* 0x000fec0003800000 */
.L_x_942:
[----:B------:R-:W0:Y:S01]  /*2450*/  MUFU.RSQ R69, -QNAN ;  /* 0xffc0000000457908 */ /* 0x000e220000001400 */
[----:B------:R-:W-:Y:S05]  /*2460*/  BRA `(.L_x_947) ;  /* 0x0000000000047947 */ /* 0x000fea0003800000 */
.L_x_941:
[----:B------:R-:W-:-:S07]  /*2470*/  FADD.FTZ R69, R0, 57344 ;  /* 0x4760000000457421 */ /* 0x000fce0000010000 */
.L_x_947:
[----:B0-----:R-:W-:Y:S02]  /*2480*/  IMAD.MOV.U32 R0, RZ, RZ, R69 ;  /* 0x000000ffff007224 */ /* 0x001fe400078e0045 */
[----:B------:R-:W-:-:S04]  /*2490*/  IMAD.MOV.U32 R69, RZ, RZ, 0x0 ;  /* 0x00000000ff457424 */ /* 0x000fc800078e00ff */
[----:B------:R-:W-:Y:S05]  /*24a0*/  RET.REL.NODEC R68 `(_ZN18transformer_engine71_GLOBAL__N__76556b6a_38_quantize_transpose_square_blockwise_cu_108e784934block_scaled_cast_transpose_kernelILb0Eff13__nv_fp8_e5m2EEvPKT1_PT2_S7_PT0_S9_mmmmmmf14CUtensorMap_stbPKf) ;  /* 0xffffffd844d47950 */ /* 0x000fea0003c3ffff */
.L_x_948:
        /* <DEDUP_REMOVED lines=13> */
.L_x_1099:


//--------------------- .text._ZN18transformer_engine71_GLOBAL__N__76556b6a_38_quantize_transpose_square_blockwise_cu_108e784945block_scaled_cast_transpose_kernel_notalignedILb1Eff13__nv_fp8_e5m2EEvPKT1_PT2_S7_PT0_S9_mmmmmmfbPKf --------------------------
	.section	.text._ZN18transformer_engine71_GLOBAL__N__76556b6a_38_quantize_transpose_square_blockwise_cu_108e784945block_scaled_cast_transpose_kernel_notalignedILb1Eff13__nv_fp8_e5m2EEvPKT1_PT2_S7_PT0_S9_mmmmmmfbPKf,"ax",@progbits
	.align	128
.text._ZN18transformer_engine71_GLOBAL__N__76556b6a_38_quantize_transpose_square_blockwise_cu_108e784945block_scaled_cast_transpose_kernel_notalignedILb1Eff13__nv_fp8_e5m2EEvPKT1_PT2_S7_PT0_S9_mmmmmmfbPKf:
        .type           _ZN18transformer_engine71_GLOBAL__N__76556b6a_38_quantize_transpose_square_blockwise_cu_108e784945block_scaled_cast_transpose_kernel_notalignedILb1Eff13__nv_fp8_e5m2EEvPKT1_PT2_S7_PT0_S9_mmmmmmfbPKf,@function
        .size           _ZN18transformer_engine71_GLOBAL__N__76556b6a_38_quantize_transpose_square_blockwise_cu_108e784945block_scaled_cast_transpose_kernel_notalignedILb1Eff13__nv_fp8_e5m2EEvPKT1_PT2_S7_PT0_S9_mmmmmmfbPKf,(.L_x_1102 - _ZN18transformer_engine71_GLOBAL__N__76556b6a_38_quantize_transpose_square_blockwise_cu_108e784945block_scaled_cast_transpose_kernel_notalignedILb1Eff13__nv_fp8_e5m2EEvPKT1_PT2_S7_PT0_S9_mmmmmmfbPKf)
        .other          _ZN18transformer_engine71_GLOBAL__N__76556b6a_38_quantize_transpose_square_blockwise_cu_108e784945block_scaled_cast_transpose_kernel_notalignedILb1Eff13__nv_fp8_e5m2EEvPKT1_PT2_S7_PT0_S9_mmmmmmfbPKf,@"STO_CUDA_ENTRY STV_DEFAULT"
_ZN18transformer_engine71_GLOBAL__N__76556b6a_38_quantize_transpose_square_blockwise_cu_108e784945block_scaled_cast_transpose_kernel_notalignedILb1Eff13__nv_fp8_e5m2EEvPKT1_PT2_S7_PT0_S9_mmmmmmfbPKf:
        /* <DEDUP_REMOVED lines=11> */
.L_x_949:
        /* <DEDUP_REMOVED lines=142> */
.L_x_956:
[----:B0-----:R1:W5:Y:S04]  /*0990*/  LDG.E.128 R84, desc[UR22][R4.64] ;  /* 0x0000001604547981 */ /* 0x001368000c1e1d00 */
[----:B------:R1:W5:Y:S04]  /*09a0*/  LDG.E.128 R80, desc[UR22][R4.64+0x10] ;  /* 0x0000101604507981 */ /* 0x000368000c1e1d00 */
[----:B------:R1:W5:Y:S04]  /*09b0*/  LDG.E.128 R76, desc[UR22][R4.64+0x20] ;  /* 0x00002016044c7981 */ /* 0x000368000c1e1d00 */
[----:B------:R1:W5:Y:S02]  /*09c0*/  LDG.E.128 R12, desc[UR22][R4.64+0x30] ;  /* 0x00003016040c7981 */ /* 0x000364000c1e1d00 */
.L_x_955:
[----:B0-----:R-:W-:Y:S05]  /*09d0*/  BSYNC.RECONVERGENT B2 ;  /* 0x0000000000027941 */ /* 0x001fea0003800200 */
.L_x_954:
        /* <DEDUP_REMOVED lines=27> */
.L_x_959:
        /* <DEDUP_REMOVED lines=56> */
.L_x_958:
[----:B------:R-:W-:Y:S05]  /*0f10*/  BSYNC.RECONVERGENT B2 ;  /* 0x0000000000027941 */ /* 0x000fea0003800200 */
.L_x_957:
        /* <DEDUP_REMOVED lines=27> */
.L_x_962:
        /* <DEDUP_REMOVED lines=56> */
.L_x_961:
[----:B------:R-:W-:Y:S05]  /*1450*/  BSYNC.RECONVERGENT B2 ;  /* 0x0000000000027941 */ /* 0x000fea0003800200 */
.L_x_960:
        /* <DEDUP_REMOVED lines=28> */
.L_x_964:
        /* <DEDUP_REMOVED lines=66> */
.L_x_953:
        /* <DEDUP_REMOVED lines=96> */
.L_x_963:
[----:B------:R-:W-:Y:S05]  /*2040*/  BSYNC.RECONVERGENT B0 ;  /* 0x0000000000007941 */ /* 0x000fea0003800200 */
.L_x_952:
        /* <DEDUP_REMOVED lines=32> */
.L_x_951:
[----:B0-----:R-:W-:Y:S05]  /*2250*/  BSYNC.RECONVERGENT B1 ;  /* 0x0000000000017941 */ /* 0x001fea0003800200 */
.L_x_950:
        /* <DEDUP_REMOVED lines=34> */
.L_x_966:
[----:B------:R-:W-:Y:S05]  /*2480*/  BSYNC.RECONVERGENT B0 ;  /* 0x0000000000007941 */ /* 0x000fea0003800200 */
.L_x_965:
        /* <DEDUP_REMOVED lines=26> */
[----:B------:R-:W-:Y:S05]  /*2630*/  CALL.REL.NOINC `($__internal_45_$__cuda_sm3x_div_rn_noftz_f32_slowpath) ;  /* 0x00000038007c7944 */ /* 0x000fea0003c00000 */
[----:B------:R-:W-:-:S07]  /*2640*/  IMAD.MOV.U32 R0, RZ, RZ, R6 ;  /* 0x000000ffff007224 */ /* 0x000fce00078e0006 */
.L_x_968:
[----:B------:R-:W-:-:S04]  /*2650*/  FSETP.NEU.AND P1, PT, |R0|, +INF , PT ;  /* 0x7f8000000000780b */ /* 0x000fc80003f2d200 */
[----:B------:R-:W-:-:S04]  /*2660*/  FSEL R75, R0, 3.40282346638528859812e+38, P1 ;  /* 0x7f7fffff004b7808 */ /* 0x000fc80000800000 */
[----:B------:R-:W-:-:S07]  /*2670*/  @P4 LOP3.LUT R75, R75, 0xff800000, RZ, 0xc0, !PT ;  /* 0xff8000004b4b4812 */ /* 0x000fce00078ec0ff */
.L_x_967:
        /* <DEDUP_REMOVED lines=8> */
[----:B-1----:R-:W-:Y:S05]  /*2700*/  CALL.REL.NOINC `($__internal_44_$__cuda_sm20_rcp_rn_f32_slowpath) ;  /* 0x0000003400747944 */ /* 0x002fea0003c00000 */
[----:B------:R-:W-:Y:S05]  /*2710*/  BRA `(.L_x_972) ;  /* 0x0000000000107947 */ /* 0x000fea0003800000 */
.L_x_971:
[----:B------:R-:W0:Y:S02]  /*2720*/  MUFU.RCP R0, R75 ;  /* 0x0000004b00007308 */ /* 0x000e240000001000 */
[----:B0-----:R-:W-:-:S04]  /*2730*/  FFMA R2, R0, R75, -1 ;  /* 0xbf80000000027423 */ /* 0x001fc8000000004b */
[----:B------:R-:W-:-:S04]  /*2740*/  FADD.FTZ R7, -R2, -RZ ;  /* 0x800000ff02077221 */ /* 0x000fc80000010100 */
[----:B------:R-:W-:-:S07]  /*2750*/  FFMA R7, R0, R7, R0 ;  /* 0x0000000700077223 */ /* 0x000fce0000000000 */
.L_x_972:
        /* <DEDUP_REMOVED lines=25> */
.L_x_970:
[----:B------:R-:W-:Y:S05]  /*28f0*/  BSYNC.RECONVERGENT B0 ;  /* 0x0000000000007941 */ /* 0x000fea0003800200 */
.L_x_969:
[----:B------:R-:W-:-:S04]  /*2900*/  F2FP.SATFINITE.E5M2.F32.PACK_AB_MERGE_C R0, RZ, RZ, RZ ;  /* 0x000000ffff00723e */ /* 0x000fc800048060ff */
        /* <DEDUP_REMOVED lines=45> */
[----:B------:R-:W-:Y:S02]  /*2be0*/  F2FP.SATFINITE.E5M2.F32.PACK_AB_MERGE_C R4, RZ, R4, RZ ;  /* 0x00000004ff04723e */ /* 0x000fe400048060ff */
        /* <DEDUP_REMOVED lines=86> */
.L_x_975:
        /* <DEDUP_REMOVED lines=33> */
.L_x_974:
[----:B------:R-:W-:Y:S05]  /*3360*/  BSYNC.RECONVERGENT B0 ;  /* 0x0000000000007941 */ /* 0x000fea0003800200 */
.L_x_973:
        /* <DEDUP_REMOVED lines=23> */
[----:B---3--:R-:W-:Y:S02]  /*34e0*/  IADD3 R3, P3, PT, R70, UR4, RZ ;  /* 0x0000000446037c10 */ /* 0x008fe4000ff7e0ff */
        /* <DEDUP_REMOVED lines=71> */
.L_x_978:
        /* <DEDUP_REMOVED lines=48> */
.L_x_977:
[----:B------:R-:W-:Y:S05]  /*3c60*/  BSYNC.RECONVERGENT B0 ;  /* 0x0000000000007941 */ /* 0x000fea0003800200 */
.L_x_976:
        /* <DEDUP_REMOVED lines=29> */
[----:B---3--:R-:W-:Y:S02]  /*3e40*/  LEA R2, P3, R36, R70, 0x1 ;  /* 0x0000004624027211 */ /* 0x008fe400078608ff */
        /* <DEDUP_REMOVED lines=66> */
.L_x_981:
        /* <DEDUP_REMOVED lines=48> */
.L_x_980:
[----:B------:R-:W-:Y:S05]  /*4570*/  BSYNC.RECONVERGENT B0 ;  /* 0x0000000000007941 */ /* 0x000fea0003800200 */
.L_x_979:
        /* <DEDUP_REMOVED lines=26> */
[----:B0-----:R-:W-:Y:S01]  /*4720*/  IMAD.WIDE.U32 R68, R2, 0x3, R68 ;  /* 0x0000000302447825 */ /* 0x001fe200078e0044 */
[----:B------:R-:W-:Y:S01]  /*4730*/  F2FP.SATFINITE.E5M2.F32.PACK_AB_MERGE_C R6, RZ, R6, RZ ;  /* 0x00000006ff06723e */ /* 0x000fe200048060ff */
[----:B------:R0:W-:Y:S01]  /*4740*/  STL.U8 [R1+0x3], R0 ;  /* 0x0000030001007387 */ /* 0x0001e20000100000 */
[----:B------:R-:W-:Y:S01]  /*4750*/  F2FP.SATFINITE.E5M2.F32.PACK_AB_MERGE_C R7, RZ, R7, RZ ;  /* 0x00000007ff07723e */ /* 0x000fe200048060ff */
[----:B------:R-:W-:Y:S01]  /*4760*/  IMAD R3, R3, 0x3, RZ ;  /* 0x0000000303037824 */ /* 0x000fe200078e02ff */
        /* <DEDUP_REMOVED lines=66> */
.L_x_984:
        /* <DEDUP_REMOVED lines=48> */
.L_x_983:
[----:B------:R-:W-:Y:S05]  /*4e90*/  BSYNC.RECONVERGENT B0 ;  /* 0x0000000000007941 */ /* 0x000fea0003800200 */
.L_x_982:
        /* <DEDUP_REMOVED lines=61> */
.L_x_999:
        /* <DEDUP_REMOVED lines=26> */
.L_x_988:
[----:B------:R-:W2:Y:S04]  /*5410*/  LDL R5, [R10+-0x7] ;  /* 0xfffff9000a057983 */ /* 0x000ea80000100800 */
[----:B--2---:R0:W-:Y:S02]  /*5420*/  STG.E desc[UR22][R6.64], R5 ;  /* 0x0000000506007986 */ /* 0x0041e4000c101916 */
.L_x_989:
[----:B------:R-:W-:Y:S05]  /*5430*/  BSYNC.RECONVERGENT B1 ;  /* 0x0000000000017941 */ /* 0x000fea0003800200 */
.L_x_987:
        /* <DEDUP_REMOVED lines=10> */
.L_x_991:
        /* <DEDUP_REMOVED lines=16> */
.L_x_992:
[----:B------:R-:W-:Y:S05]  /*55e0*/  BSYNC.RECONVERGENT B1 ;  /* 0x0000000000017941 */ /* 0x000fea0003800200 */
.L_x_990:
        /* <DEDUP_REMOVED lines=9> */
.L_x_994:
        /* <DEDUP_REMOVED lines=16> */
.L_x_995:
[----:B------:R-:W-:Y:S05]  /*5780*/  BSYNC.RECONVERGENT B1 ;  /* 0x0000000000017941 */ /* 0x000fea0003800200 */
.L_x_993:
        /* <DEDUP_REMOVED lines=9> */
.L_x_997:
        /* <DEDUP_REMOVED lines=16> */
.L_x_998:
[----:B------:R-:W-:Y:S05]  /*5920*/  BSYNC.RECONVERGENT B1 ;  /* 0x0000000000017941 */ /* 0x000fea0003800200 */
.L_x_996:
[----:B------:R-:W-:Y:S01]  /*5930*/  LEA R15, P2, R4, R15, 0x2 ;  /* 0x0000000f040f7211 */ /* 0x000fe200078410ff */
[----:B------:R-:W-:-:S04]  /*5940*/  VIADD R10, R10, 0x10 ;  /* 0x000000100a0a7836 */ /* 0x000fc80000000000 */
[----:B------:R-:W-:Y:S01]  /*5950*/  IMAD.X R12, R12, 0x1, R23, P2 ;  /* 0x000000010c0c7824 */ /* 0x000fe200010e0617 */
[----:B------:R-:W-:Y:S07]  /*5960*/  @P1 BRA `(.L_x_999) ;  /* 0xfffffff800401947 */ /* 0x000fee000383ffff */
.L_x_986:
[----:B------:R-:W-:Y:S05]  /*5970*/  BSYNC.RECONVERGENT B0 ;  /* 0x0000000000007941 */ /* 0x000fea0003800200 */
.L_x_985:
        /* <DEDUP_REMOVED lines=12> */
.L_x_1002:
        /* <DEDUP_REMOVED lines=37> */
.L_x_1001:
[----:B------:R-:W-:Y:S05]  /*5c90*/  BSYNC.RECONVERGENT B0 ;  /* 0x0000000000007941 */ /* 0x000fea0003800200 */
.L_x_1000:
[----:B------:R-:W-:Y:S02]  /*5ca0*/  VIADD R0, R0, 0x1 ;  /* 0x0000000100007836 */ /* 0x000fe40000000000 */
[----:B------:R-:W-:Y:S01]  /*5cb0*/  IMAD.MOV.U32 R27, RZ, RZ, RZ ;  /* 0x000000ffff1b7224 */ /* 0x000fe200078e00ff */
[----:B------:R-:W-:Y:S06]  /*5cc0*/  @P0 BRA `(.L_x_1002) ;  /* 0xfffffffc005c0947 */ /* 0x000fec000383ffff */
[----:B------:R-:W-:Y:S05]  /*5cd0*/  EXIT ;  /* 0x000000000000794d */ /* 0x000fea0003800000 */
        .weak           $__internal_44_$__cuda_sm20_rcp_rn_f32_slowpath
        .type           $__internal_44_$__cuda_sm20_rcp_rn_f32_slowpath,@function
        .size           $__internal_44_$__cuda_sm20_rcp_rn_f32_slowpath,($__internal_45_$__cuda_sm3x_div_rn_noftz_f32_slowpath - $__internal_44_$__cuda_sm20_rcp_rn_f32_slowpath)
$__internal_44_$__cuda_sm20_rcp_rn_f32_slowpath:
        /* <DEDUP_REMOVED lines=15> */
.L_x_1003:
        /* <DEDUP_REMOVED lines=33> */
.L_x_1005:
[----:B------:R2:W3:Y:S02]  /*5fe0*/  MUFU.RCP R2, R0 ;  /* 0x0000000000027308 */ /* 0x0004e40000001000 */
.L_x_1004:
[----:B-1-3--:R-:W-:Y:S02]  /*5ff0*/  IMAD.MOV.U32 R7, RZ, RZ, R2 ;  /* 0x000000ffff077224 */ /* 0x00afe400078e0002 */
[----:B------:R-:W-:Y:S02]  /*6000*/  IMAD.MOV.U32 R2, RZ, RZ, R8 ;  /* 0x000000ffff027224 */ /* 0x000fe400078e0008 */
[----:B------:R-:W-:-:S04]  /*6010*/  IMAD.MOV.U32 R3, RZ, RZ, 0x0 ;  /* 0x00000000ff037424 */ /* 0x000fc800078e00ff */
[----:B0-2---:R-:W-:Y:S05]  /*6020*/  RET.REL.NODEC R2 `(_ZN18transformer_engine71_GLOBAL__N__76556b6a_38_quantize_transpose_square_blockwise_cu_108e784945block_scaled_cast_transpose_kernel_notalignedILb1Eff13__nv_fp8_e5m2EEvPKT1_PT2_S7_PT0_S9_mmmmmmfbPKf) ;  /* 0xffffff9c02f47950 */ /* 0x005fea0003c3ffff */
        .weak           $__internal_45_$__cuda_sm3x_div_rn_noftz_f32_slowpath
        .type           $__internal_45_$__cuda_sm3x_div_rn_noftz_f32_slowpath,@function
        .size           $__internal_45_$__cuda_sm3x_div_rn_noftz_f32_slowpath,(.L_x_1102 - $__internal_45_$__cuda_sm3x_div_rn_noftz_f32_slowpath)
$__internal_45_$__cuda_sm3x_div_rn_noftz_f32_slowpath:
        /* <DEDUP_REMOVED lines=23> */
.L_x_1006:
        /* <DEDUP_REMOVED lines=49> */
.L_x_1012:
[----:B------:R-:W-:-:S04]  /*64b0*/  LOP3.LUT R6, R6, 0x80000000, RZ, 0xc0, !PT ;  /* 0x8000000006067812 */ /* 0x000fc800078ec0ff */
[----:B------:R-:W-:Y:S01]  /*64c0*/  LOP3.LUT R6, R6, 0x7f800000, RZ, 0xfc, !PT ;  /* 0x7f80000006067812 */ /* 0x000fe200078efcff */
[----:B------:R-:W-:Y:S06]  /*64d0*/  BRA `(.L_x_1013) ;  /* 0x0000000000287947 */ /* 0x000fec0003800000 */
.L_x_1011:
[----:B------:R-:W-:Y:S01]  /*64e0*/  IMAD R6, R3, 0x800000, R6 ;  /* 0x0080000003067824 */ /* 0x000fe200078e0206 */
[----:B------:R-:W-:Y:S06]  /*64f0*/  BRA `(.L_x_1013) ;  /* 0x0000000000207947 */ /* 0x000fec0003800000 */
.L_x_1010:
[----:B------:R-:W-:-:S04]  /*6500*/  LOP3.LUT R2, R5, 0x80000000, R2, 0x48, !PT ;  /* 0x8000000005027812 */ /* 0x000fc800078e4802 */
[----:B------:R-:W-:Y:S01]  /*6510*/  LOP3.LUT R6, R2, 0x7f800000, RZ, 0xfc, !PT ;  /* 0x7f80000002067812 */ /* 0x000fe200078efcff */
[----:B------:R-:W-:Y:S06]  /*6520*/  BRA `(.L_x_1013) ;  /* 0x0000000000147947 */ /* 0x000fec0003800000 */
.L_x_1009:
[----:B------:R-:W-:Y:S01]  /*6530*/  LOP3.LUT R6, R5, 0x80000000, R2, 0x48, !PT ;  /* 0x8000000005067812 */ /* 0x000fe200078e4802 */
[----:B------:R-:W-:Y:S06]  /*6540*/  BRA `(.L_x_1013) ;  /* 0x00000000000c7947 */ /* 0x000fec0003800000 */
.L_x_1008:
[----:B------:R-:W0:Y:S01]  /*6550*/  MUFU.RSQ R6, -QNAN ;  /* 0xffc0000000067908 */ /* 0x000e220000001400 */
[----:B------:R-:W-:Y:S05]  /*6560*/  BRA `(.L_x_1013) ;  /* 0x0000000000047947 */ /* 0x000fea0003800000 */
.L_x_1007:
[----:B------:R-:W-:-:S07]  /*6570*/  FADD.FTZ R6, R0, 57344 ;  /* 0x4760000000067421 */ /* 0x000fce0000010000 */
.L_x_1013:
[----:B------:R-:W-:Y:S02]  /*6580*/  IMAD.MOV.U32 R2, RZ, RZ, R8 ;  /* 0x000000ffff027224 */ /* 0x000fe400078e0008 */
[----:B------:R-:W-:-:S04]  /*6590*/  IMAD.MOV.U32 R3, RZ, RZ, 0x0 ;  /* 0x00000000ff037424 */ /* 0x000fc800078e00ff */
[----:B0-----:R-:W-:Y:S05]  /*65a0*/  RET.REL.NODEC R2 `(_ZN18transformer_engine71_GLOBAL__N__76556b6a_38_quantize_transpose_square_blockwise_cu_108e784945block_scaled_cast_transpose_kernel_notalignedILb1Eff13__nv_fp8_e5m2EEvPKT1_PT2_S7_PT0_S9_mmmmmmfbPKf) ;  /* 0xffffff9802947950 */ /* 0x001fea0003c3ffff */
.L_x_1014:
        /* <DEDUP_REMOVED lines=13> */
.L_x_1102:


//--------------------- .text._ZN18transformer_engine71_GLOBAL__N__76556b6a_38_quantize_transpose_square_blockwise_cu_108e784934block_scaled_cast_transpose_kernelILb1Eff13__nv_fp8_e5m2EEvPKT1_PT2_S7_PT0_S9_mmmmmmf14CUtensorMap_stbPKf --------------------------
	.section	.text._ZN18transformer_engine71_GLOBAL__N__76556b6a_38_quantize_transpose_square_blockwise_cu_108e784934block_scaled_cast_transpose_kernelILb1Eff13__nv_fp8_e5m2EEvPKT1_PT2_S7_PT0_S9_mmmmmmf14CUtensorMap_stbPKf,"ax",@progbits
	.align	128
.text._ZN18transformer_engine71_GLOBAL__N__76556b6a_38_quantize_transpose_square_blockwise_cu_108e784934block_scaled_cast_transpose_kernelILb1Eff13__nv_fp8_e5m2EEvPKT1_PT2_S7_PT0_S9_mmmmmmf14CUtensorMap_stbPKf:
        .type           _ZN18transformer_engine71_GLOBAL__N__76556b6a_38_quantize_transpose_square_blockwise_cu_108e784934block_scaled_cast_transpose_kernelILb1Eff13__nv_fp8_e5m2EEvPKT1_PT2_S7_PT0_S9_mmmmmmf14CUtensorMap_stbPKf,@function
        .size           _ZN18transformer_engine71_GLOBAL__N__76556b6a_38_quantize_transpose_square_blockwise_cu_108e784934block_scaled_cast_transpose_kernelILb1Eff13__nv_fp8_e5m2EEvPKT1_PT2_S7_PT0_S9_mmmmmmf14CUtensorMap_stbPKf,(.L_x_1105 - _ZN18transformer_engine71_GLOBAL__N__76556b6a_38_quantize_transpose_square_blockwise_cu_108e784934block_scaled_cast_transpose_kernelILb1Eff13__nv_fp8_e5m2EEvPKT1_PT2_S7_PT0_S9_mmmmmmf14CUtensorMap_stbPKf)
        .other          _ZN18transformer_engine71_GLOBAL__N__76556b6a_38_quantize_transpose_square_blockwise_cu_108e784934block_scaled_cast_transpose_kernelILb1Eff13__nv_fp8_e5m2EEvPKT1_PT2_S7_PT0_S9_mmmmmmf14CUtensorMap_stbPKf,@"STO_CUDA_ENTRY STV_DEFAULT"
_ZN18transformer_engine71_GLOBAL__N__76556b6a_38_quantize_transpose_square_blockwise_cu_108e784934block_scaled_cast_transpose_kernelILb1Eff13__nv_fp8_e5m2EEvPKT1_PT2_S7_PT0_S9_mmmmmmf14CUtensorMap_stbPKf:
        /* <DEDUP_REMOVED lines=10> */
.L_x_1015:
        /* <DEDUP_REMOVED lines=114> */
.L_x_1017:
[----:B------:R-:W-:Y:S05]  /*07c0*/  BSYNC.RECONVERGENT B0 ;  /* 0x0000000000007941 */ /* 0x000fea0003800200 */
.L_x_1016:
        /* <DEDUP_REMOVED lines=26> */
[----:B------:R-:W-:Y:S05]  /*0970*/  CALL.REL.NOINC `($__internal_47_$__cuda_sm3x_div_rn_noftz_f32_slowpath) ;  /* 0x0000001c00f07944 */ /* 0x000fea0003c00000 */
[----:B------:R-:W-:-:S07]  /*0980*/  IMAD.MOV.U32 R0, RZ, RZ, R70 ;  /* 0x000000ffff007224 */ /* 0x000fce00078e0046 */
.L_x_1019:
[----:B------:R-:W-:-:S04]  /*0990*/  FSETP.NEU.AND P0, PT, |R0|, +INF , PT ;  /* 0x7f8000000000780b */ /* 0x000fc80003f0d200 */
[----:B------:R-:W-:-:S04]  /*09a0*/  FSEL R0, R0, 3.40282346638528859812e+38, P0 ;  /* 0x7f7fffff00007808 */ /* 0x000fc80000000000 */
[----:B------:R-:W-:-:S13]  /*09b0*/  R2UR UR11, R0 ;  /* 0x00000000000b72ca */ /* 0x000fda00000e0000 */
[----:B------:R-:W-:-:S12]  /*09c0*/  @UP0 ULOP3.LUT UR11, UR11, 0xff800000, URZ, 0xc0, !UPT ;  /* 0xff8000000b0b0892 */ /* 0x000fd8000f8ec0ff */
.L_x_1018:
        /* <DEDUP_REMOVED lines=8> */
[----:B------:R-:W-:Y:S05]  /*0a50*/  CALL.REL.NOINC `($__internal_46_$__cuda_sm20_rcp_rn_f32_slowpath) ;  /* 0x0000001800e87944 */ /* 0x000fea0003c00000 */
[----:B------:R-:W-:Y:S05]  /*0a60*/  BRA `(.L_x_1023) ;  /* 0x0000000000147947 */ /* 0x000fea0003800000 */
.L_x_1022:
[----:B------:R-:W1:Y:S01]  /*0a70*/  MUFU.RCP R73, UR11 ;  /* 0x0000000b00497d08 */ /* 0x000e620008001000 */
[----:B------:R-:W-:-:S04]  /*0a80*/  IMAD.U32 R0, RZ, RZ, UR11 ;  /* 0x0000000bff007e24 */ /* 0x000fc8000f8e00ff */
[----:B-1----:R-:W-:-:S04]  /*0a90*/  FFMA R0, R73, R0, -1 ;  /* 0xbf80000049007423 */ /* 0x002fc80000000000 */
[----:B------:R-:W-:-:S04]  /*0aa0*/  FADD.FTZ R0, -R0, -RZ ;  /* 0x800000ff00007221 */ /* 0x000fc80000010100 */
[----:B------:R-:W-:-:S07]  /*0ab0*/  FFMA R73, R73, R0, R73 ;  /* 0x0000000049497223 */ /* 0x000fce0000000049 */
.L_x_1023:
        /* <DEDUP_REMOVED lines=23> */
.L_x_1021:
[----:B------:R-:W-:Y:S05]  /*0c30*/  BSYNC.RECONVERGENT B0 ;  /* 0x0000000000007941 */ /* 0x000fea0003800200 */
.L_x_1020:
[----:B-1----:R-:W1:Y:S01]  /*0c40*/  S2R R69, SR_TID.X ;  /* 0x0000000000457919 */ /* 0x002e620000002100 */
[----:B------:R-:W-:Y:S01]  /*0c50*/  FMUL R4, R4, UR11 ;  /* 0x0000000b04047c20 */ /* 0x000fe20008400000 */
[----:B------:R-:W-:Y:S01]  /*0c60*/  FMUL R9, R9, UR11 ;  /* 0x0000000b09097c20 */ /* 0x000fe20008400000 */
[----:B--2---:R-:W-:Y:S01]  /*0c70*/  FMUL R68, R5, UR11 ;  /* 0x0000000b05447c20 */ /* 0x004fe20008400000 */
        /* <DEDUP_REMOVED lines=25> */
[----:B------:R-:W-:Y:S01]  /*0e10*/  PRMT R4, R24, 0x6540, R9 ;  /* 0x0000654018047816 */ /* 0x000fe20000000009 */
        /* <DEDUP_REMOVED lines=9> */
[C---:B------:R-:W-:Y:S01]  /*0eb0*/  PRMT R8, R3.reuse, 0x6540, R25 ;  /* 0x0000654003087816 */ /* 0x040fe20000000019 */
[----:B------:R-:W-:Y:S01]  /*0ec0*/  IMAD R3, R3, 0x100, R21 ;  /* 0x0000010003037824 */ /* 0x000fe200078e0215 */
[C---:B------:R-:W-:Y:S01]  /*0ed0*/  PRMT R9, R20.reuse, 0x6540, R25 ;  /* 0x0000654014097816 */ /* 0x040fe20000000019 */
[----:B------:R-:W-:Y:S01]  /*0ee0*/  IMAD R20, R20, 0x100, R21 ;  /* 0x0000010014147824 */ /* 0x000fe200078e0215 */
[----:B------:R-:W-:Y:S01]  /*0ef0*/  F2FP.SATFINITE.E5M2.F32.PACK_AB_MERGE_C R16, RZ, R16, RZ ;  /* 0x00000010ff10723e */ /* 0x000fe200048060ff */
[----:B------:R-:W-:Y:S01]  /*0f00*/  FMUL R26, R26, UR11 ;  /* 0x0000000b1a1a7c20 */ /* 0x000fe20008400000 */
        /* <DEDUP_REMOVED lines=22> */
[----:B------:R-:W-:Y:S01]  /*1070*/  F2FP.SATFINITE.E5M2.F32.PACK_AB_MERGE_C R6, RZ, R6, RZ ;  /* 0x00000006ff06723e */ /* 0x000fe200048060ff */
[----:B------:R-:W-:Y:S01]  /*1080*/  IMAD.SHL.U32 R28, R69, 0x80, RZ ;  /* 0x00000080451c7824 */ /* 0x000fe200078e00ff */
[----:B------:R-:W-:Y:S01]  /*1090*/  F2FP.SATFINITE.E5M2.F32.PACK_AB_MERGE_C R18, RZ, R18, RZ ;  /* 0x00000012ff12723e */ /* 0x000fe200048060ff */
[----:B------:R-:W-:Y:S01]  /*10a0*/  FMUL R41, R41, UR11 ;  /* 0x0000000b29297c20 */ /* 0x000fe20008400000 */
[----:B------:R-:W-:Y:S01]  /*10b0*/  LOP3.LUT R16, R29, 0x3c, R16, 0xf8, !PT ;  /* 0x0000003c1d107812 */ /* 0x000fe200078ef810 */
[----:B------:R-:W-:Y:S01]  /*10c0*/  IMAD.SHL.U32 R29, R69, 0x800, RZ ;  /* 0x00000800451d7824 */ /* 0x000fe200078e00ff */
        /* <DEDUP_REMOVED lines=15> */
[----:B------:R-:W-:Y:S01]  /*11c0*/  FMUL R68, R14, UR11 ;  /* 0x0000000b0e447c20 */ /* 0x000fe20008400000 */
[----:B------:R-:W-:Y:S01]  /*11d0*/  F2FP.SATFINITE.E5M2.F32.PACK_AB_MERGE_C R40, RZ, R40, RZ ;  /* 0x00000028ff28723e */ /* 0x000fe200048060ff */
[----:B------:R-:W-:Y:S01]  /*11e0*/  IMAD.U32 R14, R28, 0x10000, RZ ;  /* 0x000100001c0e7824 */ /* 0x000fe200078e00ff */
[----:B------:R-:W-:Y:S01]  /*11f0*/  F2FP.SATFINITE.E5M2.F32.PACK_AB_MERGE_C R48, RZ, R48, RZ ;  /* 0x00000030ff30723e */ /* 0x000fe200048060ff */
[----:B------:R-:W-:Y:S01]  /*1200*/  FMUL R23, R23, UR11 ;  /* 0x0000000b17177c20 */ /* 0x000fe20008400000 */
[----:B--2---:R-:W-:Y:S01]  /*1210*/  IADD3 R2, P0, PT, R2, UR6, RZ ;  /* 0x0000000602027c10 */ /* 0x004fe2000ff1e0ff */
[----:B------:R-:W-:Y:S01]  /*1220*/  IMAD.U32 R30, R40, 0x10000, RZ ;  /* 0x00010000281e7824 */ /* 0x000fe200078e00ff */
[----:B------:R-:W-:Y:S01]  /*1230*/  LOP3.LUT R33, R14, 0xff0000, RZ, 0xc0, !PT ;  /* 0x00ff00000e217812 */ /* 0x000fe200078ec0ff */
[----:B------:R-:W1:Y:S01]  /*1240*/  S2UR UR6, SR_CgaCtaId ;  /* 0x00000000000679c3 */ /* 0x000e620000008800 */
[----:B------:R-:W-:Y:S01]  /*1250*/  F2FP.SATFINITE.E5M2.F32.PACK_AB_MERGE_C R14, RZ, R68, RZ ;  /* 0x00000044ff0e723e */ /* 0x000fe200048060ff */
        /* <DEDUP_REMOVED lines=17> */
[----:B------:R-:W-:Y:S01]  /*1370*/  F2FP.SATFINITE.E5M2.F32.PACK_AB_MERGE_C R69, RZ, R22, RZ ;  /* 0x00000016ff45723e */ /* 0x000fe200048060ff */
[----:B------:R-:W-:Y:S01]  /*1380*/  FMUL R27, R27, UR11 ;  /* 0x0000000b1b1b7c20 */ /* 0x000fe20008400000 */
[----:B------:R-:W-:Y:S01]  /*1390*/  F2FP.SATFINITE.E5M2.F32.PACK_AB_MERGE_C R71, RZ, R26, RZ ;  /* 0x0000001aff47723e */ /* 0x000fe200048060ff */
[----:B------:R-:W-:Y:S01]  /*13a0*/  FMUL R31, R31, UR11 ;  /* 0x0000000b1f1f7c20 */ /* 0x000fe20008400000 */
[----:B------:R-:W-:Y:S01]  /*13b0*/  LOP3.LUT R26, R6, 0xff, RZ, 0xc0, !PT ;  /* 0x000000ff061a7812 */ /* 0x000fe200078ec0ff */
[----:B-1----:R-:W-:Y:S01]  /*13c0*/  ULEA UR4, UR6, UR4, 0x18 ;  /* 0x0000000406047291 */ /* 0x002fe2000f8ec0ff */
[----:B------:R-:W-:Y:S01]  /*13d0*/  LOP3.LUT R22, R14, 0xff, RZ, 0xc0, !PT ;  /* 0x000000ff0e167812 */ /* 0x000fe200078ec0ff */
[----:B------:R-:W-:Y:S01]  /*13e0*/  FMUL R52, R52, UR11 ;  /* 0x0000000b34347c20 */ /* 0x000fe20008400000 */
[----:B------:R-:W-:Y:S01]  /*13f0*/  LOP3.LUT R6, R28, 0xff, RZ, 0xc0, !PT ;  /* 0x000000ff1c067812 */ /* 0x000fe200078ec0ff */
[----:B------:R-:W-:Y:S01]  /*1400*/  IMAD R26, R69, 0x100, R26 ;  /* 0x00000100451a7824 */ /* 0x000fe200078e021a */
[----:B------:R-:W-:Y:S01]  /*1410*/  F2FP.SATFINITE.E5M2.F32.PACK_AB_MERGE_C R44, RZ, R44, RZ ;  /* 0x0000002cff2c723e */ /* 0x000fe200048060ff */
[----:B------:R-:W-:Y:S01]  /*1420*/  IMAD R22, R73, 0x100, R22 ;  /* 0x0000010049167824 */ /* 0x000fe200078e0216 */
[----:B------:R-:W-:Y:S01]  /*1430*/  F2FP.SATFINITE.E5M2.F32.PACK_AB_MERGE_C R45, RZ, R45, RZ ;  /* 0x0000002dff2d723e */ /* 0x000fe200048060ff */
[----:B------:R-:W-:Y:S01]  /*1440*/  IMAD.U32 R69, R69, 0x10000, RZ ;  /* 0x0001000045457824 */ /* 0x000fe200078e00ff */
[----:B------:R-:W-:Y:S01]  /*1450*/  LOP3.LUT R30, R30, 0xff0000, RZ, 0xc0, !PT ;  /* 0x00ff00001e1e7812 */ /* 0x000fe200078ec0ff */
[----:B------:R-:W-:Y:S01]  /*1460*/  IMAD.U32 R73, R73, 0x10000, RZ ;  /* 0x0001000049497824 */ /* 0x000fe200078e00ff */
        /* <DEDUP_REMOVED lines=12> */
[C---:B------:R-:W-:Y:S01]  /*1530*/  LOP3.LUT R28, R36.reuse, 0xff, RZ, 0xc0, !PT ;  /* 0x000000ff241c7812 */ /* 0x040fe200078ec0ff */
[----:B------:R-:W-:Y:S01]  /*1540*/  IMAD.U32 R36, R36, 0x10000, RZ ;  /* 0x0001000024247824 */ /* 0x000fe200078e00ff */
[----:B------:R-:W-:Y:S01]  /*1550*/  F2FP.SATFINITE.E5M2.F32.PACK_AB_MERGE_C R7, RZ, R7, RZ ;  /* 0x00000007ff07723e */ /* 0x000fe200048060ff */
[----:B------:R-:W-:Y:S01]  /*1560*/  IMAD R18, R69, 0x100, R18 ;  /* 0x0000010045127824 */ /* 0x000fe200078e0212 */
[----:B------:R-:W-:Y:S01]  /*1570*/  LOP3.LUT R39, R39, 0xffff, RZ, 0xc0, !PT ;  /* 0x0000ffff27277812 */ /* 0x000fe200078ec0ff */
[----:B------:R-:W-:Y:S01]  /*1580*/  IMAD R28, R37, 0x100, R28 ;  /* 0x00000100251c7824 */ /* 0x000fe200078e021c */
[----:B------:R-:W-:Y:S01]  /*1590*/  F2FP.SATFINITE.E5M2.F32.PACK_AB_MERGE_C R23, RZ, R23, RZ ;  /* 0x00000017ff17723e */ /* 0x000fe200048060ff */
[----:B------:R-:W-:Y:S01]  /*15a0*/  IMAD.U32 R69, R69, 0x10000, RZ ;  /* 0x0001000045457824 */ /* 0x000fe200078e00ff */
[----:B------:R-:W-:Y:S01]  /*15b0*/  LOP3.LUT R36, R36, 0xff0000, RZ, 0xc0, !PT ;  /* 0x00ff000024247812 */ /* 0x000fe200078ec0ff */
[----:B------:R-:W-:Y:S01]  /*15c0*/  IMAD.U32 R37, R37, 0x10000, RZ ;  /* 0x0001000025257824 */ /* 0x000fe200078e00ff */
[----:B------:R-:W-:Y:S01]  /*15d0*/  F2FP.SATFINITE.E5M2.F32.PACK_AB_MERGE_C R43, RZ, R43, RZ ;  /* 0x0000002bff2b723e */ /* 0x000fe200048060ff */
        /* <DEDUP_REMOVED lines=19> */
[----:B------:R-:W-:Y:S01]  /*1710*/  F2FP.SATFINITE.E5M2.F32.PACK_AB_MERGE_C R47, RZ, R47, RZ ;  /* 0x0000002fff2f723e */ /* 0x000fe200048060ff */
        /* <DEDUP_REMOVED lines=31> */
[----:B------:R-:W-:Y:S01]  /*1910*/  F2FP.SATFINITE.E5M2.F32.PACK_AB_MERGE_C R34, RZ, R15, RZ ;  /* 0x0000000fff22723e */ /* 0x000fe200048060ff */
[----:B------:R-:W-:Y:S01]  /*1920*/  IMAD.U32 R15, R43, 0x10000, RZ ;  /* 0x000100002b0f7824 */ /* 0x000fe200078e00ff */
[----:B------:R-:W-:Y:S01]  /*1930*/  PRMT R16, R28, 0x4210, R39 ;  /* 0x000042101c107816 */ /* 0x000fe20000000027 */
[----:B------:R-:W-:Y:S01]  /*1940*/  FMUL R66, R66, UR11 ;  /* 0x0000000b42427c20 */ /* 0x000fe20008400000 */
[----:B------:R-:W-:-:S02]  /*1950*/  F2FP.SATFINITE.E5M2.F32.PACK_AB_MERGE_C R30, RZ, R27, RZ ;  /* 0x0000001bff1e723e */ /* 0x000fc400048060ff */
[----:B------:R-:W-:Y:S02]  /*1960*/  LOP3.LUT R11, R36, 0xff, RZ, 0xc0, !PT ;  /* 0x000000ff240b7812 */ /* 0x000fe400078ec0ff */
[----:B------:R-:W-:Y:S02]  /*1970*/  LOP3.LUT R44, R44, 0xff0000, RZ, 0xc0, !PT ;  /* 0x00ff00002c2c7812 */ /* 0x000fe400078ec0ff */
[----:B------:R-:W-:Y:S01]  /*1980*/  LOP3.LUT R24, R45, 0xffff, R24, 0xf8, !PT ;  /* 0x0000ffff2d187812 */ /* 0x000fe200078ef818 */
[----:B------:R-:W-:Y:S01]  /*1990*/  IMAD.U32 R45, R48, 0x10000, RZ ;  /* 0x00010000302d7824 */ /* 0x000fe200078e00ff */
[----:B------:R-:W-:Y:S01]  /*19a0*/  F2FP.SATFINITE.E5M2.F32.PACK_AB_MERGE_C R31, RZ, R31, RZ ;  /* 0x0000001fff1f723e */ /* 0x000fe200048060ff */
        /* <DEDUP_REMOVED lines=10> */
[----:B------:R-:W-:Y:S02]  /*1a50*/  F2FP.SATFINITE.E5M2.F32.PACK_AB_MERGE_C R52, RZ, R52, RZ ;  /* 0x00000034ff34723e */ /* 0x000fe400048060ff */
[----:B------:R-:W-:Y:S02]  /*1a60*/  F2FP.SATFINITE.E5M2.F32.PACK_AB_MERGE_C R39, RZ, R19, RZ ;  /* 0x00000013ff27723e */ /* 0x000fe400048060ff */
[----:B------:R-:W-:Y:S02]  /*1a70*/  F2FP.SATFINITE.E5M2.F32.PACK_AB_MERGE_C R51, RZ, R51, RZ ;  /* 0x00000033ff33723e */ /* 0x000fe400048060ff */
[----:B------:R-:W-:Y:S02]  /*1a80*/  PRMT R28, R28, 0x4210, R43 ;  /* 0x000042101c1c7816 */ /* 0x000fe4000000002b */
[----:B------:R-:W-:Y:S02]  /*1a90*/  F2FP.SATFINITE.E5M2.F32.PACK_AB_MERGE_C R54, RZ, R54, RZ ;  /* 0x00000036ff36723e */ /* 0x000fe400048060ff */
[----:B------:R-:W-:-:S02]  /*1aa0*/  LOP3.LUT R43, R52, 0xffff, RZ, 0xc0, !PT ;  /* 0x0000ffff342b7812 */ /* 0x000fc400078ec0ff */
[----:B------:R-:W-:Y:S02]  /*1ab0*/  F2FP.SATFINITE.E5M2.F32.PACK_AB_MERGE_C R37, RZ, R35, RZ ;  /* 0x00000023ff25723e */ /* 0x000fe400048060ff */
[----:B------:R-:W-:Y:S02]  /*1ac0*/  F2FP.SATFINITE.E5M2.F32.PACK_AB_MERGE_C R53, RZ, R53, RZ ;  /* 0x00000035ff35723e */ /* 0x000fe400048060ff */
        /* <DEDUP_REMOVED lines=12> */
[----:B------:R-:W-:-:S02]  /*1b90*/  F2FP.SATFINITE.E5M2.F32.PACK_AB_MERGE_C R56, RZ, R56, RZ ;  /* 0x00000038ff38723e */ /* 0x000fc400048060ff */
[----:B------:R-:W-:Y:S01]  /*1ba0*/  LOP3.LUT R44, R44, 0xff0000, RZ, 0xc0, !PT ;  /* 0x00ff00002c2c7812 */ /* 0x000fe200078ec0ff */
[----:B------:R-:W-:Y:S01]  /*1bb0*/  IMAD.SHL.U32 R53, R53, 0x1000000, RZ ;  /* 0x0100000035357824 */ /* 0x000fe200078e00ff */
[----:B------:R-:W-:Y:S02]  /*1bc0*/  LOP3.LUT R40, R5, R40, RZ, 0xfc, !PT ;  /* 0x0000002805287212 */ /* 0x000fe400078efcff */
[----:B------:R-:W-:Y:S02]  /*1bd0*/  PRMT R27, R27, 0x4210, R48 ;  /* 0x000042101b1b7816 */ /* 0x000fe40000000030 */
[----:B------:R-:W-:Y:S01]  /*1be0*/  F2FP.SATFINITE.E5M2.F32.PACK_AB_MERGE_C R5, RZ, R58, RZ ;  /* 0x0000003aff05723e */ /* 0x000fe200048060ff */
[----:B------:R-:W-:Y:S01]  /*1bf0*/  STS [R29], R40 ;  /* 0x000000281d007388 */ /* 0x000fe20000000800 */
[----:B------:R-:W-:Y:S02]  /*1c00*/  LOP3.LUT R43, R43, 0xff0000, RZ, 0xc0, !PT ;  /* 0x00ff00002b2b7812 */ /* 0x000fe400078ec0ff */
[----:B------:R-:W-:-:S02]  /*1c10*/  F2FP.SATFINITE.E5M2.F32.PACK_AB_MERGE_C R57, RZ, R57, RZ ;  /* 0x00000039ff39723e */ /* 0x000fc400048060ff */
        /* <DEDUP_REMOVED lines=10> */
[----:B------:R-:W-:Y:S01]  /*1cc0*/  F2FP.SATFINITE.E5M2.F32.PACK_AB_MERGE_C R60, RZ, R60, RZ ;  /* 0x0000003cff3c723e */ /* 0x000fe200048060ff */
[----:B------:R-:W-:Y:S01]  /*1cd0*/  IMAD.SHL.U32 R52, R57, 0x1000000, RZ ;  /* 0x0100000039347824 */ /* 0x000fe200078e00ff */
[----:B------:R-:W-:Y:S01]  /*1ce0*/  LOP3.LUT R54, R45, 0xff0000, RZ, 0xc0, !PT ;  /* 0x00ff00002d367812 */ /* 0x000fe200078ec0ff */
[----:B------:R-:W-:Y:S01]  /*1cf0*/  IMAD.SHL.U32 R48, R56, 0x1000000, RZ ;  /* 0x0100000038307824 */ /* 0x000fe200078e00ff */
[----:B------:R-:W-:-:S02]  /*1d00*/  F2FP.SATFINITE.E5M2.F32.PACK_AB_MERGE_C R62, RZ, R62, RZ ;  /* 0x0000003eff3e723e */ /* 0x000fc400048060ff */
[----:B------:R-:W-:Y:S02]  /*1d10*/  LOP3.LUT R52, R9, R52, RZ, 0xfc, !PT ;  /* 0x0000003409347212 */ /* 0x000fe400078efcff */
[----:B------:R-:W-:Y:S02]  /*1d20*/  LOP3.LUT R9, R54, 0xffff, R43, 0xf8, !PT ;  /* 0x0000ffff36097812 */ /* 0x000fe400078ef82b */
[----:B------:R-:W-:Y:S01]  /*1d30*/  F2FP.SATFINITE.E5M2.F32.PACK_AB_MERGE_C R61, RZ, R61, RZ ;  /* 0x0000003dff3d723e */ /* 0x000fe200048060ff */
        /* <DEDUP_REMOVED lines=14> */
[----:B------:R-:W-:Y:S02]  /*1e20*/  F2FP.SATFINITE.E5M2.F32.PACK_AB_MERGE_C R64, RZ, R64, RZ ;  /* 0x00000040ff40723e */ /* 0x000fe400048060ff */
        /* <DEDUP_REMOVED lines=34> */
[----:B------:R-:W-:Y:S02]  /*2050*/  F2FP.SATFINITE.E5M2.F32.PACK_AB_MERGE_C R65, RZ, R65, RZ ;  /* 0x00000041ff41723e */ /* 0x000fe400048060ff */
[----:B------:R-:W-:-:S02]  /*2060*/  LOP3.LUT R64, R64, 0xff, RZ, 0xc0, !PT ;  /* 0x000000ff40407812 */ /* 0x000fc400078ec0ff */
[----:B------:R-:W-:Y:S02]  /*2070*/  F2FP.SATFINITE.E5M2.F32.PACK_AB_MERGE_C R55, RZ, R55, RZ ;  /* 0x00000037ff37723e */ /* 0x000fe400048060ff */
[----:B------:R-:W-:Y:S01]  /*2080*/  F2FP.SATFINITE.E5M2.F32.PACK_AB_MERGE_C R59, RZ, R59, RZ ;  /* 0x0000003bff3b723e */ /* 0x000fe200048060ff */
        /* <DEDUP_REMOVED lines=15> */
[----:B------:R-:W-:Y:S01]  /*2180*/  F2FP.SATFINITE.E5M2.F32.PACK_AB_MERGE_C R38, RZ, R38, RZ ;  /* 0x00000026ff26723e */ /* 0x000fe200048060ff */
[----:B------:R1:W-:Y:S01]  /*2190*/  STG.E.128 desc[UR22][R2.64], R4 ;  /* 0x0000000402007986 */ /* 0x0003e2000c101d16 */
[----:B------:R-:W-:Y:S02]  /*21a0*/  F2FP.SATFINITE.E5M2.F32.PACK_AB_MERGE_C R42, RZ, R42, RZ ;  /* 0x0000002aff2a723e */ /* 0x000fe400048060ff */
[----:B------:R-:W-:Y:S01]  /*21b0*/  F2FP.SATFINITE.E5M2.F32.PACK_AB_MERGE_C R46, RZ, R46, RZ ;  /* 0x0000002eff2e723e */ /* 0x000fe200048060ff */
[----:B------:R-:W-:Y:S01]  /*21c0*/  IMAD.U32 R38, R38, 0x10000, RZ ;  /* 0x0001000026267824 */ /* 0x000fe200078e00ff */
[----:B------:R-:W-:Y:S01]  /*21d0*/  F2FP.SATFINITE.E5M2.F32.PACK_AB_MERGE_C R50, RZ, R50, RZ ;  /* 0x00000032ff32723e */ /* 0x000fe200048060ff */
[----:B------:R-:W-:Y:S01]  /*21e0*/  IMAD.U32 R42, R42, 0x10000, RZ ;  /* 0x000100002a2a7824 */ /* 0x000fe200078e00ff */
[----:B------:R-:W-:Y:S01]  /*21f0*/  F2FP.SATFINITE.E5M2.F32.PACK_AB_MERGE_C R63, RZ, R63, RZ ;  /* 0x0000003fff3f723e */ /* 0x000fe200048060ff */
[----:B------:R-:W-:Y:S01]  /*2200*/  IMAD.U32 R46, R46, 0x10000, RZ ;  /* 0x000100002e2e7824 */ /* 0x000fe200078e00ff */
[----:B------:R-:W-:Y:S01]  /*2210*/  F2FP.SATFINITE.E5M2.F32.PACK_AB_MERGE_C R67, RZ, R67, RZ ;  /* 0x00000043ff43723e */ /* 0x000fe200048060ff */
[----:B------:R-:W-:Y:S01]  /*2220*/  IMAD.U32 R50, R50, 0x10000, RZ ;  /* 0x0001000032327824 */ /* 0x000fe200078e00ff */
[----:B------:R-:W-:-:S02]  /*2230*/  F2FP.SATFINITE.E5M2.F32.PACK_AB_MERGE_C R66, RZ, R66, RZ ;  /* 0x00000042ff42723e */ /* 0x000fc400048060ff */
        /* <DEDUP_REMOVED lines=60> */
        .weak           $__internal_46_$__cuda_sm20_rcp_rn_f32_slowpath
        .type           $__internal_46_$__cuda_sm20_rcp_rn_f32_slowpath,@function
        .size           $__internal_46_$__cuda_sm20_rcp_rn_f32_slowpath,($__internal_47_$__cuda_sm3x_div_rn_noftz_f32_slowpath - $__internal_46_$__cuda_sm20_rcp_rn_f32_slowpath)
$__internal_46_$__cuda_sm20_rcp_rn_f32_slowpath:
        /* <DEDUP_REMOVED lines=15> */
.L_x_1024:
        /* <DEDUP_REMOVED lines=33> */
.L_x_1026:
[----:B------:R1:W2:Y:S02]  /*2900*/  MUFU.RCP R69, R0 ;  /* 0x0000000000457308 */ /* 0x0002a40000001000 */
.L_x_1025:
[----:B--2-4-:R-:W-:Y:S02]  /*2910*/  IMAD.MOV.U32 R73, RZ, RZ, R69 ;  /* 0x000000ffff497224 */ /* 0x014fe400078e0045 */
[----:B------:R-:W-:-:S04]  /*2920*/  IMAD.MOV.U32 R69, RZ, RZ, 0x0 ;  /* 0x00000000ff457424 */ /* 0x000fc800078e00ff */
[----:B-1-3--:R-:W-:Y:S05]  /*2930*/  RET.REL.NODEC R68 `(_ZN18transformer_engine71_GLOBAL__N__76556b6a_38_quantize_transpose_square_blockwise_cu_108e784934block_scaled_cast_transpose_kernelILb1Eff13__nv_fp8_e5m2EEvPKT1_PT2_S7_PT0_S9_mmmmmmf14CUtensorMap_stbPKf) ;  /* 0xffffffd444b07950 */ /* 0x00afea0003c3ffff */
        .weak           $__internal_47_$__cuda_sm3x_div_rn_noftz_f32_slowpath
        .type           $__internal_47_$__cuda_sm3x_div_rn_noftz_f32_slowpath,@function
        .size           $__internal_47_$__cuda_sm3x_div_rn_noftz_f32_slowpath,(.L_x_1105 - $__internal_47_$__cuda_sm3x_div_rn_noftz_f32_slowpath)
$__internal_47_$__cuda_sm3x_div_rn_noftz_f32_slowpath:
        /* <DEDUP_REMOVED lines=23> */
.L_x_1027:
        /* <DEDUP_REMOVED lines=49> */
.L_x_1033:
[----:B------:R-:W-:-:S04]  /*2dc0*/  LOP3.LUT R70, R70, 0x80000000, RZ, 0xc0, !PT ;  /* 0x8000000046467812 */ /* 0x000fc800078ec0ff */
[----:B------:R-:W-:Y:S01]  /*2dd0*/  LOP3.LUT R70, R70, 0x7f800000, RZ, 0xfc, !PT ;  /* 0x7f80000046467812 */ /* 0x000fe200078efcff */
[----:B------:R-:W-:Y:S06]  /*2de0*/  BRA `(.L_x_1034) ;  /* 0x0000000000287947 */ /* 0x000fec0003800000 */
.L_x_1032:
[----:B------:R-:W-:Y:S01]  /*2df0*/  IMAD R70, R74, 0x800000, R70 ;  /* 0x008000004a467824 */ /* 0x000fe200078e0246 */
[----:B------:R-:W-:Y:S06]  /*2e00*/  BRA `(.L_x_1034) ;  /* 0x0000000000207947 */ /* 0x000fec0003800000 */
.L_x_1031:
[----:B------:R-:W-:-:S04]  /*2e10*/  LOP3.LUT R69, R72, 0x80000000, R69, 0x48, !PT ;  /* 0x8000000048457812 */ /* 0x000fc800078e4845 */
[----:B------:R-:W-:Y:S01]  /*2e20*/  LOP3.LUT R70, R69, 0x7f800000, RZ, 0xfc, !PT ;  /* 0x7f80000045467812 */ /* 0x000fe200078efcff */
[----:B------:R-:W-:Y:S06]  /*2e30*/  BRA `(.L_x_1034) ;  /* 0x0000000000147947 */ /* 0x000fec0003800000 */
.L_x_1030:
[----:B------:R-:W-:Y:S01]  /*2e40*/  LOP3.LUT R70, R72, 0x80000000, R69, 0x48, !PT ;  /* 0x8000000048467812 */ /* 0x000fe200078e4845 */
[----:B------:R-:W-:Y:S06]  /*2e50*/  BRA `(.L_x_1034) ;  /* 0x00000000000c7947 */ /* 0x000fec0003800000 */
.L_x_1029:
[----:B------:R-:W1:Y:S01]  /*2e60*/  MUFU.RSQ R70, -QNAN ;  /* 0xffc0000000467908 */ /* 0x000e620000001400 */
[----:B------:R-:W-:Y:S05]  /*2e70*/  BRA `(.L_x_1034) ;  /* 0x0000000000047947 */ /* 0x000fea0003800000 */
.L_x_1028:
[----:B------:R-:W-:-:S07]  /*2e80*/  FADD.FTZ R70, R0, 57344 ;  /* 0x4760000000467421 */ /* 0x000fce0000010000 */
.L_x_1034:
[----:B------:R-:W-:-:S04]  /*2e90*/  IMAD.MOV.U32 R69, RZ, RZ, 0x0 ;  /* 0x00000000ff457424 */ /* 0x000fc800078e00ff */
[----:B-1----:R-:W-:Y:S05]  /*2ea0*/  RET.REL.NODEC R68 `(_ZN18transformer_engine71_GLOBAL__N__76556b6a_38_quantize_transpose_square_blockwise_cu_108e784934block_scaled_cast_transpose_kernelILb1Eff13__nv_fp8_e5m2EEvPKT1_PT2_S7_PT0_S9_mmmmmmf14CUtensorMap_stbPKf) ;  /* 0xffffffd044547950 */ /* 0x002fea0003c3ffff */
.L_x_1035:
        /* <DEDUP_REMOVED lines=13> */
.L_x_1105:


//--------------------- .nv.shared._ZN18transformer_engine71_GLOBAL__N__76556b6a_38_quantize_transpose_square_blockwise_cu_108e784945block_scaled_cast_transpose_kernel_notalignedILb0Ef13__nv_bfloat1613__nv_fp8_e4m3EEvPKT1_PT2_S8_PT0_SA_mmmmmmfbPKf --------------------------
	.section	.nv.shared._ZN18transformer_engine71_GLOBAL__N__76556b6a_38_quantize_transpose_square_blockwise_cu_108e784945block_scaled_cast_transpose_kernel_notalignedILb0Ef13__nv_bfloat1613__nv_fp8_e4m3EEvPKT1_PT2_S8_PT0_SA_mmmmmmfbPKf,"aw",@nobits
	.sectionflags	@""
	.align	4
.nv.shared._ZN18transformer_engine71_GLOBAL__N__76556b6a_38_quantize_transpose_square_blockwise_cu_108e784945block_scaled_cast_transpose_kernel_notalignedILb0Ef13__nv_bfloat1613__nv_fp8_e4m3EEvPKT1_PT2_S8_PT0_SA_mmmmmmfbPKf:
	.zero		1056


//--------------------- .nv.shared.reserved.0     --------------------------
	.section	.nv.shared.reserved.0,"aw",@nobits
	.weak		__nv_reservedSMEM_offset_0_alias
	.size		__nv_reservedSMEM_offset_0_alias, 0, 64
	.other		__nv_reservedSMEM_offset_0_alias,@"STO_CUDA_RESERVED_SHARED STV_DEFAULT"
__nv_reservedSMEM_offset_0_alias:
	.zero		0
	.zero		64


//--------------------- .nv.shared._ZN18transformer_engine71_GLOBAL__N__76556b6a_38_quantize_transpose_square_blockwise_cu_108e784934block_scaled_cast_transpose_kernelILb0Ef13__nv_bfloat1613__nv_fp8_e4m3EEvPKT1_PT2_S8_PT0_SA_mmmmmmf14CUtensorMap_stbPKf --------------------------
	.section	.nv.shared._ZN18transformer_engine71_GLOBAL__N__76556b6a_38_quantize_transpose_square_blockwise_cu_108e784934block_scaled_cast_transpose_kernelILb0Ef13__nv_bfloat1613__nv_fp8_e4m3EEvPKT1_PT2_S8_PT0_SA_mmmmmmf14CUtensorMap_stbPKf,"aw",@nobits
	.sectionflags	@""
	.align	4
.nv.shared._ZN18transformer_engine71_GLOBAL__N__76556b6a_38_quantize_transpose_square_blockwise_cu_108e784934block_scaled_cast_transpose_kernelILb0Ef13__nv_bfloat1613__nv_fp8_e4m3EEvPKT1_PT2_S8_PT0_SA_mmmmmmf14CUtensorMap_stbPKf:
	.zero		1056


//--------------------- .nv.shared._ZN18transformer_engine71_GLOBAL__N__76556b6a_38_quantize_transpose_square_blockwise_cu_108e784945block_scaled_cast_transpose_kernel_notalignedILb1Ef13__nv_bfloat1613__nv_fp8_e4m3EEvPKT1_PT2_S8_PT0_SA_mmmmmmfbPKf --------------------------
	.section	.nv.shared._ZN18transformer_engine71_GLOBAL__N__76556b6a_38_quantize_transpose_square_blockwise_cu_108e784945block_scaled_cast_transpose_kernel_notalignedILb1Ef13__nv_bfloat1613__nv_fp8_e4m3EEvPKT1_PT2_S8_PT0_SA_mmmmmmfbPKf,"aw",@nobits
	.sectionflags	@""
	.align	4
.nv.shared._ZN18transformer_engine71_GLOBAL__N__76556b6a_38_quantize_transpose_square_blockwise_cu_108e784945block_scaled_cast_transpose_kernel_notalignedILb1Ef13__nv_bfloat1613__nv_fp8_e4m3EEvPKT1_PT2_S8_PT0_SA_mmmmmmfbPKf:
	.zero		1056


//--------------------- .nv.shared._ZN18transformer_engine71_GLOBAL__N__76556b6a_38_quantize_transpose_square_blockwise_cu_108e784934block_scaled_cast_transpose_kernelILb1Ef13__nv_bfloat1613__nv_fp8_e4m3EEvPKT1_PT2_S8_PT0_SA_mmmmmmf14CUtensorMap_stbPKf --------------------------
	.section	.nv.shared._ZN18transformer_engine71_GLOBAL__N__76556b6a_38_quantize_transpose_square_blockwise_cu_108e784934block_scaled_cast_transpose_kernelILb1Ef13__nv_bfloat1613__nv_fp8_e4m3EEvPKT1_PT2_S8_PT0_SA_mmmmmmf14CUtensorMap_stbPKf,"aw",@nobits
	.sectionflags	@""
	.align	128
.nv.shared._ZN18transformer_engine71_GLOBAL__N__76556b6a_38_quantize_transpose_square_blockwise_cu_108e784934block_scaled_cast_transpose_kernelILb1Ef13__nv_bfloat1613__nv_fp8_e4m3EEvPKT1_PT2_S8_PT0_SA_mmmmmmf14CUtensorMap_stbPKf:
	.zero		17536


//--------------------- .nv.shared._ZN18transformer_engine71_GLOBAL__N__76556b6a_38_quantize_transpose_square_blockwise_cu_108e784945block_scaled_cast_transpose_kernel_notalignedILb0Ef13__nv_bfloat1613__nv_fp8_e5m2EEvPKT1_PT2_S8_PT0_SA_mmmmmmfbPKf --------------------------
	.section	.nv.shared._ZN18transformer_engine71_GLOBAL__N__76556b6a_38_quantize_transpose_square_blockwise_cu_108e784945block_scaled_cast_transpose_kernel_notalignedILb0Ef13__nv_bfloat1613__nv_fp8_e5m2EEvPKT1_PT2_S8_PT0_SA_mmmmmmfbPKf,"aw",@nobits
	.sectionflags	@""
	.align	4
.nv.shared._ZN18transformer_engine71_GLOBAL__N__76556b6a_38_quantize_transpose_square_blockwise_cu_108e784945block_scaled_cast_transpose_kernel_notalignedILb0Ef13__nv_bfloat1613__nv_fp8_e5m2EEvPKT1_PT2_S8_PT0_SA_mmmmmmfbPKf:
	.zero		1056


//--------------------- .nv.shared._ZN18transformer_engine71_GLOBAL__N__76556b6a_38_quantize_transpose_square_blockwise_cu_108e784934block_scaled_cast_transpose_kernelILb0Ef13__nv_bfloat1613__nv_fp8_e5m2EEvPKT1_PT2_S8_PT0_SA_mmmmmmf14CUtensorMap_stbPKf --------------------------
	.section	.nv.shared._ZN18transformer_engine71_GLOBAL__N__76556b6a_38_quantize_transpose_square_blockwise_cu_108e784934block_scaled_cast_transpose_kernelILb0Ef13__nv_bfloat1613__nv_fp8_e5m2EEvPKT1_PT2_S8_PT0_SA_mmmmmmf14CUtensorMap_stbPKf,"aw",@nobits
	.sectionflags	@""
	.align	4
.nv.shared._ZN18transformer_engine71_GLOBAL__N__76556b6a_38_quantize_transpose_square_blockwise_cu_108e784934block_scaled_cast_transpose_kernelILb0Ef13__nv_bfloat1613__nv_fp8_e5m2EEvPKT1_PT2_S8_PT0_SA_mmmmmmf14CUtensorMap_stbPKf:
	.zero		1056


//--------------------- .nv.shared._ZN18transformer_engine71_GLOBAL__N__76556b6a_38_quantize_transpose_square_blockwise_cu_108e784945block_scaled_cast_transpose_kernel_notalignedILb1Ef13__nv_bfloat1613__nv_fp8_e5m2EEvPKT1_PT2_S8_PT0_SA_mmmmmmfbPKf --------------------------
	.section	.nv.shared._ZN18transformer_engine71_GLOBAL__N__76556b6a_38_quantize_transpose_square_blockwise_cu_108e784945block_scaled_cast_transpose_kernel_notalignedILb1Ef13__nv_bfloat1613__nv_fp8_e5m2EEvPKT1_PT2_S8_PT0_SA_mmmmmmfbPKf,"aw",@nobits
	.sectionflags	@""
	.align	4
.nv.shared._ZN18transformer_engine71_GLOBAL__N__76556b6a_38_quantize_transpose_square_blockwise_cu_108e784945block_scaled_cast_transpose_kernel_notalignedILb1Ef13__nv_bfloat1613__nv_fp8_e5m2EEvPKT1_PT2_S8_PT0_SA_mmmmmmfbPKf:
	.zero		1056


//--------------------- .nv.shared._ZN18transformer_engine71_GLOBAL__N__76556b6a_38_quantize_transpose_square_blockwise_cu_108e784934block_scaled_cast_transpose_kernelILb1Ef13__nv_bfloat1613__nv_fp8_e5m2EEvPKT1_PT2_S8_PT0_SA_mmmmmmf14CUtensorMap_stbPKf --------------------------
	.section	.nv.shared._ZN18transformer_engine71_GLOBAL__N__76556b6a_38_quantize_transpose_square_blockwise_cu_108e784934block_scaled_cast_transpose_kernelILb1Ef13__nv_bfloat1613__nv_fp8_e5m2EEvPKT1_PT2_S8_PT0_SA_mmmmmmf14CUtensorMap_stbPKf,"aw",@nobits
	.sectionflags	@""
	.align	128
.nv.shared._ZN18transformer_engine71_GLOBAL__N__76556b6a_38_quantize_transpose_square_blockwise_cu_108e784934block_scaled_cast_transpose_kernelILb1Ef13__nv_bfloat1613__nv_fp8_e5m2EEvPKT1_PT2_S8_PT0_SA_mmmmmmf14CUtensorMap_stbPKf:
	.zero		17536


//--------------------- .nv.shared._ZN18transformer_engine71_GLOBAL__N__76556b6a_38_quantize_transpose_square_blockwise_cu_108e784945block_scaled_cast_transpose_kernel_notalignedILb0Ef6__half13__nv_fp8_e4m3EEvPKT1_PT2_S8_PT0_SA_mmmmmmfbPKf --------------------------
	.section	.nv.shared._ZN18transformer_engine71_GLOBAL__N__76556b6a_38_quantize_transpose_square_blockwise_cu_108e784945block_scaled_cast_transpose_kernel_notalignedILb0Ef6__half13__nv_fp8_e4m3EEvPKT1_PT2_S8_PT0_SA_mmmmmmfbPKf,"aw",@nobits
	.sectionflags	@""
	.align	4
.nv.shared._ZN18transformer_engine71_GLOBAL__N__76556b6a_38_quantize_transpose_square_blockwise_cu_108e784945block_scaled_cast_transpose_kernel_notalignedILb0Ef6__half13__nv_fp8_e4m3EEvPKT1_PT2_S8_PT0_SA_mmmmmmfbPKf:
	.zero		1056


//--------------------- .nv.shared._ZN18transformer_engine71_GLOBAL__N__76556b6a_38_quantize_transpose_square_blockwise_cu_108e784934block_scaled_cast_transpose_kernelILb0Ef6__half13__nv_fp8_e4m3EEvPKT1_PT2_S8_PT0_SA_mmmmmmf14CUtensorMap_stbPKf --------------------------
	.section	.nv.shared._ZN18transformer_engine71_GLOBAL__N__76556b6a_38_quantize_transpose_square_blockwise_cu_108e784934block_scaled_cast_transpose_kernelILb0Ef6__half13__nv_fp8_e4m3EEvPKT1_PT2_S8_PT0_SA_mmmmmmf14CUtensorMap_stbPKf,"aw",@nobits
	.sectionflags	@""
	.align	4
.nv.shared._ZN18transformer_engine71_GLOBAL__N__76556b6a_38_quantize_transpose_square_blockwise_cu_108e784934block_scaled_cast_transpose_kernelILb0Ef6__half13__nv_fp8_e4m3EEvPKT1_PT2_S8_PT0_SA_mmmmmmf14CUtensorMap_stbPKf:
	.zero		1056


//--------------------- .nv.shared._ZN18transformer_engine71_GLOBAL__N__76556b6a_38_quantize_transpose_square_blockwise_cu_108e784945block_scaled_cast_transpose_kernel_notalignedILb1Ef6__half13__nv_fp8_e4m3EEvPKT1_PT2_S8_PT0_SA_mmmmmmfbPKf --------------------------
	.section	.nv.shared._ZN18transformer_engine71_GLOBAL__N__76556b6a_38_quantize_transpose_square_blockwise_cu_108e784945block_scaled_cast_transpose_kernel_notalignedILb1Ef6__half13__nv_fp8_e4m3EEvPKT1_PT2_S8_PT0_SA_mmmmmmfbPKf,"aw",@nobits
	.sectionflags	@""
	.align	4
.nv.shared._ZN18transformer_engine71_GLOBAL__N__76556b6a_38_quantize_transpose_square_blockwise_cu_108e784945block_scaled_cast_transpose_kernel_notalignedILb1Ef6__half13__nv_fp8_e4m3EEvPKT1_PT2_S8_PT0_SA_mmmmmmfbPKf:
	.zero		1056


//--------------------- .nv.shared._ZN18transformer_engine71_GLOBAL__N__76556b6a_38_quantize_transpose_square_blockwise_cu_108e784934block_scaled_cast_transpose_kernelILb1Ef6__half13__nv_fp8_e4m3EEvPKT1_PT2_S8_PT0_SA_mmmmmmf14CUtensorMap_stbPKf --------------------------
	.section	.nv.shared._ZN18transformer_engine71_GLOBAL__N__76556b6a_38_quantize_transpose_square_blockwise_cu_108e784934block_scaled_cast_transpose_kernelILb1Ef6__half13__nv_fp8_e4m3EEvPKT1_PT2_S8_PT0_SA_mmmmmmf14CUtensorMap_stbPKf,"aw",@nobits
	.sectionflags	@""
	.align	128
.nv.shared._ZN18transformer_engine71_GLOBAL__N__76556b6a_38_quantize_transpose_square_blockwise_cu_108e784934block_scaled_cast_transpose_kernelILb1Ef6__half13__nv_fp8_e4m3EEvPKT1_PT2_S8_PT0_SA_mmmmmmf14CUtensorMap_stbPKf:
	.zero		17536


//--------------------- .nv.shared._ZN18transformer_engine71_GLOBAL__N__76556b6a_38_quantize_transpose_square_blockwise_cu_108e784945block_scaled_cast_transpose_kernel_notalignedILb0Ef6__half13__nv_fp8_e5m2EEvPKT1_PT2_S8_PT0_SA_mmmmmmfbPKf --------------------------
	.section	.nv.shared._ZN18transformer_engine71_GLOBAL__N__76556b6a_38_quantize_transpose_square_blockwise_cu_108e784945block_scaled_cast_transpose_kernel_notalignedILb0Ef6__half13__nv_fp8_e5m2EEvPKT1_PT2_S8_PT0_SA_mmmmmmfbPKf,"aw",@nobits
	.sectionflags	@""
	.align	4
.nv.shared._ZN18transformer_engine71_GLOBAL__N__76556b6a_38_quantize_transpose_square_blockwise_cu_108e784945block_scaled_cast_transpose_kernel_notalignedILb0Ef6__half13__nv_fp8_e5m2EEvPKT1_PT2_S8_PT0_SA_mmmmmmfbPKf:
	.zero		1056


//--------------------- .nv.shared._ZN18transformer_engine71_GLOBAL__N__76556b6a_38_quantize_transpose_square_blockwise_cu_108e784934block_scaled_cast_transpose_kernelILb0Ef6__half13__nv_fp8_e5m2EEvPKT1_PT2_S8_PT0_SA_mmmmmmf14CUtensorMap_stbPKf --------------------------
	.section	.nv.shared._ZN18transformer_engine71_GLOBAL__N__76556b6a_38_quantize_transpose_square_blockwise_cu_108e784934block_scaled_cast_transpose_kernelILb0Ef6__half13__nv_fp8_e5m2EEvPKT1_PT2_S8_PT0_SA_mmmmmmf14CUtensorMap_stbPKf,"aw",@nobits
	.sectionflags	@""
	.align	4
.nv.shared._ZN18transformer_engine71_GLOBAL__N__76556b6a_38_quantize_transpose_square_blockwise_cu_108e784934block_scaled_cast_transpose_kernelILb0Ef6__half13__nv_fp8_e5m2EEvPKT1_PT2_S8_PT0_SA_mmmmmmf14CUtensorMap_stbPKf:
	.zero		1056


//--------------------- .nv.shared._ZN18transformer_engine71_GLOBAL__N__76556b6a_38_quantize_transpose_square_blockwise_cu_108e784945block_scaled_cast_transpose_kernel_notalignedILb1Ef6__half13__nv_fp8_e5m2EEvPKT1_PT2_S8_PT0_SA_mmmmmmfbPKf --------------------------
	.section	.nv.shared._ZN18transformer_engine71_GLOBAL__N__76556b6a_38_quantize_transpose_square_blockwise_cu_108e784945block_scaled_cast_transpose_kernel_notalignedILb1Ef6__half13__nv_fp8_e5m2EEvPKT1_PT2_S8_PT0_SA_mmmmmmfbPKf,"aw",@nobits
	.sectionflags	@""
	.align	4
.nv.shared._ZN18transformer_engine71_GLOBAL__N__76556b6a_38_quantize_transpose_square_blockwise_cu_108e784945block_scaled_cast_transpose_kernel_notalignedILb1Ef6__half13__nv_fp8_e5m2EEvPKT1_PT2_S8_PT0_SA_mmmmmmfbPKf:
	.zero		1056


//--------------------- .nv.shared._ZN18transformer_engine71_GLOBAL__N__76556b6a_38_quantize_transpose_square_blockwise_cu_108e784934block_scaled_cast_transpose_kernelILb1Ef6__half13__nv_fp8_e5m2EEvPKT1_PT2_S8_PT0_SA_mmmmmmf14CUtensorMap_stbPKf --------------------------
	.section	.nv.shared._ZN18transformer_engine71_GLOBAL__N__76556b6a_38_quantize_transpose_square_blockwise_cu_108e784934block_scaled_cast_transpose_kernelILb1Ef6__half13__nv_fp8_e5m2EEvPKT1_PT2_S8_PT0_SA_mmmmmmf14CUtensorMap_stbPKf,"aw",@nobits
	.sectionflags	@""
	.align	128
.nv.shared._ZN18transformer_engine71_GLOBAL__N__76556b6a_38_quantize_transpose_square_blockwise_cu_108e784934block_scaled_cast_transpose_kernelILb1Ef6__half13__nv_fp8_e5m2EEvPKT1_PT2_S8_PT0_SA_mmmmmmf14CUtensorMap_stbPKf:
	.zero		17536


//--------------------- .nv.shared._ZN18transformer_engine71_GLOBAL__N__76556b6a_38_quantize_transpose_square_blockwise_cu_108e784945block_scaled_cast_transpose_kernel_notalignedILb0Eff13__nv_fp8_e4m3EEvPKT1_PT2_S7_PT0_S9_mmmmmmfbPKf --------------------------
	.section	.nv.shared._ZN18transformer_engine71_GLOBAL__N__76556b6a_38_quantize_transpose_square_blockwise_cu_108e784945block_scaled_cast_transpose_kernel_notalignedILb0Eff13__nv_fp8_e4m3EEvPKT1_PT2_S7_PT0_S9_mmmmmmfbPKf,"aw",@nobits
	.sectionflags	@""
	.align	4
.nv.shared._ZN18transformer_engine71_GLOBAL__N__76556b6a_38_quantize_transpose_square_blockwise_cu_108e784945block_scaled_cast_transpose_kernel_notalignedILb0Eff13__nv_fp8_e4m3EEvPKT1_PT2_S7_PT0_S9_mmmmmmfbPKf:
	.zero		1056


//--------------------- .nv.shared._ZN18transformer_engine71_GLOBAL__N__76556b6a_38_quantize_transpose_square_blockwise_cu_108e784934block_scaled_cast_transpose_kernelILb0Eff13__nv_fp8_e4m3EEvPKT1_PT2_S7_PT0_S9_mmmmmmf14CUtensorMap_stbPKf --------------------------
	.section	.nv.shared._ZN18transformer_engine71_GLOBAL__N__76556b6a_38_quantize_transpose_square_blockwise_cu_108e784934block_scaled_cast_transpose_kernelILb0Eff13__nv_fp8_e4m3EEvPKT1_PT2_S7_PT0_S9_mmmmmmf14CUtensorMap_stbPKf,"aw",@nobits
	.sectionflags	@""
	.align	4
.nv.shared._ZN18transformer_engine71_GLOBAL__N__76556b6a_38_quantize_transpose_square_blockwise_cu_108e784934block_scaled_cast_transpose_kernelILb0Eff13__nv_fp8_e4m3EEvPKT1_PT2_S7_PT0_S9_mmmmmmf14CUtensorMap_stbPKf:
	.zero		1056


//--------------------- .nv.shared._ZN18transformer_engine71_GLOBAL__N__76556b6a_38_quantize_transpose_square_blockwise_cu_108e784945block_scaled_cast_transpose_kernel_notalignedILb1Eff13__nv_fp8_e4m3EEvPKT1_PT2_S7_PT0_S9_mmmmmmfbPKf --------------------------
	.section	.nv.shared._ZN18transformer_engine71_GLOBAL__N__76556b6a_38_quantize_transpose_square_blockwise_cu_108e784945block_scaled_cast_transpose_kernel_notalignedILb1Eff13__nv_fp8_e4m3EEvPKT1_PT2_S7_PT0_S9_mmmmmmfbPKf,"aw",@nobits
	.sectionflags	@""
	.align	4
.nv.shared._ZN18transformer_engine71_GLOBAL__N__76556b6a_38_quantize_transpose_square_blockwise_cu_108e784945block_scaled_cast_transpose_kernel_notalignedILb1Eff13__nv_fp8_e4m3EEvPKT1_PT2_S7_PT0_S9_mmmmmmfbPKf:
	.zero		1056


//--------------------- .nv.shared._ZN18transformer_engine71_GLOBAL__N__76556b6a_38_quantize_transpose_square_blockwise_cu_108e784934block_scaled_cast_transpose_kernelILb1Eff13__nv_fp8_e4m3EEvPKT1_PT2_S7_PT0_S9_mmmmmmf14CUtensorMap_stbPKf --------------------------
	.section	.nv.shared._ZN18transformer_engine71_GLOBAL__N__76556b6a_38_quantize_transpose_square_blockwise_cu_108e784934block_scaled_cast_transpose_kernelILb1Eff13__nv_fp8_e4m3EEvPKT1_PT2_S7_PT0_S9_mmmmmmf14CUtensorMap_stbPKf,"aw",@nobits
	.sectionflags	@""
	.align	128
.nv.shared._ZN18transformer_engine71_GLOBAL__N__76556b6a_38_quantize_transpose_square_blockwise_cu_108e784934block_scaled_cast_transpose_kernelILb1Eff13__nv_fp8_e4m3EEvPKT1_PT2_S7_PT0_S9_mmmmmmf14CUtensorMap_stbPKf:
	.zero		17536


//--------------------- .nv.shared._ZN18transformer_engine71_GLOBAL__N__76556b6a_38_quantize_transpose_square_blockwise_cu_108e784945block_scaled_cast_transpose_kernel_notalignedILb0Eff13__nv_fp8_e5m2EEvPKT1_PT2_S7_PT0_S9_mmmmmmfbPKf --------------------------
	.section	.nv.shared._ZN18transformer_engine71_GLOBAL__N__76556b6a_38_quantize_transpose_square_blockwise_cu_108e784945block_scaled_cast_transpose_kernel_notalignedILb0Eff13__nv_fp8_e5m2EEvPKT1_PT2_S7_PT0_S9_mmmmmmfbPKf,"aw",@nobits
	.sectionflags	@""
	.align	4
.nv.shared._ZN18transformer_engine71_GLOBAL__N__76556b6a_38_quantize_transpose_square_blockwise_cu_108e784945block_scaled_cast_transpose_kernel_notalignedILb0Eff13__nv_fp8_e5m2EEvPKT1_PT2_S7_PT0_S9_mmmmmmfbPKf:
	.zero		1056


//--------------------- .nv.shared._ZN18transformer_engine71_GLOBAL__N__76556b6a_38_quantize_transpose_square_blockwise_cu_108e784934block_scaled_cast_transpose_kernelILb0Eff13__nv_fp8_e5m2EEvPKT1_PT2_S7_PT0_S9_mmmmmmf14CUtensorMap_stbPKf --------------------------
	.section	.nv.shared._ZN18transformer_engine71_GLOBAL__N__76556b6a_38_quantize_transpose_square_blockwise_cu_108e784934block_scaled_cast_transpose_kernelILb0Eff13__nv_fp8_e5m2EEvPKT1_PT2_S7_PT0_S9_mmmmmmf14CUtensorMap_stbPKf,"aw",@nobits
	.sectionflags	@""
	.align	4
.nv.shared._ZN18transformer_engine71_GLOBAL__N__76556b6a_38_quantize_transpose_square_blockwise_cu_108e784934block_scaled_cast_transpose_kernelILb0Eff13__nv_fp8_e5m2EEvPKT1_PT2_S7_PT0_S9_mmmmmmf14CUtensorMap_stbPKf:
	.zero		1056


//--------------------- .nv.shared._ZN18transformer_engine71_GLOBAL__N__76556b6a_38_quantize_transpose_square_blockwise_cu_108e784945block_scaled_cast_transpose_kernel_notalignedILb1Eff13__nv_fp8_e5m2EEvPKT1_PT2_S7_PT0_S9_mmmmmmfbPKf --------------------------
	.section	.nv.shared._ZN18transformer_engine71_GLOBAL__N__76556b6a_38_quantize_transpose_square_blockwise_cu_108e784945block_scaled_cast_transpose_kernel_notalignedILb1Eff13__nv_fp8_e5m2EEvPKT1_PT2_S7_PT0_S9_mmmmmmfbPKf,"aw",@nobits
	.sectionflags	@""
	.align	4
.nv.shared._ZN18transformer_engine71_GLOBAL__N__76556b6a_38_quantize_transpose_square_blockwise_cu_108e784945block_scaled_cast_transpose_kernel_notalignedILb1Eff13__nv_fp8_e5m2EEvPKT1_PT2_S7_PT0_S9_mmmmmmfbPKf:
	.zero		1056


//--------------------- .nv.shared._ZN18transformer_engine71_GLOBAL__N__76556b6a_38_quantize_transpose_square_blockwise_cu_108e784934block_scaled_cast_transpose_kernelILb1Eff13__nv_fp8_e5m2EEvPKT1_PT2_S7_PT0_S9_mmmmmmf14CUtensorMap_stbPKf --------------------------
	.section	.nv.shared._ZN18transformer_engine71_GLOBAL__N__76556b6a_38_quantize_transpose_square_blockwise_cu_108e784934block_scaled_cast_transpose_kernelILb1Eff13__nv_fp8_e5m2EEvPKT1_PT2_S7_PT0_S9_mmmmmmf14CUtensorMap_stbPKf,"aw",@nobits
	.sectionflags	@""
	.align	128
.nv.shared._ZN18transformer_engine71_GLOBAL__N__76556b6a_38_quantize_transpose_square_blockwise_cu_108e784934block_scaled_cast_transpose_kernelILb1Eff13__nv_fp8_e5m2EEvPKT1_PT2_S7_PT0_S9_mmmmmmf14CUtensorMap_stbPKf:
	.zero		17536


//--------------------- .nv.constant0._ZN18transformer_engine71_GLOBAL__N__76556b6a_38_quantize_transpose_square_blockwise_cu_108e784945block_scaled_cast_transpose_kernel_notalignedILb0Ef13__nv_bfloat1613__nv_fp8_e4m3EEvPKT1_PT2_S8_PT0_SA_mmmmmmfbPKf --------------------------
	.section	.nv.constant0._ZN18transformer_engine71_GLOBAL__N__76556b6a_38_quantize_transpose_square_blockwise_cu_108e784945block_scaled_cast_transpose_kernel_notalignedILb0Ef13__nv_bfloat1613__nv_fp8_e4m3EEvPKT1_PT2_S8_PT0_SA_mmmmmmfbPKf,"a",@progbits
	.sectionflags	@""
	.align	4
.nv.constant0._ZN18transformer_engine71_GLOBAL__N__76556b6a_38_quantize_transpose_square_blockwise_cu_108e784945block_scaled_cast_transpose_kernel_notalignedILb0Ef13__nv_bfloat1613__nv_fp8_e4m3EEvPKT1_PT2_S8_PT0_SA_mmmmmmfbPKf:
	.zero		1000


//--------------------- .nv.constant0._ZN18transformer_engine71_GLOBAL__N__76556b6a_38_quantize_transpose_square_blockwise_cu_108e784934block_scaled_cast_transpose_kernelILb0Ef13__nv_bfloat1613__nv_fp8_e4m3EEvPKT1_PT2_S8_PT0_SA_mmmmmmf14CUtensorMap_stbPKf --------------------------
	.section	.nv.constant0._ZN18transformer_engine71_GLOBAL__N__76556b6a_38_quantize_transpose_square_blockwise_cu_108e784934block_scaled_cast_transpose_kernelILb0Ef13__nv_bfloat1613__nv_fp8_e4m3EEvPKT1_PT2_S8_PT0_SA_mmmmmmf14CUtensorMap_stbPKf,"a",@progbits
	.sectionflags	@""
	.align	4
.nv.constant0._ZN18transformer_engine71_GLOBAL__N__76556b6a_38_quantize_transpose_square_blockwise_cu_108e784934block_scaled_cast_transpose_kernelILb0Ef13__nv_bfloat1613__nv_fp8_e4m3EEvPKT1_PT2_S8_PT0_SA_mmmmmmf14CUtensorMap_stbPKf:
	.zero		1168


//--------------------- .nv.constant0._ZN18transformer_engine71_GLOBAL__N__76556b6a_38_quantize_transpose_square_blockwise_cu_108e784945block_scaled_cast_transpose_kernel_notalignedILb1Ef13__nv_bfloat1613__nv_fp8_e4m3EEvPKT1_PT2_S8_PT0_SA_mmmmmmfbPKf --------------------------
	.section	.nv.constant0._ZN18transformer_engine71_GLOBAL__N__76556b6a_38_quantize_transpose_square_blockwise_cu_108e784945block_scaled_cast_transpose_kernel_notalignedILb1Ef13__nv_bfloat1613__nv_fp8_e4m3EEvPKT1_PT2_S8_PT0_SA_mmmmmmfbPKf,"a",@progbits
	.sectionflags	@""
	.align	4
.nv.constant0._ZN18transformer_engine71_GLOBAL__N__76556b6a_38_quantize_transpose_square_blockwise_cu_108e784945block_scaled_cast_transpose_kernel_notalignedILb1Ef13__nv_bfloat1613__nv_fp8_e4m3EEvPKT1_PT2_S8_PT0_SA_mmmmmmfbPKf:
	.zero		1000


//--------------------- .nv.constant0._ZN18transformer_engine71_GLOBAL__N__76556b6a_38_quantize_transpose_square_blockwise_cu_108e784934block_scaled_cast_transpose_kernelILb1Ef13__nv_bfloat1613__nv_fp8_e4m3EEvPKT1_PT2_S8_PT0_SA_mmmmmmf14CUtensorMap_stbPKf --------------------------
	.section	.nv.constant0._ZN18transformer_engine71_GLOBAL__N__76556b6a_38_quantize_transpose_square_blockwise_cu_108e784934block_scaled_cast_transpose_kernelILb1Ef13__nv_bfloat1613__nv_fp8_e4m3EEvPKT1_PT2_S8_PT0_SA_mmmmmmf14CUtensorMap_stbPKf,"a",@progbits
	.sectionflags	@""
	.align	4
.nv.constant0._ZN18transformer_engine71_GLOBAL__N__76556b6a_38_quantize_transpose_square_blockwise_cu_108e784934block_scaled_cast_transpose_kernelILb1Ef13__nv_bfloat1613__nv_fp8_e4m3EEvPKT1_PT2_S8_PT0_SA_mmmmmmf14CUtensorMap_stbPKf:
	.zero		1168


//--------------------- .nv.constant0._ZN18transformer_engine71_GLOBAL__N__76556b6a_38_quantize_transpose_square_blockwise_cu_108e784945block_scaled_cast_transpose_kernel_notalignedILb0Ef13__nv_bfloat1613__nv_fp8_e5m2EEvPKT1_PT2_S8_PT0_SA_mmmmmmfbPKf --------------------------
	.section	.nv.constant0._ZN18transformer_engine71_GLOBAL__N__76556b6a_38_quantize_transpose_square_blockwise_cu_108e784945block_scaled_cast_transpose_kernel_notalignedILb0Ef13__nv_bfloat1613__nv_fp8_e5m2EEvPKT1_PT2_S8_PT0_SA_mmmmmmfbPKf,"a",@progbits
	.sectionflags	@""
	.align	4
.nv.constant0._ZN18transformer_engine71_GLOBAL__N__76556b6a_38_quantize_transpose_square_blockwise_cu_108e784945block_scaled_cast_transpose_kernel_notalignedILb0Ef13__nv_bfloat1613__nv_fp8_e5m2EEvPKT1_PT2_S8_PT0_SA_mmmmmmfbPKf:
	.zero		1000


//--------------------- .nv.constant0._ZN18transformer_engine71_GLOBAL__N__76556b6a_38_quantize_transpose_square_blockwise_cu_108e784934block_scaled_cast_transpose_kernelILb0Ef13__nv_bfloat1613__nv_fp8_e5m2EEvPKT1_PT2_S8_PT0_SA_mmmmmmf14CUtensorMap_stbPKf --------------------------
	.section	.nv.constant0._ZN18transformer_engine71_GLOBAL__N__76556b6a_38_quantize_transpose_square_blockwise_cu_108e784934block_scaled_cast_transpose_kernelILb0Ef13__nv_bfloat1613__nv_fp8_e5m2EEvPKT1_PT2_S8_PT0_SA_mmmmmmf14CUtensorMap_stbPKf,"a",@progbits
	.sectionflags	@""
	.align	4
.nv.constant0._ZN18transformer_engine71_GLOBAL__N__76556b6a_38_quantize_transpose_square_blockwise_cu_108e784934block_scaled_cast_transpose_kernelILb0Ef13__nv_bfloat1613__nv_fp8_e5m2EEvPKT1_PT2_S8_PT0_SA_mmmmmmf14CUtensorMap_stbPKf:
	.zero		1168


//--------------------- .nv.constant0._ZN18transformer_engine71_GLOBAL__N__76556b6a_38_quantize_transpose_square_blockwise_cu_108e784945block_scaled_cast_transpose_kernel_notalignedILb1Ef13__nv_bfloat1613__nv_fp8_e5m2EEvPKT1_PT2_S8_PT0_SA_mmmmmmfbPKf --------------------------
	.section	.nv.constant0._ZN18transformer_engine71_GLOBAL__N__76556b6a_38_quantize_transpose_square_blockwise_cu_108e784945block_scaled_cast_transpose_kernel_notalignedILb1Ef13__nv_bfloat1613__nv_fp8_e5m2EEvPKT1_PT2_S8_PT0_SA_mmmmmmfbPKf,"a",@progbits
	.sectionflags	@""
	.align	4
.nv.constant0._ZN18transformer_engine71_GLOBAL__N__76556b6a_38_quantize_transpose_square_blockwise_cu_108e784945block_scaled_cast_transpose_kernel_notalignedILb1Ef13__nv_bfloat1613__nv_fp8_e5m2EEvPKT1_PT2_S8_PT0_SA_mmmmmmfbPKf:
	.zero		1000


//--------------------- .nv.constant0._ZN18transformer_engine71_GLOBAL__N__76556b6a_38_quantize_transpose_square_blockwise_cu_108e784934block_scaled_cast_transpose_kernelILb1Ef13__nv_bfloat1613__nv_fp8_e5m2EEvPKT1_PT2_S8_PT0_SA_mmmmmmf14CUtensorMap_stbPKf --------------------------
	.section	.nv.constant0._ZN18transformer_engine71_GLOBAL__N__76556b6a_38_quantize_transpose_square_blockwise_cu_108e784934block_scaled_cast_transpose_kernelILb1Ef13__nv_bfloat1613__nv_fp8_e5m2EEvPKT1_PT2_S8_PT0_SA_mmmmmmf14CUtensorMap_stbPKf,"a",@progbits
	.sectionflags	@""
	.align	4
.nv.constant0._ZN18transformer_engine71_GLOBAL__N__76556b6a_38_quantize_transpose_square_blockwise_cu_108e784934block_scaled_cast_transpose_kernelILb1Ef13__nv_bfloat1613__nv_fp8_e5m2EEvPKT1_PT2_S8_PT0_SA_mmmmmmf14CUtensorMap_stbPKf:
	.zero		1168


//--------------------- .nv.constant0._ZN18transformer_engine71_GLOBAL__N__76556b6a_38_quantize_transpose_square_blockwise_cu_108e784945block_scaled_cast_transpose_kernel_notalignedILb0Ef6__half13__nv_fp8_e4m3EEvPKT1_PT2_S8_PT0_SA_mmmmmmfbPKf --------------------------
	.section	.nv.constant0._ZN18transformer_engine71_GLOBAL__N__76556b6a_38_quantize_transpose_square_blockwise_cu_108e784945block_scaled_cast_transpose_kernel_notalignedILb0Ef6__half13__nv_fp8_e4m3EEvPKT1_PT2_S8_PT0_SA_mmmmmmfbPKf,"a",@progbits
	.sectionflags	@""
	.align	4
.nv.constant0._ZN18transformer_engine71_GLOBAL__N__76556b6a_38_quantize_transpose_square_blockwise_cu_108e784945block_scaled_cast_transpose_kernel_notalignedILb0Ef6__half13__nv_fp8_e4m3EEvPKT1_PT2_S8_PT0_SA_mmmmmmfbPKf:
	.zero		1000


//--------------------- .nv.constant0._ZN18transformer_engine71_GLOBAL__N__76556b6a_38_quantize_transpose_square_blockwise_cu_108e784934block_scaled_cast_transpose_kernelILb0Ef6__half13__nv_fp8_e4m3EEvPKT1_PT2_S8_PT0_SA_mmmmmmf14CUtensorMap_stbPKf --------------------------
	.section	.nv.constant0._ZN18transformer_engine71_GLOBAL__N__76556b6a_38_quantize_transpose_square_blockwise_cu_108e784934block_scaled_cast_transpose_kernelILb0Ef6__half13__nv_fp8_e4m3EEvPKT1_PT2_S8_PT0_SA_mmmmmmf14CUtensorMap_stbPKf,"a",@progbits
	.sectionflags	@""
	.align	4
.nv.constant0._ZN18transformer_engine71_GLOBAL__N__76556b6a_38_quantize_transpose_square_blockwise_cu_108e784934block_scaled_cast_transpose_kernelILb0Ef6__half13__nv_fp8_e4m3EEvPKT1_PT2_S8_PT0_SA_mmmmmmf14CUtensorMap_stbPKf:
	.zero		1168


//--------------------- .nv.constant0._ZN18transformer_engine71_GLOBAL__N__76556b6a_38_quantize_transpose_square_blockwise_cu_108e784945block_scaled_cast_transpose_kernel_notalignedILb1Ef6__half13__nv_fp8_e4m3EEvPKT1_PT2_S8_PT0_SA_mmmmmmfbPKf --------------------------
	.section	.nv.constant0._ZN18transformer_engine71_GLOBAL__N__76556b6a_38_quantize_transpose_square_blockwise_cu_108e784945block_scaled_cast_transpose_kernel_notalignedILb1Ef6__half13__nv_fp8_e4m3EEvPKT1_PT2_S8_PT0_SA_mmmmmmfbPKf,"a",@progbits
	.sectionflags	@""
	.align	4
.nv.constant0._ZN18transformer_engine71_GLOBAL__N__76556b6a_38_quantize_transpose_square_blockwise_cu_108e784945block_scaled_cast_transpose_kernel_notalignedILb1Ef6__half13__nv_fp8_e4m3EEvPKT1_PT2_S8_PT0_SA_mmmmmmfbPKf:
	.zero		1000


//--------------------- .nv.constant0._ZN18transformer_engine71_GLOBAL__N__76556b6a_38_quantize_transpose_square_blockwise_cu_108e784934block_scaled_cast_transpose_kernelILb1Ef6__half13__nv_fp8_e4m3EEvPKT1_PT2_S8_PT0_SA_mmmmmmf14CUtensorMap_stbPKf --------------------------
	.section	.nv.constant0._ZN18transformer_engine71_GLOBAL__N__76556b6a_38_quantize_transpose_square_blockwise_cu_108e784934block_scaled_cast_transpose_kernelILb1Ef6__half13__nv_fp8_e4m3EEvPKT1_PT2_S8_PT0_SA_mmmmmmf14CUtensorMap_stbPKf,"a",@progbits
	.sectionflags	@""
	.align	4
.nv.constant0._ZN18transformer_engine71_GLOBAL__N__76556b6a_38_quantize_transpose_square_blockwise_cu_108e784934block_scaled_cast_transpose_kernelILb1Ef6__half13__nv_fp8_e4m3EEvPKT1_PT2_S8_PT0_SA_mmmmmmf14CUtensorMap_stbPKf:
	.zero		1168


//--------------------- .nv.constant0._ZN18transformer_engine71_GLOBAL__N__76556b6a_38_quantize_transpose_square_blockwise_cu_108e784945block_scaled_cast_transpose_kernel_notalignedILb0Ef6__half13__nv_fp8_e5m2EEvPKT1_PT2_S8_PT0_SA_mmmmmmfbPKf --------------------------
	.section	.nv.constant0._ZN18transformer_engine71_GLOBAL__N__76556b6a_38_quantize_transpose_square_blockwise_cu_108e784945block_scaled_cast_transpose_kernel_notalignedILb0Ef6__half13__nv_fp8_e5m2EEvPKT1_PT2_S8_PT0_SA_mmmmmmfbPKf,"a",@progbits
	.sectionflags	@""
	.align	4
.nv.constant0._ZN18transformer_engine71_GLOBAL__N__76556b6a_38_quantize_transpose_square_blockwise_cu_108e784945block_scaled_cast_transpose_kernel_notalignedILb0Ef6__half13__nv_fp8_e5m2EEvPKT1_PT2_S8_PT0_SA_mmmmmmfbPKf:
	.zero		1000


//--------------------- .nv.constant0._ZN18transformer_engine71_GLOBAL__N__76556b6a_38_quantize_transpose_square_blockwise_cu_108e784934block_scaled_cast_transpose_kernelILb0Ef6__half13__nv_fp8_e5m2EEvPKT1_PT2_S8_PT0_SA_mmmmmmf14CUtensorMap_stbPKf --------------------------
	.section	.nv.constant0._ZN18transformer_engine71_GLOBAL__N__76556b6a_38_quantize_transpose_square_blockwise_cu_108e784934block_scaled_cast_transpose_kernelILb0Ef6__half13__nv_fp8_e5m2EEvPKT1_PT2_S8_PT0_SA_mmmmmmf14CUtensorMap_stbPKf,"a",@progbits
	.sectionflags	@""
	.align	4
.nv.constant0._ZN18transformer_engine71_GLOBAL__N__76556b6a_38_quantize_transpose_square_blockwise_cu_108e784934block_scaled_cast_transpose_kernelILb0Ef6__half13__nv_fp8_e5m2EEvPKT1_PT2_S8_PT0_SA_mmmmmmf14CUtensorMap_stbPKf:
	.zero		1168


//--------------------- .nv.constant0._ZN18transformer_engine71_GLOBAL__N__76556b6a_38_quantize_transpose_square_blockwise_cu_108e784945block_scaled_cast_transpose_kernel_notalignedILb1Ef6__half13__nv_fp8_e5m2EEvPKT1_PT2_S8_PT0_SA_mmmmmmfbPKf --------------------------
	.section	.nv.constant0._ZN18transformer_engine71_GLOBAL__N__76556b6a_38_quantize_transpose_square_blockwise_cu_108e784945block_scaled_cast_transpose_kernel_notalignedILb1Ef6__half13__nv_fp8_e5m2EEvPKT1_PT2_S8_PT0_SA_mmmmmmfbPKf,"a",@progbits
	.sectionflags	@""
	.align	4
.nv.constant0._ZN18transformer_engine71_GLOBAL__N__76556b6a_38_quantize_transpose_square_blockwise_cu_108e784945block_scaled_cast_transpose_kernel_notalignedILb1Ef6__half13__nv_fp8_e5m2EEvPKT1_PT2_S8_PT0_SA_mmmmmmfbPKf:
	.zero		1000


//--------------------- .nv.constant0._ZN18transformer_engine71_GLOBAL__N__76556b6a_38_quantize_transpose_square_blockwise_cu_108e784934block_scaled_cast_transpose_kernelILb1Ef6__half13__nv_fp8_e5m2EEvPKT1_PT2_S8_PT0_SA_mmmmmmf14CUtensorMap_stbPKf --------------------------
	.section	.nv.constant0._ZN18transformer_engine71_GLOBAL__N__76556b6a_38_quantize_transpose_square_blockwise_cu_108e784934block_scaled_cast_transpose_kernelILb1Ef6__half13__nv_fp8_e5m2EEvPKT1_PT2_S8_PT0_SA_mmmmmmf14CUtensorMap_stbPKf,"a",@progbits
	.sectionflags	@""
	.align	4
.nv.constant0._ZN18transformer_engine71_GLOBAL__N__76556b6a_38_quantize_transpose_square_blockwise_cu_108e784934block_scaled_cast_transpose_kernelILb1Ef6__half13__nv_fp8_e5m2EEvPKT1_PT2_S8_PT0_SA_mmmmmmf14CUtensorMap_stbPKf:
	.zero		1168


//--------------------- .nv.constant0._ZN18transformer_engine71_GLOBAL__N__76556b6a_38_quantize_transpose_square_blockwise_cu_108e784945block_scaled_cast_transpose_kernel_notalignedILb0Eff13__nv_fp8_e4m3EEvPKT1_PT2_S7_PT0_S9_mmmmmmfbPKf --------------------------
	.section	.nv.constant0._ZN18transformer_engine71_GLOBAL__N__76556b6a_38_quantize_transpose_square_blockwise_cu_108e784945block_scaled_cast_transpose_kernel_notalignedILb0Eff13__nv_fp8_e4m3EEvPKT1_PT2_S7_PT0_S9_mmmmmmfbPKf,"a",@progbits
	.sectionflags	@""
	.align	4
.nv.constant0._ZN18transformer_engine71_GLOBAL__N__76556b6a_38_quantize_transpose_square_blockwise_cu_108e784945block_scaled_cast_transpose_kernel_notalignedILb0Eff13__nv_fp8_e4m3EEvPKT1_PT2_S7_PT0_S9_mmmmmmfbPKf:
	.zero		1000


//--------------------- .nv.constant0._ZN18transformer_engine71_GLOBAL__N__76556b6a_38_quantize_transpose_square_blockwise_cu_108e784934block_scaled_cast_transpose_kernelILb0Eff13__nv_fp8_e4m3EEvPKT1_PT2_S7_PT0_S9_mmmmmmf14CUtensorMap_stbPKf --------------------------
	.section	.nv.constant0._ZN18transformer_engine71_GLOBAL__N__76556b6a_38_quantize_transpose_square_blockwise_cu_108e784934block_scaled_cast_transpose_kernelILb0Eff13__nv_fp8_e4m3EEvPKT1_PT2_S7_PT0_S9_mmmmmmf14CUtensorMap_stbPKf,"a",@progbits
	.sectionflags	@""
	.align	4
.nv.constant0._ZN18transformer_engine71_GLOBAL__N__76556b6a_38_quantize_transpose_square_blockwise_cu_108e784934block_scaled_cast_transpose_kernelILb0Eff13__nv_fp8_e4m3EEvPKT1_PT2_S7_PT0_S9_mmmmmmf14CUtensorMap_stbPKf:
	.zero		1168


//--------------------- .nv.constant0._ZN18transformer_engine71_GLOBAL__N__76556b6a_38_quantize_transpose_square_blockwise_cu_108e784945block_scaled_cast_transpose_kernel_notalignedILb1Eff13__nv_fp8_e4m3EEvPKT1_PT2_S7_PT0_S9_mmmmmmfbPKf --------------------------
	.section	.nv.constant0._ZN18transformer_engine71_GLOBAL__N__76556b6a_38_quantize_transpose_square_blockwise_cu_108e784945block_scaled_cast_transpose_kernel_notalignedILb1Eff13__nv_fp8_e4m3EEvPKT1_PT2_S7_PT0_S9_mmmmmmfbPKf,"a",@progbits
	.sectionflags	@""
	.align	4
.nv.constant0._ZN18transformer_engine71_GLOBAL__N__76556b6a_38_quantize_transpose_square_blockwise_cu_108e784945block_scaled_cast_transpose_kernel_notalignedILb1Eff13__nv_fp8_e4m3EEvPKT1_PT2_S7_PT0_S9_mmmmmmfbPKf:
	.zero		1000


//--------------------- .nv.constant0._ZN18transformer_engine71_GLOBAL__N__76556b6a_38_quantize_transpose_square_blockwise_cu_108e784934block_scaled_cast_transpose_kernelILb1Eff13__nv_fp8_e4m3EEvPKT1_PT2_S7_PT0_S9_mmmmmmf14CUtensorMap_stbPKf --------------------------
	.section	.nv.constant0._ZN18transformer_engine71_GLOBAL__N__76556b6a_38_quantize_transpose_square_blockwise_cu_108e784934block_scaled_cast_transpose_kernelILb1Eff13__nv_fp8_e4m3EEvPKT1_PT2_S7_PT0_S9_mmmmmmf14CUtensorMap_stbPKf,"a",@progbits
	.sectionflags	@""
	.align	4
.nv.constant0._ZN18transformer_engine71_GLOBAL__N__76556b6a_38_quantize_transpose_square_blockwise_cu_108e784934block_scaled_cast_transpose_kernelILb1Eff13__nv_fp8_e4m3EEvPKT1_PT2_S7_PT0_S9_mmmmmmf14CUtensorMap_stbPKf:
	.zero		1168


//--------------------- .nv.constant0._ZN18transformer_engine71_GLOBAL__N__76556b6a_38_quantize_transpose_square_blockwise_cu_108e784945block_scaled_cast_transpose_kernel_notalignedILb0Eff13__nv_fp8_e5m2EEvPKT1_PT2_S7_PT0_S9_mmmmmmfbPKf --------------------------
	.section	.nv.constant0._ZN18transformer_engine71_GLOBAL__N__76556b6a_38_quantize_transpose_square_blockwise_cu_108e784945block_scaled_cast_transpose_kernel_notalignedILb0Eff13__nv_fp8_e5m2EEvPKT1_PT2_S7_PT0_S9_mmmmmmfbPKf,"a",@progbits
	.sectionflags	@""
	.align	4
.nv.constant0._ZN18transformer_engine71_GLOBAL__N__76556b6a_38_quantize_transpose_square_blockwise_cu_108e784945block_scaled_cast_transpose_kernel_notalignedILb0Eff13__nv_fp8_e5m2EEvPKT1_PT2_S7_PT0_S9_mmmmmmfbPKf:
	.zero		1000


//--------------------- .nv.constant0._ZN18transformer_engine71_GLOBAL__N__76556b6a_38_quantize_transpose_square_blockwise_cu_108e784934block_scaled_cast_transpose_kernelILb0Eff13__nv_fp8_e5m2EEvPKT1_PT2_S7_PT0_S9_mmmmmmf14CUtensorMap_stbPKf --------------------------
	.section	.nv.constant0._ZN18transformer_engine71_GLOBAL__N__76556b6a_38_quantize_transpose_square_blockwise_cu_108e784934block_scaled_cast_transpose_kernelILb0Eff13__nv_fp8_e5m2EEvPKT1_PT2_S7_PT0_S9_mmmmmmf14CUtensorMap_stbPKf,"a",@progbits
	.sectionflags	@""
	.align	4
.nv.constant0._ZN18transformer_engine71_GLOBAL__N__76556b6a_38_quantize_transpose_square_blockwise_cu_108e784934block_scaled_cast_transpose_kernelILb0Eff13__nv_fp8_e5m2EEvPKT1_PT2_S7_PT0_S9_mmmmmmf14CUtensorMap_stbPKf:
	.zero		1168


//--------------------- .nv.constant0._ZN18transformer_engine71_GLOBAL__N__76556b6a_38_quantize_transpose_square_blockwise_cu_108e784945block_scaled_cast_transpose_kernel_notalignedILb1Eff13__nv_fp8_e5m2EEvPKT1_PT2_S7_PT0_S9_mmmmmmfbPKf --------------------------
	.section	.nv.constant0._ZN18transformer_engine71_GLOBAL__N__76556b6a_38_quantize_transpose_square_blockwise_cu_108e784945block_scaled_cast_transpose_kernel_notalignedILb1Eff13__nv_fp8_e5m2EEvPKT1_PT2_S7_PT0_S9_mmmmmmfbPKf,"a",@progbits
	.sectionflags	@""
	.align	4
.nv.constant0._ZN18transformer_engine71_GLOBAL__N__76556b6a_38_quantize_transpose_square_blockwise_cu_108e784945block_scaled_cast_transpose_kernel_notalignedILb1Eff13__nv_fp8_e5m2EEvPKT1_PT2_S7_PT0_S9_mmmmmmfbPKf:
	.zero		1000


//--------------------- .nv.constant0._ZN18transformer_engine71_GLOBAL__N__76556b6a_38_quantize_transpose_square_blockwise_cu_108e784934block_scaled_cast_transpose_kernelILb1Eff13__nv_fp8_e5m2EEvPKT1_PT2_S7_PT0_S9_mmmmmmf14CUtensorMap_stbPKf --------------------------
	.section	.nv.constant0._ZN18transformer_engine71_GLOBAL__N__76556b6a_38_quantize_transpose_square_blockwise_cu_108e784934block_scaled_cast_transpose_kernelILb1Eff13__nv_fp8_e5m2EEvPKT1_PT2_S7_PT0_S9_mmmmmmf14CUtensorMap_stbPKf,"a",@progbits
	.sectionflags	@""
	.align	4
.nv.constant0._ZN18transformer_engine71_GLOBAL__N__76556b6a_38_quantize_transpose_square_blockwise_cu_108e784934block_scaled_cast_transpose_kernelILb1Eff13__nv_fp8_e5m2EEvPKT1_PT2_S7_PT0_S9_mmmmmmf14CUtensorMap_stbPKf:
	.zero		1168


//--------------------- SYMBOLS --------------------------

	.type		.nv.reservedSmem.offset0,@object
	.size		.nv.reservedSmem.offset0,0x4
	.type		.nv.reservedSmem.cap,@object
	.size		.nv.reservedSmem.cap,0x4
